//
// Generated by NVIDIA NVVM Compiler
//
// Compiler Build ID: CL-36424714
// Cuda compilation tools, release 13.0, V13.0.88
// Based on NVVM 20.0.0
//

.version 9.0
.target sm_100
.address_size 64

	// .globl	_Z13naive_softmaxILi256EEvPKfPfi
// _ZZ13naive_softmaxILi256EEvPKfPfiE12temp_storage has been demoted
// _ZZ13naive_softmaxILi256EEvPKfPfiE15d_total_inverse has been demoted
// _ZZ12safe_softmaxILi256EEvPKfPfiE12temp_storage has been demoted
// _ZZ12safe_softmaxILi256EEvPKfPfiE7m_total has been demoted
// _ZZ12safe_softmaxILi256EEvPKfPfiE15d_total_inverse has been demoted
// _ZZ14online_softmaxILi256EEvPKfPfiE12temp_storage has been demoted
// _ZZ14online_softmaxILi256EEvPKfPfiE8md_total has been demoted
// _ZZ13naive_softmaxILi128EEvPKfPfiE12temp_storage has been demoted
// _ZZ13naive_softmaxILi128EEvPKfPfiE15d_total_inverse has been demoted
// _ZZ13naive_softmaxILi64EEvPKfPfiE12temp_storage has been demoted
// _ZZ13naive_softmaxILi64EEvPKfPfiE15d_total_inverse has been demoted
// _ZZ13naive_softmaxILi32EEvPKfPfiE15d_total_inverse has been demoted
// _ZZ12safe_softmaxILi128EEvPKfPfiE12temp_storage has been demoted
// _ZZ12safe_softmaxILi128EEvPKfPfiE7m_total has been demoted
// _ZZ12safe_softmaxILi128EEvPKfPfiE15d_total_inverse has been demoted
// _ZZ12safe_softmaxILi64EEvPKfPfiE12temp_storage has been demoted
// _ZZ12safe_softmaxILi64EEvPKfPfiE7m_total has been demoted
// _ZZ12safe_softmaxILi64EEvPKfPfiE15d_total_inverse has been demoted
// _ZZ12safe_softmaxILi32EEvPKfPfiE7m_total has been demoted
// _ZZ12safe_softmaxILi32EEvPKfPfiE15d_total_inverse has been demoted
// _ZZ14online_softmaxILi128EEvPKfPfiE12temp_storage has been demoted
// _ZZ14online_softmaxILi128EEvPKfPfiE8md_total has been demoted
// _ZZ14online_softmaxILi64EEvPKfPfiE12temp_storage has been demoted
// _ZZ14online_softmaxILi64EEvPKfPfiE8md_total has been demoted
// _ZZ14online_softmaxILi32EEvPKfPfiE8md_total has been demoted
// _ZZ4topkILi5ELi256EEvPKfPiPfiiE12temp_storage has been demoted
// _ZZ4topkILi5ELi128EEvPKfPiPfiiE12temp_storage has been demoted
// _ZZ4topkILi5ELi64EEvPKfPiPfiiE12temp_storage has been demoted
// _ZZ17safe_softmax_topkILi5ELi256EEvPKfPiPfiiE20max_val_temp_storage has been demoted
// _ZZ17safe_softmax_topkILi5ELi256EEvPKfPiPfiiE12temp_storage has been demoted
// _ZZ17safe_softmax_topkILi5ELi256EEvPKfPiPfiiE7m_total has been demoted
// _ZZ17safe_softmax_topkILi5ELi128EEvPKfPiPfiiE20max_val_temp_storage has been demoted
// _ZZ17safe_softmax_topkILi5ELi128EEvPKfPiPfiiE12temp_storage has been demoted
// _ZZ17safe_softmax_topkILi5ELi128EEvPKfPiPfiiE7m_total has been demoted
// _ZZ17safe_softmax_topkILi5ELi64EEvPKfPiPfiiE20max_val_temp_storage has been demoted
// _ZZ17safe_softmax_topkILi5ELi64EEvPKfPiPfiiE12temp_storage has been demoted
// _ZZ17safe_softmax_topkILi5ELi64EEvPKfPiPfiiE7m_total has been demoted
// _ZZ17safe_softmax_topkILi5ELi32EEvPKfPiPfiiE7m_total has been demoted
// _ZZ19online_softmax_topkILi5ELi256EEvPKfPiPfiiE12temp_storage has been demoted
// _ZZ19online_softmax_topkILi5ELi128EEvPKfPiPfiiE12temp_storage has been demoted
// _ZZ19online_softmax_topkILi5ELi64EEvPKfPiPfiiE12temp_storage has been demoted
.global .align 1 .b8 _ZN34_INTERNAL_9d2dea37_4_k_cu_575651464cuda3std3__45__cpo5beginE[1];
.global .align 1 .b8 _ZN34_INTERNAL_9d2dea37_4_k_cu_575651464cuda3std3__45__cpo3endE[1];
.global .align 1 .b8 _ZN34_INTERNAL_9d2dea37_4_k_cu_575651464cuda3std3__45__cpo6cbeginE[1];
.global .align 1 .b8 _ZN34_INTERNAL_9d2dea37_4_k_cu_575651464cuda3std3__45__cpo4cendE[1];
.global .align 1 .b8 _ZN34_INTERNAL_9d2dea37_4_k_cu_575651464cuda3std3__45__cpo6rbeginE[1];
.global .align 1 .b8 _ZN34_INTERNAL_9d2dea37_4_k_cu_575651464cuda3std3__45__cpo4rendE[1];
.global .align 1 .b8 _ZN34_INTERNAL_9d2dea37_4_k_cu_575651464cuda3std3__45__cpo7crbeginE[1];
.global .align 1 .b8 _ZN34_INTERNAL_9d2dea37_4_k_cu_575651464cuda3std3__45__cpo5crendE[1];
.global .align 1 .b8 _ZN34_INTERNAL_9d2dea37_4_k_cu_575651464cuda3std3__436_GLOBAL__N__9d2dea37_4_k_cu_575651466ignoreE[1];
.global .align 1 .b8 _ZN34_INTERNAL_9d2dea37_4_k_cu_575651464cuda3std3__419piecewise_constructE[1];
.global .align 1 .b8 _ZN34_INTERNAL_9d2dea37_4_k_cu_575651464cuda3std3__48in_placeE[1];
.global .align 1 .b8 _ZN34_INTERNAL_9d2dea37_4_k_cu_575651464cuda3std3__420unreachable_sentinelE[1];
.global .align 1 .b8 _ZN34_INTERNAL_9d2dea37_4_k_cu_575651464cuda3std3__47nulloptE[1];
.global .align 1 .b8 _ZN34_INTERNAL_9d2dea37_4_k_cu_575651464cuda3std3__48unexpectE[1];
.global .align 1 .b8 _ZN34_INTERNAL_9d2dea37_4_k_cu_575651464cuda3std6ranges3__45__cpo4swapE[1];
.global .align 1 .b8 _ZN34_INTERNAL_9d2dea37_4_k_cu_575651464cuda3std6ranges3__45__cpo9iter_moveE[1];
.global .align 1 .b8 _ZN34_INTERNAL_9d2dea37_4_k_cu_575651464cuda3std6ranges3__45__cpo5beginE[1];
.global .align 1 .b8 _ZN34_INTERNAL_9d2dea37_4_k_cu_575651464cuda3std6ranges3__45__cpo3endE[1];
.global .align 1 .b8 _ZN34_INTERNAL_9d2dea37_4_k_cu_575651464cuda3std6ranges3__45__cpo6cbeginE[1];
.global .align 1 .b8 _ZN34_INTERNAL_9d2dea37_4_k_cu_575651464cuda3std6ranges3__45__cpo4cendE[1];
.global .align 1 .b8 _ZN34_INTERNAL_9d2dea37_4_k_cu_575651464cuda3std6ranges3__45__cpo7advanceE[1];
.global .align 1 .b8 _ZN34_INTERNAL_9d2dea37_4_k_cu_575651464cuda3std6ranges3__45__cpo9iter_swapE[1];
.global .align 1 .b8 _ZN34_INTERNAL_9d2dea37_4_k_cu_575651464cuda3std6ranges3__45__cpo4nextE[1];
.global .align 1 .b8 _ZN34_INTERNAL_9d2dea37_4_k_cu_575651464cuda3std6ranges3__45__cpo4prevE[1];
.global .align 1 .b8 _ZN34_INTERNAL_9d2dea37_4_k_cu_575651464cuda3std6ranges3__45__cpo4dataE[1];
.global .align 1 .b8 _ZN34_INTERNAL_9d2dea37_4_k_cu_575651464cuda3std6ranges3__45__cpo5cdataE[1];
.global .align 1 .b8 _ZN34_INTERNAL_9d2dea37_4_k_cu_575651464cuda3std6ranges3__45__cpo4sizeE[1];
.global .align 1 .b8 _ZN34_INTERNAL_9d2dea37_4_k_cu_575651464cuda3std6ranges3__45__cpo5ssizeE[1];
.global .align 1 .b8 _ZN34_INTERNAL_9d2dea37_4_k_cu_575651464cuda3std6ranges3__45__cpo8distanceE[1];
.global .align 1 .b8 _ZN34_INTERNAL_9d2dea37_4_k_cu_575651466thrust24THRUST_300001_SM_1000_NS6system6detail10sequential3seqE[1];
.global .align 1 .b8 _ZN34_INTERNAL_9d2dea37_4_k_cu_575651466thrust24THRUST_300001_SM_1000_NS12placeholders2_1E[1];
.global .align 1 .b8 _ZN34_INTERNAL_9d2dea37_4_k_cu_575651466thrust24THRUST_300001_SM_1000_NS12placeholders2_2E[1];
.global .align 1 .b8 _ZN34_INTERNAL_9d2dea37_4_k_cu_575651466thrust24THRUST_300001_SM_1000_NS12placeholders2_3E[1];
.global .align 1 .b8 _ZN34_INTERNAL_9d2dea37_4_k_cu_575651466thrust24THRUST_300001_SM_1000_NS12placeholders2_4E[1];
.global .align 1 .b8 _ZN34_INTERNAL_9d2dea37_4_k_cu_575651466thrust24THRUST_300001_SM_1000_NS12placeholders2_5E[1];
.global .align 1 .b8 _ZN34_INTERNAL_9d2dea37_4_k_cu_575651466thrust24THRUST_300001_SM_1000_NS12placeholders2_6E[1];
.global .align 1 .b8 _ZN34_INTERNAL_9d2dea37_4_k_cu_575651466thrust24THRUST_300001_SM_1000_NS12placeholders2_7E[1];
.global .align 1 .b8 _ZN34_INTERNAL_9d2dea37_4_k_cu_575651466thrust24THRUST_300001_SM_1000_NS12placeholders2_8E[1];
.global .align 1 .b8 _ZN34_INTERNAL_9d2dea37_4_k_cu_575651466thrust24THRUST_300001_SM_1000_NS12placeholders2_9E[1];
.global .align 1 .b8 _ZN34_INTERNAL_9d2dea37_4_k_cu_575651466thrust24THRUST_300001_SM_1000_NS12placeholders3_10E[1];

.visible .entry _Z13naive_softmaxILi256EEvPKfPfi(
	.param .u64 .ptr .align 1 _Z13naive_softmaxILi256EEvPKfPfi_param_0,
	.param .u64 .ptr .align 1 _Z13naive_softmaxILi256EEvPKfPfi_param_1,
	.param .u32 _Z13naive_softmaxILi256EEvPKfPfi_param_2
)
.maxntid 256
{
	.reg .pred 	%p<17>;
	.reg .b32 	%r<70>;
	.reg .b32 	%f<194>;
	.reg .b64 	%rd<57>;
	// demoted variable
	.shared .align 4 .b8 _ZZ13naive_softmaxILi256EEvPKfPfiE12temp_storage[44];
	// demoted variable
	.shared .align 4 .f32 _ZZ13naive_softmaxILi256EEvPKfPfiE15d_total_inverse;
	ld.param.u64 	%rd23, [_Z13naive_softmaxILi256EEvPKfPfi_param_0];
	ld.param.u64 	%rd24, [_Z13naive_softmaxILi256EEvPKfPfi_param_1];
	ld.param.u32 	%r27, [_Z13naive_softmaxILi256EEvPKfPfi_param_2];
	cvta.to.global.u64 	%rd1, %rd24;
	cvta.to.global.u64 	%rd2, %rd23;
	mov.u32 	%r69, %tid.x;
	mov.u32 	%r28, %ctaid.x;
	mul.lo.s32 	%r29, %r27, %r28;
	cvt.s64.s32 	%rd3, %r29;
	setp.ge.s32 	%p1, %r69, %r27;
	mov.f32 	%f193, 0f00000000;
	@%p1 bra 	$L__BB0_13;
	not.b32 	%r30, %r69;
	add.s32 	%r31, %r27, %r30;
	shr.u32 	%r32, %r31, 8;
	add.s32 	%r2, %r32, 1;
	and.b32  	%r3, %r2, 15;
	setp.lt.u32 	%p2, %r31, 3840;
	mov.f32 	%f193, 0f00000000;
	mov.u32 	%r63, %r69;
	@%p2 bra 	$L__BB0_4;
	and.b32  	%r33, %r2, 33554416;
	neg.s32 	%r61, %r33;
	shl.b64 	%rd25, %rd3, 2;
	mul.wide.u32 	%rd26, %r69, 4;
	add.s64 	%rd27, %rd25, %rd26;
	add.s64 	%rd28, %rd27, %rd2;
	add.s64 	%rd51, %rd28, 8192;
	mov.f32 	%f193, 0f00000000;
	mov.u32 	%r63, %r69;
$L__BB0_3:
	.pragma "nounroll";
	ld.global.nc.f32 	%f20, [%rd51+-8192];
	mul.f32 	%f21, %f20, 0f3FB8AA3B;
	ex2.approx.f32 	%f22, %f21;
	add.f32 	%f23, %f193, %f22;
	ld.global.nc.f32 	%f24, [%rd51+-7168];
	mul.f32 	%f25, %f24, 0f3FB8AA3B;
	ex2.approx.f32 	%f26, %f25;
	add.f32 	%f27, %f23, %f26;
	ld.global.nc.f32 	%f28, [%rd51+-6144];
	mul.f32 	%f29, %f28, 0f3FB8AA3B;
	ex2.approx.f32 	%f30, %f29;
	add.f32 	%f31, %f27, %f30;
	ld.global.nc.f32 	%f32, [%rd51+-5120];
	mul.f32 	%f33, %f32, 0f3FB8AA3B;
	ex2.approx.f32 	%f34, %f33;
	add.f32 	%f35, %f31, %f34;
	ld.global.nc.f32 	%f36, [%rd51+-4096];
	mul.f32 	%f37, %f36, 0f3FB8AA3B;
	ex2.approx.f32 	%f38, %f37;
	add.f32 	%f39, %f35, %f38;
	ld.global.nc.f32 	%f40, [%rd51+-3072];
	mul.f32 	%f41, %f40, 0f3FB8AA3B;
	ex2.approx.f32 	%f42, %f41;
	add.f32 	%f43, %f39, %f42;
	ld.global.nc.f32 	%f44, [%rd51+-2048];
	mul.f32 	%f45, %f44, 0f3FB8AA3B;
	ex2.approx.f32 	%f46, %f45;
	add.f32 	%f47, %f43, %f46;
	ld.global.nc.f32 	%f48, [%rd51+-1024];
	mul.f32 	%f49, %f48, 0f3FB8AA3B;
	ex2.approx.f32 	%f50, %f49;
	add.f32 	%f51, %f47, %f50;
	ld.global.nc.f32 	%f52, [%rd51];
	mul.f32 	%f53, %f52, 0f3FB8AA3B;
	ex2.approx.f32 	%f54, %f53;
	add.f32 	%f55, %f51, %f54;
	ld.global.nc.f32 	%f56, [%rd51+1024];
	mul.f32 	%f57, %f56, 0f3FB8AA3B;
	ex2.approx.f32 	%f58, %f57;
	add.f32 	%f59, %f55, %f58;
	ld.global.nc.f32 	%f60, [%rd51+2048];
	mul.f32 	%f61, %f60, 0f3FB8AA3B;
	ex2.approx.f32 	%f62, %f61;
	add.f32 	%f63, %f59, %f62;
	ld.global.nc.f32 	%f64, [%rd51+3072];
	mul.f32 	%f65, %f64, 0f3FB8AA3B;
	ex2.approx.f32 	%f66, %f65;
	add.f32 	%f67, %f63, %f66;
	ld.global.nc.f32 	%f68, [%rd51+4096];
	mul.f32 	%f69, %f68, 0f3FB8AA3B;
	ex2.approx.f32 	%f70, %f69;
	add.f32 	%f71, %f67, %f70;
	ld.global.nc.f32 	%f72, [%rd51+5120];
	mul.f32 	%f73, %f72, 0f3FB8AA3B;
	ex2.approx.f32 	%f74, %f73;
	add.f32 	%f75, %f71, %f74;
	ld.global.nc.f32 	%f76, [%rd51+6144];
	mul.f32 	%f77, %f76, 0f3FB8AA3B;
	ex2.approx.f32 	%f78, %f77;
	add.f32 	%f79, %f75, %f78;
	ld.global.nc.f32 	%f80, [%rd51+7168];
	mul.f32 	%f81, %f80, 0f3FB8AA3B;
	ex2.approx.f32 	%f82, %f81;
	add.f32 	%f193, %f79, %f82;
	add.s32 	%r63, %r63, 4096;
	add.s32 	%r61, %r61, 16;
	add.s64 	%rd51, %rd51, 16384;
	setp.ne.s32 	%p3, %r61, 0;
	@%p3 bra 	$L__BB0_3;
$L__BB0_4:
	setp.eq.s32 	%p4, %r3, 0;
	@%p4 bra 	$L__BB0_13;
	shl.b64 	%rd29, %rd3, 2;
	add.s64 	%rd7, %rd2, %rd29;
	and.b32  	%r10, %r2, 7;
	setp.lt.u32 	%p5, %r3, 8;
	@%p5 bra 	$L__BB0_7;
	mul.wide.u32 	%rd30, %r63, 4;
	add.s64 	%rd31, %rd7, %rd30;
	ld.global.nc.f32 	%f84, [%rd31];
	mul.f32 	%f85, %f84, 0f3FB8AA3B;
	ex2.approx.f32 	%f86, %f85;
	add.f32 	%f87, %f193, %f86;
	ld.global.nc.f32 	%f88, [%rd31+1024];
	mul.f32 	%f89, %f88, 0f3FB8AA3B;
	ex2.approx.f32 	%f90, %f89;
	add.f32 	%f91, %f87, %f90;
	ld.global.nc.f32 	%f92, [%rd31+2048];
	mul.f32 	%f93, %f92, 0f3FB8AA3B;
	ex2.approx.f32 	%f94, %f93;
	add.f32 	%f95, %f91, %f94;
	ld.global.nc.f32 	%f96, [%rd31+3072];
	mul.f32 	%f97, %f96, 0f3FB8AA3B;
	ex2.approx.f32 	%f98, %f97;
	add.f32 	%f99, %f95, %f98;
	ld.global.nc.f32 	%f100, [%rd31+4096];
	mul.f32 	%f101, %f100, 0f3FB8AA3B;
	ex2.approx.f32 	%f102, %f101;
	add.f32 	%f103, %f99, %f102;
	ld.global.nc.f32 	%f104, [%rd31+5120];
	mul.f32 	%f105, %f104, 0f3FB8AA3B;
	ex2.approx.f32 	%f106, %f105;
	add.f32 	%f107, %f103, %f106;
	ld.global.nc.f32 	%f108, [%rd31+6144];
	mul.f32 	%f109, %f108, 0f3FB8AA3B;
	ex2.approx.f32 	%f110, %f109;
	add.f32 	%f111, %f107, %f110;
	ld.global.nc.f32 	%f112, [%rd31+7168];
	mul.f32 	%f113, %f112, 0f3FB8AA3B;
	ex2.approx.f32 	%f114, %f113;
	add.f32 	%f193, %f111, %f114;
	add.s32 	%r63, %r63, 2048;
$L__BB0_7:
	setp.eq.s32 	%p6, %r10, 0;
	@%p6 bra 	$L__BB0_13;
	and.b32  	%r13, %r2, 3;
	setp.lt.u32 	%p7, %r10, 4;
	@%p7 bra 	$L__BB0_10;
	mul.wide.u32 	%rd32, %r63, 4;
	add.s64 	%rd33, %rd7, %rd32;
	ld.global.nc.f32 	%f116, [%rd33];
	mul.f32 	%f117, %f116, 0f3FB8AA3B;
	ex2.approx.f32 	%f118, %f117;
	add.f32 	%f119, %f193, %f118;
	ld.global.nc.f32 	%f120, [%rd33+1024];
	mul.f32 	%f121, %f120, 0f3FB8AA3B;
	ex2.approx.f32 	%f122, %f121;
	add.f32 	%f123, %f119, %f122;
	ld.global.nc.f32 	%f124, [%rd33+2048];
	mul.f32 	%f125, %f124, 0f3FB8AA3B;
	ex2.approx.f32 	%f126, %f125;
	add.f32 	%f127, %f123, %f126;
	ld.global.nc.f32 	%f128, [%rd33+3072];
	mul.f32 	%f129, %f128, 0f3FB8AA3B;
	ex2.approx.f32 	%f130, %f129;
	add.f32 	%f193, %f127, %f130;
	add.s32 	%r63, %r63, 1024;
$L__BB0_10:
	setp.eq.s32 	%p8, %r13, 0;
	@%p8 bra 	$L__BB0_13;
	mul.wide.u32 	%rd35, %r63, 4;
	add.s64 	%rd36, %rd29, %rd35;
	add.s64 	%rd52, %rd2, %rd36;
	neg.s32 	%r66, %r13;
$L__BB0_12:
	.pragma "nounroll";
	ld.global.nc.f32 	%f131, [%rd52];
	mul.f32 	%f132, %f131, 0f3FB8AA3B;
	ex2.approx.f32 	%f133, %f132;
	add.f32 	%f193, %f193, %f133;
	add.s64 	%rd52, %rd52, 1024;
	add.s32 	%r66, %r66, 1;
	setp.ne.s32 	%p9, %r66, 0;
	@%p9 bra 	$L__BB0_12;
$L__BB0_13:
	// begin inline asm
	mov.u32 %r34, %laneid;
	// end inline asm
	mov.b32 	%r35, 1;
	mov.b32 	%r48, 31;
	mov.b32 	%r49, -1;
	// begin inline asm
	{  .reg .f32 r0;  .reg .pred p;  shfl.sync.down.b32 r0|p, %f193, %r35, %r48, %r49;  @p add.f32 r0, r0, %f193;  mov.f32 %f134, r0;}
	// end inline asm
	mov.b32 	%r38, 2;
	// begin inline asm
	{  .reg .f32 r0;  .reg .pred p;  shfl.sync.down.b32 r0|p, %f134, %r38, %r48, %r49;  @p add.f32 r0, r0, %f134;  mov.f32 %f137, r0;}
	// end inline asm
	mov.b32 	%r41, 4;
	// begin inline asm
	{  .reg .f32 r0;  .reg .pred p;  shfl.sync.down.b32 r0|p, %f137, %r41, %r48, %r49;  @p add.f32 r0, r0, %f137;  mov.f32 %f140, r0;}
	// end inline asm
	mov.b32 	%r44, 8;
	// begin inline asm
	{  .reg .f32 r0;  .reg .pred p;  shfl.sync.down.b32 r0|p, %f140, %r44, %r48, %r49;  @p add.f32 r0, r0, %f140;  mov.f32 %f143, r0;}
	// end inline asm
	mov.b32 	%r47, 16;
	// begin inline asm
	{  .reg .f32 r0;  .reg .pred p;  shfl.sync.down.b32 r0|p, %f143, %r47, %r48, %r49;  @p add.f32 r0, r0, %f143;  mov.f32 %f146, r0;}
	// end inline asm
	setp.ne.s32 	%p10, %r34, 0;
	@%p10 bra 	$L__BB0_15;
	shr.u32 	%r50, %r69, 3;
	and.b32  	%r51, %r50, 124;
	mov.u32 	%r52, _ZZ13naive_softmaxILi256EEvPKfPfiE12temp_storage;
	add.s32 	%r53, %r52, %r51;
	st.shared.f32 	[%r53+8], %f146;
$L__BB0_15:
	bar.sync 	0;
	setp.ne.s32 	%p11, %r69, 0;
	@%p11 bra 	$L__BB0_17;
	ld.shared.f32 	%f149, [_ZZ13naive_softmaxILi256EEvPKfPfiE12temp_storage+12];
	add.f32 	%f150, %f146, %f149;
	ld.shared.f32 	%f151, [_ZZ13naive_softmaxILi256EEvPKfPfiE12temp_storage+16];
	add.f32 	%f152, %f150, %f151;
	ld.shared.f32 	%f153, [_ZZ13naive_softmaxILi256EEvPKfPfiE12temp_storage+20];
	add.f32 	%f154, %f152, %f153;
	ld.shared.f32 	%f155, [_ZZ13naive_softmaxILi256EEvPKfPfiE12temp_storage+24];
	add.f32 	%f156, %f154, %f155;
	ld.shared.f32 	%f157, [_ZZ13naive_softmaxILi256EEvPKfPfiE12temp_storage+28];
	add.f32 	%f158, %f156, %f157;
	ld.shared.f32 	%f159, [_ZZ13naive_softmaxILi256EEvPKfPfiE12temp_storage+32];
	add.f32 	%f160, %f158, %f159;
	ld.shared.f32 	%f161, [_ZZ13naive_softmaxILi256EEvPKfPfiE12temp_storage+36];
	add.f32 	%f162, %f160, %f161;
	mov.f32 	%f163, 0f3F800000;
	div.approx.f32 	%f164, %f163, %f162;
	st.shared.f32 	[_ZZ13naive_softmaxILi256EEvPKfPfiE15d_total_inverse], %f164;
$L__BB0_17:
	setp.ge.s32 	%p12, %r69, %r27;
	bar.sync 	0;
	@%p12 bra 	$L__BB0_24;
	ld.shared.f32 	%f15, [_ZZ13naive_softmaxILi256EEvPKfPfiE15d_total_inverse];
	not.b32 	%r54, %r69;
	add.s32 	%r19, %r27, %r54;
	and.b32  	%r55, %r19, 768;
	setp.eq.s32 	%p13, %r55, 768;
	@%p13 bra 	$L__BB0_21;
	shr.u32 	%r56, %r19, 8;
	add.s32 	%r57, %r56, 1;
	and.b32  	%r58, %r57, 3;
	cvt.u64.u32 	%rd37, %r69;
	add.s64 	%rd38, %rd3, %rd37;
	shl.b64 	%rd39, %rd38, 2;
	add.s64 	%rd54, %rd1, %rd39;
	shl.b64 	%rd40, %rd3, 2;
	mul.wide.u32 	%rd41, %r69, 4;
	add.s64 	%rd42, %rd40, %rd41;
	add.s64 	%rd53, %rd2, %rd42;
	neg.s32 	%r67, %r58;
	shl.b32 	%r59, %r57, 8;
	and.b32  	%r60, %r59, 768;
	add.s32 	%r69, %r69, %r60;
$L__BB0_20:
	.pragma "nounroll";
	ld.global.nc.f32 	%f165, [%rd53];
	mul.f32 	%f166, %f165, 0f3FB8AA3B;
	ex2.approx.f32 	%f167, %f166;
	mul.f32 	%f168, %f167, %f15;
	st.global.f32 	[%rd54], %f168;
	add.s64 	%rd54, %rd54, 1024;
	add.s64 	%rd53, %rd53, 1024;
	add.s32 	%r67, %r67, 1;
	setp.ne.s32 	%p14, %r67, 0;
	@%p14 bra 	$L__BB0_20;
$L__BB0_21:
	setp.lt.u32 	%p15, %r19, 768;
	@%p15 bra 	$L__BB0_24;
	shl.b64 	%rd43, %rd3, 2;
	cvt.u64.u32 	%rd44, %r69;
	mul.wide.u32 	%rd45, %r69, 4;
	add.s64 	%rd46, %rd43, %rd45;
	add.s64 	%rd47, %rd46, %rd2;
	add.s64 	%rd56, %rd47, 2048;
	add.s64 	%rd48, %rd3, %rd44;
	shl.b64 	%rd49, %rd48, 2;
	add.s64 	%rd50, %rd49, %rd1;
	add.s64 	%rd55, %rd50, 2048;
$L__BB0_23:
	ld.global.nc.f32 	%f169, [%rd56+-2048];
	mul.f32 	%f170, %f169, 0f3FB8AA3B;
	ex2.approx.f32 	%f171, %f170;
	mul.f32 	%f172, %f171, %f15;
	st.global.f32 	[%rd55+-2048], %f172;
	ld.global.nc.f32 	%f173, [%rd56+-1024];
	mul.f32 	%f174, %f173, 0f3FB8AA3B;
	ex2.approx.f32 	%f175, %f174;
	mul.f32 	%f176, %f175, %f15;
	st.global.f32 	[%rd55+-1024], %f176;
	ld.global.nc.f32 	%f177, [%rd56];
	mul.f32 	%f178, %f177, 0f3FB8AA3B;
	ex2.approx.f32 	%f179, %f178;
	mul.f32 	%f180, %f179, %f15;
	st.global.f32 	[%rd55], %f180;
	ld.global.nc.f32 	%f181, [%rd56+1024];
	mul.f32 	%f182, %f181, 0f3FB8AA3B;
	ex2.approx.f32 	%f183, %f182;
	mul.f32 	%f184, %f183, %f15;
	st.global.f32 	[%rd55+1024], %f184;
	add.s32 	%r69, %r69, 1024;
	add.s64 	%rd56, %rd56, 4096;
	add.s64 	%rd55, %rd55, 4096;
	setp.lt.s32 	%p16, %r69, %r27;
	@%p16 bra 	$L__BB0_23;
$L__BB0_24:
	ret;

}
	// .globl	_Z12safe_softmaxILi256EEvPKfPfi
.visible .entry _Z12safe_softmaxILi256EEvPKfPfi(
	.param .u64 .ptr .align 1 _Z12safe_softmaxILi256EEvPKfPfi_param_0,
	.param .u64 .ptr .align 1 _Z12safe_softmaxILi256EEvPKfPfi_param_1,
	.param .u32 _Z12safe_softmaxILi256EEvPKfPfi_param_2
)
.maxntid 256
{
	.reg .pred 	%p<38>;
	.reg .b32 	%r<125>;
	.reg .b32 	%f<342>;
	.reg .b64 	%rd<76>;
	// demoted variable
	.shared .align 4 .b8 _ZZ12safe_softmaxILi256EEvPKfPfiE12temp_storage[44];
	// demoted variable
	.shared .align 4 .f32 _ZZ12safe_softmaxILi256EEvPKfPfiE7m_total;
	// demoted variable
	.shared .align 4 .f32 _ZZ12safe_softmaxILi256EEvPKfPfiE15d_total_inverse;
	ld.param.u64 	%rd29, [_Z12safe_softmaxILi256EEvPKfPfi_param_0];
	ld.param.u64 	%rd30, [_Z12safe_softmaxILi256EEvPKfPfi_param_1];
	ld.param.u32 	%r47, [_Z12safe_softmaxILi256EEvPKfPfi_param_2];
	cvta.to.global.u64 	%rd1, %rd30;
	cvta.to.global.u64 	%rd2, %rd29;
	mov.u32 	%r124, %tid.x;
	mov.u32 	%r48, %ctaid.x;
	mul.lo.s32 	%r49, %r47, %r48;
	cvt.s64.s32 	%rd3, %r49;
	mul.wide.s32 	%rd31, %r49, 4;
	add.s64 	%rd4, %rd2, %rd31;
	setp.ge.s32 	%p2, %r124, %r47;
	mov.f32 	%f331, 0fFF7FFFFF;
	@%p2 bra 	$L__BB1_13;
	not.b32 	%r50, %r124;
	add.s32 	%r51, %r47, %r50;
	shr.u32 	%r52, %r51, 8;
	add.s32 	%r2, %r52, 1;
	and.b32  	%r3, %r2, 15;
	setp.lt.u32 	%p3, %r51, 3840;
	mov.f32 	%f331, 0fFF7FFFFF;
	mov.u32 	%r112, %r124;
	@%p3 bra 	$L__BB1_4;
	and.b32  	%r53, %r2, 33554416;
	neg.s32 	%r110, %r53;
	shl.b64 	%rd32, %rd3, 2;
	mul.wide.u32 	%rd33, %r124, 4;
	add.s64 	%rd34, %rd32, %rd33;
	add.s64 	%rd35, %rd34, %rd2;
	add.s64 	%rd68, %rd35, 8192;
	mov.f32 	%f331, 0fFF7FFFFF;
	mov.u32 	%r112, %r124;
$L__BB1_3:
	.pragma "nounroll";
	ld.global.nc.f32 	%f39, [%rd68+-8192];
	max.f32 	%f40, %f331, %f39;
	ld.global.nc.f32 	%f41, [%rd68+-7168];
	max.f32 	%f42, %f40, %f41;
	ld.global.nc.f32 	%f43, [%rd68+-6144];
	max.f32 	%f44, %f42, %f43;
	ld.global.nc.f32 	%f45, [%rd68+-5120];
	max.f32 	%f46, %f44, %f45;
	ld.global.nc.f32 	%f47, [%rd68+-4096];
	max.f32 	%f48, %f46, %f47;
	ld.global.nc.f32 	%f49, [%rd68+-3072];
	max.f32 	%f50, %f48, %f49;
	ld.global.nc.f32 	%f51, [%rd68+-2048];
	max.f32 	%f52, %f50, %f51;
	ld.global.nc.f32 	%f53, [%rd68+-1024];
	max.f32 	%f54, %f52, %f53;
	ld.global.nc.f32 	%f55, [%rd68];
	max.f32 	%f56, %f54, %f55;
	ld.global.nc.f32 	%f57, [%rd68+1024];
	max.f32 	%f58, %f56, %f57;
	ld.global.nc.f32 	%f59, [%rd68+2048];
	max.f32 	%f60, %f58, %f59;
	ld.global.nc.f32 	%f61, [%rd68+3072];
	max.f32 	%f62, %f60, %f61;
	ld.global.nc.f32 	%f63, [%rd68+4096];
	max.f32 	%f64, %f62, %f63;
	ld.global.nc.f32 	%f65, [%rd68+5120];
	max.f32 	%f66, %f64, %f65;
	ld.global.nc.f32 	%f67, [%rd68+6144];
	max.f32 	%f68, %f66, %f67;
	ld.global.nc.f32 	%f69, [%rd68+7168];
	max.f32 	%f331, %f68, %f69;
	add.s32 	%r112, %r112, 4096;
	add.s32 	%r110, %r110, 16;
	add.s64 	%rd68, %rd68, 16384;
	setp.ne.s32 	%p4, %r110, 0;
	@%p4 bra 	$L__BB1_3;
$L__BB1_4:
	setp.eq.s32 	%p5, %r3, 0;
	@%p5 bra 	$L__BB1_13;
	and.b32  	%r10, %r2, 7;
	setp.lt.u32 	%p6, %r3, 8;
	@%p6 bra 	$L__BB1_7;
	mul.wide.u32 	%rd36, %r112, 4;
	add.s64 	%rd37, %rd4, %rd36;
	ld.global.nc.f32 	%f71, [%rd37];
	max.f32 	%f72, %f331, %f71;
	ld.global.nc.f32 	%f73, [%rd37+1024];
	max.f32 	%f74, %f72, %f73;
	ld.global.nc.f32 	%f75, [%rd37+2048];
	max.f32 	%f76, %f74, %f75;
	ld.global.nc.f32 	%f77, [%rd37+3072];
	max.f32 	%f78, %f76, %f77;
	ld.global.nc.f32 	%f79, [%rd37+4096];
	max.f32 	%f80, %f78, %f79;
	ld.global.nc.f32 	%f81, [%rd37+5120];
	max.f32 	%f82, %f80, %f81;
	ld.global.nc.f32 	%f83, [%rd37+6144];
	max.f32 	%f84, %f82, %f83;
	ld.global.nc.f32 	%f85, [%rd37+7168];
	max.f32 	%f331, %f84, %f85;
	add.s32 	%r112, %r112, 2048;
$L__BB1_7:
	setp.eq.s32 	%p7, %r10, 0;
	@%p7 bra 	$L__BB1_13;
	and.b32  	%r13, %r2, 3;
	setp.lt.u32 	%p8, %r10, 4;
	@%p8 bra 	$L__BB1_10;
	mul.wide.u32 	%rd38, %r112, 4;
	add.s64 	%rd39, %rd4, %rd38;
	ld.global.nc.f32 	%f87, [%rd39];
	max.f32 	%f88, %f331, %f87;
	ld.global.nc.f32 	%f89, [%rd39+1024];
	max.f32 	%f90, %f88, %f89;
	ld.global.nc.f32 	%f91, [%rd39+2048];
	max.f32 	%f92, %f90, %f91;
	ld.global.nc.f32 	%f93, [%rd39+3072];
	max.f32 	%f331, %f92, %f93;
	add.s32 	%r112, %r112, 1024;
$L__BB1_10:
	setp.eq.s32 	%p9, %r13, 0;
	@%p9 bra 	$L__BB1_13;
	shl.b64 	%rd40, %rd3, 2;
	mul.wide.u32 	%rd41, %r112, 4;
	add.s64 	%rd42, %rd40, %rd41;
	add.s64 	%rd69, %rd2, %rd42;
	neg.s32 	%r115, %r13;
$L__BB1_12:
	.pragma "nounroll";
	ld.global.nc.f32 	%f94, [%rd69];
	max.f32 	%f331, %f331, %f94;
	add.s64 	%rd69, %rd69, 1024;
	add.s32 	%r115, %r115, 1;
	setp.ne.s32 	%p10, %r115, 0;
	@%p10 bra 	$L__BB1_12;
$L__BB1_13:
	// begin inline asm
	mov.u32 %r54, %laneid;
	// end inline asm
	mov.b32 	%r56, %f331;
	mov.b32 	%r57, 1;
	mov.b32 	%r78, 31;
	mov.b32 	%r79, -1;
	// begin inline asm
	shfl.sync.down.b32 %r55, %r56, %r57, %r78, %r79;
	// end inline asm
	setp.gt.s32 	%p12, %r54, 30;
	mov.b32 	%f95, %r55;
	max.f32 	%f96, %f331, %f95;
	selp.f32 	%f97, %f331, %f96, %p12;
	mov.b32 	%r61, %f97;
	mov.b32 	%r62, 2;
	// begin inline asm
	shfl.sync.down.b32 %r60, %r61, %r62, %r78, %r79;
	// end inline asm
	setp.gt.s32 	%p13, %r54, 29;
	mov.b32 	%f98, %r60;
	max.f32 	%f99, %f97, %f98;
	selp.f32 	%f100, %f97, %f99, %p13;
	mov.b32 	%r66, %f100;
	mov.b32 	%r67, 4;
	// begin inline asm
	shfl.sync.down.b32 %r65, %r66, %r67, %r78, %r79;
	// end inline asm
	setp.gt.s32 	%p14, %r54, 27;
	mov.b32 	%f101, %r65;
	max.f32 	%f102, %f100, %f101;
	selp.f32 	%f103, %f100, %f102, %p14;
	mov.b32 	%r71, %f103;
	mov.b32 	%r72, 8;
	// begin inline asm
	shfl.sync.down.b32 %r70, %r71, %r72, %r78, %r79;
	// end inline asm
	setp.gt.s32 	%p15, %r54, 23;
	mov.b32 	%f104, %r70;
	max.f32 	%f14, %f103, %f104;
	selp.f32 	%f332, %f103, %f14, %p15;
	mov.b32 	%r76, %f332;
	mov.b32 	%r77, 16;
	// begin inline asm
	shfl.sync.down.b32 %r75, %r76, %r77, %r78, %r79;
	// end inline asm
	setp.gt.s32 	%p16, %r54, 15;
	shr.u32 	%r80, %r124, 3;
	and.b32  	%r81, %r80, 124;
	mov.u32 	%r82, _ZZ12safe_softmaxILi256EEvPKfPfiE12temp_storage;
	add.s32 	%r83, %r82, %r81;
	add.s32 	%r21, %r83, 8;
	mov.pred 	%p37, 0;
	@%p16 bra 	$L__BB1_16;
	mov.b32 	%f105, %r75;
	max.f32 	%f332, %f14, %f105;
	setp.ne.s32 	%p18, %r54, 0;
	@%p18 bra 	$L__BB1_16;
	st.shared.f32 	[%r21], %f332;
	mov.pred 	%p37, -1;
$L__BB1_16:
	bar.sync 	0;
	setp.ne.s32 	%p20, %r124, 0;
	@%p20 bra 	$L__BB1_18;
	ld.shared.f32 	%f106, [_ZZ12safe_softmaxILi256EEvPKfPfiE12temp_storage+12];
	max.f32 	%f107, %f332, %f106;
	ld.shared.f32 	%f108, [_ZZ12safe_softmaxILi256EEvPKfPfiE12temp_storage+16];
	max.f32 	%f109, %f107, %f108;
	ld.shared.f32 	%f110, [_ZZ12safe_softmaxILi256EEvPKfPfiE12temp_storage+20];
	max.f32 	%f111, %f109, %f110;
	ld.shared.f32 	%f112, [_ZZ12safe_softmaxILi256EEvPKfPfiE12temp_storage+24];
	max.f32 	%f113, %f111, %f112;
	ld.shared.f32 	%f114, [_ZZ12safe_softmaxILi256EEvPKfPfiE12temp_storage+28];
	max.f32 	%f115, %f113, %f114;
	ld.shared.f32 	%f116, [_ZZ12safe_softmaxILi256EEvPKfPfiE12temp_storage+32];
	max.f32 	%f117, %f115, %f116;
	ld.shared.f32 	%f118, [_ZZ12safe_softmaxILi256EEvPKfPfiE12temp_storage+36];
	max.f32 	%f119, %f117, %f118;
	st.shared.f32 	[_ZZ12safe_softmaxILi256EEvPKfPfiE7m_total], %f119;
$L__BB1_18:
	setp.ge.s32 	%p21, %r124, %r47;
	bar.sync 	0;
	mov.f32 	%f341, 0f00000000;
	@%p21 bra 	$L__BB1_31;
	ld.shared.f32 	%f18, [_ZZ12safe_softmaxILi256EEvPKfPfiE7m_total];
	not.b32 	%r84, %r124;
	add.s32 	%r85, %r47, %r84;
	shr.u32 	%r86, %r85, 8;
	add.s32 	%r22, %r86, 1;
	and.b32  	%r23, %r22, 15;
	setp.lt.u32 	%p22, %r85, 3840;
	mov.f32 	%f341, 0f00000000;
	mov.u32 	%r118, %r124;
	@%p22 bra 	$L__BB1_22;
	and.b32  	%r87, %r22, 33554416;
	neg.s32 	%r116, %r87;
	shl.b64 	%rd43, %rd3, 2;
	mul.wide.u32 	%rd44, %r124, 4;
	add.s64 	%rd45, %rd43, %rd44;
	add.s64 	%rd46, %rd45, %rd2;
	add.s64 	%rd70, %rd46, 8192;
	mov.f32 	%f341, 0f00000000;
	mov.u32 	%r118, %r124;
$L__BB1_21:
	.pragma "nounroll";
	ld.global.nc.f32 	%f124, [%rd70+-8192];
	sub.f32 	%f125, %f124, %f18;
	mul.f32 	%f126, %f125, 0f3FB8AA3B;
	ex2.approx.f32 	%f127, %f126;
	add.f32 	%f128, %f341, %f127;
	ld.global.nc.f32 	%f129, [%rd70+-7168];
	sub.f32 	%f130, %f129, %f18;
	mul.f32 	%f131, %f130, 0f3FB8AA3B;
	ex2.approx.f32 	%f132, %f131;
	add.f32 	%f133, %f128, %f132;
	ld.global.nc.f32 	%f134, [%rd70+-6144];
	sub.f32 	%f135, %f134, %f18;
	mul.f32 	%f136, %f135, 0f3FB8AA3B;
	ex2.approx.f32 	%f137, %f136;
	add.f32 	%f138, %f133, %f137;
	ld.global.nc.f32 	%f139, [%rd70+-5120];
	sub.f32 	%f140, %f139, %f18;
	mul.f32 	%f141, %f140, 0f3FB8AA3B;
	ex2.approx.f32 	%f142, %f141;
	add.f32 	%f143, %f138, %f142;
	ld.global.nc.f32 	%f144, [%rd70+-4096];
	sub.f32 	%f145, %f144, %f18;
	mul.f32 	%f146, %f145, 0f3FB8AA3B;
	ex2.approx.f32 	%f147, %f146;
	add.f32 	%f148, %f143, %f147;
	ld.global.nc.f32 	%f149, [%rd70+-3072];
	sub.f32 	%f150, %f149, %f18;
	mul.f32 	%f151, %f150, 0f3FB8AA3B;
	ex2.approx.f32 	%f152, %f151;
	add.f32 	%f153, %f148, %f152;
	ld.global.nc.f32 	%f154, [%rd70+-2048];
	sub.f32 	%f155, %f154, %f18;
	mul.f32 	%f156, %f155, 0f3FB8AA3B;
	ex2.approx.f32 	%f157, %f156;
	add.f32 	%f158, %f153, %f157;
	ld.global.nc.f32 	%f159, [%rd70+-1024];
	sub.f32 	%f160, %f159, %f18;
	mul.f32 	%f161, %f160, 0f3FB8AA3B;
	ex2.approx.f32 	%f162, %f161;
	add.f32 	%f163, %f158, %f162;
	ld.global.nc.f32 	%f164, [%rd70];
	sub.f32 	%f165, %f164, %f18;
	mul.f32 	%f166, %f165, 0f3FB8AA3B;
	ex2.approx.f32 	%f167, %f166;
	add.f32 	%f168, %f163, %f167;
	ld.global.nc.f32 	%f169, [%rd70+1024];
	sub.f32 	%f170, %f169, %f18;
	mul.f32 	%f171, %f170, 0f3FB8AA3B;
	ex2.approx.f32 	%f172, %f171;
	add.f32 	%f173, %f168, %f172;
	ld.global.nc.f32 	%f174, [%rd70+2048];
	sub.f32 	%f175, %f174, %f18;
	mul.f32 	%f176, %f175, 0f3FB8AA3B;
	ex2.approx.f32 	%f177, %f176;
	add.f32 	%f178, %f173, %f177;
	ld.global.nc.f32 	%f179, [%rd70+3072];
	sub.f32 	%f180, %f179, %f18;
	mul.f32 	%f181, %f180, 0f3FB8AA3B;
	ex2.approx.f32 	%f182, %f181;
	add.f32 	%f183, %f178, %f182;
	ld.global.nc.f32 	%f184, [%rd70+4096];
	sub.f32 	%f185, %f184, %f18;
	mul.f32 	%f186, %f185, 0f3FB8AA3B;
	ex2.approx.f32 	%f187, %f186;
	add.f32 	%f188, %f183, %f187;
	ld.global.nc.f32 	%f189, [%rd70+5120];
	sub.f32 	%f190, %f189, %f18;
	mul.f32 	%f191, %f190, 0f3FB8AA3B;
	ex2.approx.f32 	%f192, %f191;
	add.f32 	%f193, %f188, %f192;
	ld.global.nc.f32 	%f194, [%rd70+6144];
	sub.f32 	%f195, %f194, %f18;
	mul.f32 	%f196, %f195, 0f3FB8AA3B;
	ex2.approx.f32 	%f197, %f196;
	add.f32 	%f198, %f193, %f197;
	ld.global.nc.f32 	%f199, [%rd70+7168];
	sub.f32 	%f200, %f199, %f18;
	mul.f32 	%f201, %f200, 0f3FB8AA3B;
	ex2.approx.f32 	%f202, %f201;
	add.f32 	%f341, %f198, %f202;
	add.s32 	%r118, %r118, 4096;
	add.s32 	%r116, %r116, 16;
	add.s64 	%rd70, %rd70, 16384;
	setp.ne.s32 	%p23, %r116, 0;
	@%p23 bra 	$L__BB1_21;
$L__BB1_22:
	setp.eq.s32 	%p24, %r23, 0;
	@%p24 bra 	$L__BB1_31;
	and.b32  	%r30, %r22, 7;
	setp.lt.u32 	%p25, %r23, 8;
	@%p25 bra 	$L__BB1_25;
	mul.wide.u32 	%rd47, %r118, 4;
	add.s64 	%rd48, %rd4, %rd47;
	ld.global.nc.f32 	%f204, [%rd48];
	sub.f32 	%f205, %f204, %f18;
	mul.f32 	%f206, %f205, 0f3FB8AA3B;
	ex2.approx.f32 	%f207, %f206;
	add.f32 	%f208, %f341, %f207;
	ld.global.nc.f32 	%f209, [%rd48+1024];
	sub.f32 	%f210, %f209, %f18;
	mul.f32 	%f211, %f210, 0f3FB8AA3B;
	ex2.approx.f32 	%f212, %f211;
	add.f32 	%f213, %f208, %f212;
	ld.global.nc.f32 	%f214, [%rd48+2048];
	sub.f32 	%f215, %f214, %f18;
	mul.f32 	%f216, %f215, 0f3FB8AA3B;
	ex2.approx.f32 	%f217, %f216;
	add.f32 	%f218, %f213, %f217;
	ld.global.nc.f32 	%f219, [%rd48+3072];
	sub.f32 	%f220, %f219, %f18;
	mul.f32 	%f221, %f220, 0f3FB8AA3B;
	ex2.approx.f32 	%f222, %f221;
	add.f32 	%f223, %f218, %f222;
	ld.global.nc.f32 	%f224, [%rd48+4096];
	sub.f32 	%f225, %f224, %f18;
	mul.f32 	%f226, %f225, 0f3FB8AA3B;
	ex2.approx.f32 	%f227, %f226;
	add.f32 	%f228, %f223, %f227;
	ld.global.nc.f32 	%f229, [%rd48+5120];
	sub.f32 	%f230, %f229, %f18;
	mul.f32 	%f231, %f230, 0f3FB8AA3B;
	ex2.approx.f32 	%f232, %f231;
	add.f32 	%f233, %f228, %f232;
	ld.global.nc.f32 	%f234, [%rd48+6144];
	sub.f32 	%f235, %f234, %f18;
	mul.f32 	%f236, %f235, 0f3FB8AA3B;
	ex2.approx.f32 	%f237, %f236;
	add.f32 	%f238, %f233, %f237;
	ld.global.nc.f32 	%f239, [%rd48+7168];
	sub.f32 	%f240, %f239, %f18;
	mul.f32 	%f241, %f240, 0f3FB8AA3B;
	ex2.approx.f32 	%f242, %f241;
	add.f32 	%f341, %f238, %f242;
	add.s32 	%r118, %r118, 2048;
$L__BB1_25:
	setp.eq.s32 	%p26, %r30, 0;
	@%p26 bra 	$L__BB1_31;
	and.b32  	%r33, %r22, 3;
	setp.lt.u32 	%p27, %r30, 4;
	@%p27 bra 	$L__BB1_28;
	mul.wide.u32 	%rd49, %r118, 4;
	add.s64 	%rd50, %rd4, %rd49;
	ld.global.nc.f32 	%f244, [%rd50];
	sub.f32 	%f245, %f244, %f18;
	mul.f32 	%f246, %f245, 0f3FB8AA3B;
	ex2.approx.f32 	%f247, %f246;
	add.f32 	%f248, %f341, %f247;
	ld.global.nc.f32 	%f249, [%rd50+1024];
	sub.f32 	%f250, %f249, %f18;
	mul.f32 	%f251, %f250, 0f3FB8AA3B;
	ex2.approx.f32 	%f252, %f251;
	add.f32 	%f253, %f248, %f252;
	ld.global.nc.f32 	%f254, [%rd50+2048];
	sub.f32 	%f255, %f254, %f18;
	mul.f32 	%f256, %f255, 0f3FB8AA3B;
	ex2.approx.f32 	%f257, %f256;
	add.f32 	%f258, %f253, %f257;
	ld.global.nc.f32 	%f259, [%rd50+3072];
	sub.f32 	%f260, %f259, %f18;
	mul.f32 	%f261, %f260, 0f3FB8AA3B;
	ex2.approx.f32 	%f262, %f261;
	add.f32 	%f341, %f258, %f262;
	add.s32 	%r118, %r118, 1024;
$L__BB1_28:
	setp.eq.s32 	%p28, %r33, 0;
	@%p28 bra 	$L__BB1_31;
	shl.b64 	%rd51, %rd3, 2;
	mul.wide.u32 	%rd52, %r118, 4;
	add.s64 	%rd53, %rd51, %rd52;
	add.s64 	%rd71, %rd2, %rd53;
	neg.s32 	%r121, %r33;
$L__BB1_30:
	.pragma "nounroll";
	ld.global.nc.f32 	%f263, [%rd71];
	sub.f32 	%f264, %f263, %f18;
	mul.f32 	%f265, %f264, 0f3FB8AA3B;
	ex2.approx.f32 	%f266, %f265;
	add.f32 	%f341, %f341, %f266;
	add.s64 	%rd71, %rd71, 1024;
	add.s32 	%r121, %r121, 1;
	setp.ne.s32 	%p29, %r121, 0;
	@%p29 bra 	$L__BB1_30;
$L__BB1_31:
	mov.b32 	%r88, 1;
	mov.b32 	%r101, 31;
	mov.b32 	%r102, -1;
	// begin inline asm
	{  .reg .f32 r0;  .reg .pred p;  shfl.sync.down.b32 r0|p, %f341, %r88, %r101, %r102;  @p add.f32 r0, r0, %f341;  mov.f32 %f267, r0;}
	// end inline asm
	mov.b32 	%r91, 2;
	// begin inline asm
	{  .reg .f32 r0;  .reg .pred p;  shfl.sync.down.b32 r0|p, %f267, %r91, %r101, %r102;  @p add.f32 r0, r0, %f267;  mov.f32 %f270, r0;}
	// end inline asm
	mov.b32 	%r94, 4;
	// begin inline asm
	{  .reg .f32 r0;  .reg .pred p;  shfl.sync.down.b32 r0|p, %f270, %r94, %r101, %r102;  @p add.f32 r0, r0, %f270;  mov.f32 %f273, r0;}
	// end inline asm
	mov.b32 	%r97, 8;
	// begin inline asm
	{  .reg .f32 r0;  .reg .pred p;  shfl.sync.down.b32 r0|p, %f273, %r97, %r101, %r102;  @p add.f32 r0, r0, %f273;  mov.f32 %f276, r0;}
	// end inline asm
	mov.b32 	%r100, 16;
	// begin inline asm
	{  .reg .f32 r0;  .reg .pred p;  shfl.sync.down.b32 r0|p, %f276, %r100, %r101, %r102;  @p add.f32 r0, r0, %f276;  mov.f32 %f279, r0;}
	// end inline asm
	not.pred 	%p30, %p37;
	@%p30 bra 	$L__BB1_33;
	st.shared.f32 	[%r21], %f279;
$L__BB1_33:
	setp.ne.s32 	%p31, %r124, 0;
	bar.sync 	0;
	@%p31 bra 	$L__BB1_35;
	ld.shared.f32 	%f282, [_ZZ12safe_softmaxILi256EEvPKfPfiE12temp_storage+12];
	add.f32 	%f283, %f279, %f282;
	ld.shared.f32 	%f284, [_ZZ12safe_softmaxILi256EEvPKfPfiE12temp_storage+16];
	add.f32 	%f285, %f283, %f284;
	ld.shared.f32 	%f286, [_ZZ12safe_softmaxILi256EEvPKfPfiE12temp_storage+20];
	add.f32 	%f287, %f285, %f286;
	ld.shared.f32 	%f288, [_ZZ12safe_softmaxILi256EEvPKfPfiE12temp_storage+24];
	add.f32 	%f289, %f287, %f288;
	ld.shared.f32 	%f290, [_ZZ12safe_softmaxILi256EEvPKfPfiE12temp_storage+28];
	add.f32 	%f291, %f289, %f290;
	ld.shared.f32 	%f292, [_ZZ12safe_softmaxILi256EEvPKfPfiE12temp_storage+32];
	add.f32 	%f293, %f291, %f292;
	ld.shared.f32 	%f294, [_ZZ12safe_softmaxILi256EEvPKfPfiE12temp_storage+36];
	add.f32 	%f295, %f293, %f294;
	mov.f32 	%f296, 0f3F800000;
	div.approx.f32 	%f297, %f296, %f295;
	st.shared.f32 	[_ZZ12safe_softmaxILi256EEvPKfPfiE15d_total_inverse], %f297;
$L__BB1_35:
	setp.ge.s32 	%p32, %r124, %r47;
	bar.sync 	0;
	@%p32 bra 	$L__BB1_42;
	ld.shared.f32 	%f33, [_ZZ12safe_softmaxILi256EEvPKfPfiE7m_total];
	ld.shared.f32 	%f34, [_ZZ12safe_softmaxILi256EEvPKfPfiE15d_total_inverse];
	not.b32 	%r103, %r124;
	add.s32 	%r39, %r47, %r103;
	and.b32  	%r104, %r39, 768;
	setp.eq.s32 	%p33, %r104, 768;
	@%p33 bra 	$L__BB1_39;
	shr.u32 	%r105, %r39, 8;
	add.s32 	%r106, %r105, 1;
	and.b32  	%r107, %r106, 3;
	cvt.u64.u32 	%rd54, %r124;
	add.s64 	%rd55, %rd3, %rd54;
	shl.b64 	%rd56, %rd55, 2;
	add.s64 	%rd73, %rd1, %rd56;
	shl.b64 	%rd57, %rd3, 2;
	mul.wide.u32 	%rd58, %r124, 4;
	add.s64 	%rd59, %rd57, %rd58;
	add.s64 	%rd72, %rd2, %rd59;
	neg.s32 	%r122, %r107;
	shl.b32 	%r108, %r106, 8;
	and.b32  	%r109, %r108, 768;
	add.s32 	%r124, %r124, %r109;
$L__BB1_38:
	.pragma "nounroll";
	ld.global.nc.f32 	%f298, [%rd72];
	sub.f32 	%f299, %f298, %f33;
	mul.f32 	%f300, %f299, 0f3FB8AA3B;
	ex2.approx.f32 	%f301, %f300;
	mul.f32 	%f302, %f301, %f34;
	st.global.f32 	[%rd73], %f302;
	add.s64 	%rd73, %rd73, 1024;
	add.s64 	%rd72, %rd72, 1024;
	add.s32 	%r122, %r122, 1;
	setp.ne.s32 	%p34, %r122, 0;
	@%p34 bra 	$L__BB1_38;
$L__BB1_39:
	setp.lt.u32 	%p35, %r39, 768;
	@%p35 bra 	$L__BB1_42;
	shl.b64 	%rd60, %rd3, 2;
	cvt.u64.u32 	%rd61, %r124;
	mul.wide.u32 	%rd62, %r124, 4;
	add.s64 	%rd63, %rd60, %rd62;
	add.s64 	%rd64, %rd63, %rd2;
	add.s64 	%rd75, %rd64, 2048;
	add.s64 	%rd65, %rd3, %rd61;
	shl.b64 	%rd66, %rd65, 2;
	add.s64 	%rd67, %rd66, %rd1;
	add.s64 	%rd74, %rd67, 2048;
$L__BB1_41:
	ld.global.nc.f32 	%f303, [%rd75+-2048];
	sub.f32 	%f304, %f303, %f33;
	mul.f32 	%f305, %f304, 0f3FB8AA3B;
	ex2.approx.f32 	%f306, %f305;
	mul.f32 	%f307, %f306, %f34;
	st.global.f32 	[%rd74+-2048], %f307;
	ld.global.nc.f32 	%f308, [%rd75+-1024];
	sub.f32 	%f309, %f308, %f33;
	mul.f32 	%f310, %f309, 0f3FB8AA3B;
	ex2.approx.f32 	%f311, %f310;
	mul.f32 	%f312, %f311, %f34;
	st.global.f32 	[%rd74+-1024], %f312;
	ld.global.nc.f32 	%f313, [%rd75];
	sub.f32 	%f314, %f313, %f33;
	mul.f32 	%f315, %f314, 0f3FB8AA3B;
	ex2.approx.f32 	%f316, %f315;
	mul.f32 	%f317, %f316, %f34;
	st.global.f32 	[%rd74], %f317;
	ld.global.nc.f32 	%f318, [%rd75+1024];
	sub.f32 	%f319, %f318, %f33;
	mul.f32 	%f320, %f319, 0f3FB8AA3B;
	ex2.approx.f32 	%f321, %f320;
	mul.f32 	%f322, %f321, %f34;
	st.global.f32 	[%rd74+1024], %f322;
	add.s32 	%r124, %r124, 1024;
	add.s64 	%rd75, %rd75, 4096;
	add.s64 	%rd74, %rd74, 4096;
	setp.lt.s32 	%p36, %r124, %r47;
	@%p36 bra 	$L__BB1_41;
$L__BB1_42:
	ret;

}
	// .globl	_Z14online_softmaxILi256EEvPKfPfi
.visible .entry _Z14online_softmaxILi256EEvPKfPfi(
	.param .u64 .ptr .align 1 _Z14online_softmaxILi256EEvPKfPfi_param_0,
	.param .u64 .ptr .align 1 _Z14online_softmaxILi256EEvPKfPfi_param_1,
	.param .u32 _Z14online_softmaxILi256EEvPKfPfi_param_2
)
.maxntid 256
{
	.reg .pred 	%p<48>;
	.reg .b32 	%r<112>;
	.reg .b32 	%f<346>;
	.reg .b64 	%rd<52>;
	// demoted variable
	.shared .align 8 .b8 _ZZ14online_softmaxILi256EEvPKfPfiE12temp_storage[80];
	// demoted variable
	.shared .align 8 .b8 _ZZ14online_softmaxILi256EEvPKfPfiE8md_total[8];
	ld.param.u64 	%rd20, [_Z14online_softmaxILi256EEvPKfPfi_param_0];
	ld.param.u64 	%rd21, [_Z14online_softmaxILi256EEvPKfPfi_param_1];
	ld.param.u32 	%r34, [_Z14online_softmaxILi256EEvPKfPfi_param_2];
	cvta.to.global.u64 	%rd1, %rd21;
	cvta.to.global.u64 	%rd2, %rd20;
	mov.u32 	%r111, %tid.x;
	mov.u32 	%r35, %ctaid.x;
	mul.lo.s32 	%r36, %r34, %r35;
	cvt.s64.s32 	%rd3, %r36;
	setp.ge.s32 	%p1, %r111, %r34;
	mov.f32 	%f335, 0fFF7FFFFF;
	mov.f32 	%f334, 0f00000000;
	@%p1 bra 	$L__BB2_12;
	not.b32 	%r37, %r111;
	add.s32 	%r2, %r34, %r37;
	shr.u32 	%r38, %r2, 8;
	add.s32 	%r3, %r38, 1;
	and.b32  	%r4, %r3, 7;
	setp.lt.u32 	%p2, %r2, 1792;
	mov.f32 	%f334, 0f00000000;
	mov.f32 	%f335, 0fFF7FFFFF;
	mov.u32 	%r106, %r111;
	@%p2 bra 	$L__BB2_4;
	and.b32  	%r39, %r3, 33554424;
	neg.s32 	%r104, %r39;
	shl.b64 	%rd22, %rd3, 2;
	mul.wide.u32 	%rd23, %r111, 4;
	add.s64 	%rd24, %rd22, %rd23;
	add.s64 	%rd25, %rd24, %rd2;
	add.s64 	%rd47, %rd25, 4096;
	mov.f32 	%f334, 0f00000000;
	mov.f32 	%f335, 0fFF7FFFFF;
	mov.u32 	%r106, %r111;
$L__BB2_3:
	.pragma "nounroll";
	ld.global.nc.f32 	%f54, [%rd47+-4096];
	setp.gt.f32 	%p3, %f335, %f54;
	selp.f32 	%f55, %f334, 0f3F800000, %p3;
	selp.f32 	%f56, %f335, %f54, %p3;
	selp.f32 	%f57, 0f3F800000, %f334, %p3;
	selp.f32 	%f58, %f54, %f335, %p3;
	sub.f32 	%f59, %f58, %f56;
	mul.f32 	%f60, %f59, 0f3FB8AA3B;
	ex2.approx.f32 	%f61, %f60;
	fma.rn.f32 	%f62, %f61, %f57, %f55;
	ld.global.nc.f32 	%f63, [%rd47+-3072];
	setp.gt.f32 	%p4, %f56, %f63;
	selp.f32 	%f64, %f62, 0f3F800000, %p4;
	selp.f32 	%f65, %f56, %f63, %p4;
	selp.f32 	%f66, 0f3F800000, %f62, %p4;
	selp.f32 	%f67, %f63, %f56, %p4;
	sub.f32 	%f68, %f67, %f65;
	mul.f32 	%f69, %f68, 0f3FB8AA3B;
	ex2.approx.f32 	%f70, %f69;
	fma.rn.f32 	%f71, %f70, %f66, %f64;
	ld.global.nc.f32 	%f72, [%rd47+-2048];
	setp.gt.f32 	%p5, %f65, %f72;
	selp.f32 	%f73, %f71, 0f3F800000, %p5;
	selp.f32 	%f74, %f65, %f72, %p5;
	selp.f32 	%f75, 0f3F800000, %f71, %p5;
	selp.f32 	%f76, %f72, %f65, %p5;
	sub.f32 	%f77, %f76, %f74;
	mul.f32 	%f78, %f77, 0f3FB8AA3B;
	ex2.approx.f32 	%f79, %f78;
	fma.rn.f32 	%f80, %f79, %f75, %f73;
	ld.global.nc.f32 	%f81, [%rd47+-1024];
	setp.gt.f32 	%p6, %f74, %f81;
	selp.f32 	%f82, %f80, 0f3F800000, %p6;
	selp.f32 	%f83, %f74, %f81, %p6;
	selp.f32 	%f84, 0f3F800000, %f80, %p6;
	selp.f32 	%f85, %f81, %f74, %p6;
	sub.f32 	%f86, %f85, %f83;
	mul.f32 	%f87, %f86, 0f3FB8AA3B;
	ex2.approx.f32 	%f88, %f87;
	fma.rn.f32 	%f89, %f88, %f84, %f82;
	ld.global.nc.f32 	%f90, [%rd47];
	setp.gt.f32 	%p7, %f83, %f90;
	selp.f32 	%f91, %f89, 0f3F800000, %p7;
	selp.f32 	%f92, %f83, %f90, %p7;
	selp.f32 	%f93, 0f3F800000, %f89, %p7;
	selp.f32 	%f94, %f90, %f83, %p7;
	sub.f32 	%f95, %f94, %f92;
	mul.f32 	%f96, %f95, 0f3FB8AA3B;
	ex2.approx.f32 	%f97, %f96;
	fma.rn.f32 	%f98, %f97, %f93, %f91;
	ld.global.nc.f32 	%f99, [%rd47+1024];
	setp.gt.f32 	%p8, %f92, %f99;
	selp.f32 	%f100, %f98, 0f3F800000, %p8;
	selp.f32 	%f101, %f92, %f99, %p8;
	selp.f32 	%f102, 0f3F800000, %f98, %p8;
	selp.f32 	%f103, %f99, %f92, %p8;
	sub.f32 	%f104, %f103, %f101;
	mul.f32 	%f105, %f104, 0f3FB8AA3B;
	ex2.approx.f32 	%f106, %f105;
	fma.rn.f32 	%f107, %f106, %f102, %f100;
	ld.global.nc.f32 	%f108, [%rd47+2048];
	setp.gt.f32 	%p9, %f101, %f108;
	selp.f32 	%f109, %f107, 0f3F800000, %p9;
	selp.f32 	%f110, %f101, %f108, %p9;
	selp.f32 	%f111, 0f3F800000, %f107, %p9;
	selp.f32 	%f112, %f108, %f101, %p9;
	sub.f32 	%f113, %f112, %f110;
	mul.f32 	%f114, %f113, 0f3FB8AA3B;
	ex2.approx.f32 	%f115, %f114;
	fma.rn.f32 	%f116, %f115, %f111, %f109;
	ld.global.nc.f32 	%f117, [%rd47+3072];
	setp.gt.f32 	%p10, %f110, %f117;
	selp.f32 	%f118, %f116, 0f3F800000, %p10;
	selp.f32 	%f335, %f110, %f117, %p10;
	selp.f32 	%f119, 0f3F800000, %f116, %p10;
	selp.f32 	%f120, %f117, %f110, %p10;
	sub.f32 	%f121, %f120, %f335;
	mul.f32 	%f122, %f121, 0f3FB8AA3B;
	ex2.approx.f32 	%f123, %f122;
	fma.rn.f32 	%f334, %f123, %f119, %f118;
	add.s32 	%r106, %r106, 2048;
	add.s32 	%r104, %r104, 8;
	add.s64 	%rd47, %rd47, 8192;
	setp.ne.s32 	%p11, %r104, 0;
	@%p11 bra 	$L__BB2_3;
$L__BB2_4:
	setp.eq.s32 	%p12, %r4, 0;
	@%p12 bra 	$L__BB2_12;
	shl.b64 	%rd26, %rd3, 2;
	add.s64 	%rd7, %rd2, %rd26;
	setp.lt.u32 	%p13, %r4, 4;
	@%p13 bra 	$L__BB2_7;
	mul.wide.u32 	%rd27, %r106, 4;
	add.s64 	%rd28, %rd7, %rd27;
	ld.global.nc.f32 	%f125, [%rd28];
	setp.gt.f32 	%p14, %f335, %f125;
	selp.f32 	%f126, %f334, 0f3F800000, %p14;
	selp.f32 	%f127, %f335, %f125, %p14;
	selp.f32 	%f128, 0f3F800000, %f334, %p14;
	selp.f32 	%f129, %f125, %f335, %p14;
	sub.f32 	%f130, %f129, %f127;
	mul.f32 	%f131, %f130, 0f3FB8AA3B;
	ex2.approx.f32 	%f132, %f131;
	fma.rn.f32 	%f133, %f132, %f128, %f126;
	ld.global.nc.f32 	%f134, [%rd28+1024];
	setp.gt.f32 	%p15, %f127, %f134;
	selp.f32 	%f135, %f133, 0f3F800000, %p15;
	selp.f32 	%f136, %f127, %f134, %p15;
	selp.f32 	%f137, 0f3F800000, %f133, %p15;
	selp.f32 	%f138, %f134, %f127, %p15;
	sub.f32 	%f139, %f138, %f136;
	mul.f32 	%f140, %f139, 0f3FB8AA3B;
	ex2.approx.f32 	%f141, %f140;
	fma.rn.f32 	%f142, %f141, %f137, %f135;
	ld.global.nc.f32 	%f143, [%rd28+2048];
	setp.gt.f32 	%p16, %f136, %f143;
	selp.f32 	%f144, %f142, 0f3F800000, %p16;
	selp.f32 	%f145, %f136, %f143, %p16;
	selp.f32 	%f146, 0f3F800000, %f142, %p16;
	selp.f32 	%f147, %f143, %f136, %p16;
	sub.f32 	%f148, %f147, %f145;
	mul.f32 	%f149, %f148, 0f3FB8AA3B;
	ex2.approx.f32 	%f150, %f149;
	fma.rn.f32 	%f151, %f150, %f146, %f144;
	ld.global.nc.f32 	%f152, [%rd28+3072];
	setp.gt.f32 	%p17, %f145, %f152;
	selp.f32 	%f153, %f151, 0f3F800000, %p17;
	selp.f32 	%f335, %f145, %f152, %p17;
	selp.f32 	%f154, 0f3F800000, %f151, %p17;
	selp.f32 	%f155, %f152, %f145, %p17;
	sub.f32 	%f156, %f155, %f335;
	mul.f32 	%f157, %f156, 0f3FB8AA3B;
	ex2.approx.f32 	%f158, %f157;
	fma.rn.f32 	%f334, %f158, %f154, %f153;
	add.s32 	%r106, %r106, 1024;
$L__BB2_7:
	and.b32  	%r40, %r3, 3;
	setp.eq.s32 	%p18, %r40, 0;
	@%p18 bra 	$L__BB2_12;
	setp.eq.s32 	%p19, %r40, 1;
	@%p19 bra 	$L__BB2_10;
	mul.wide.u32 	%rd29, %r106, 4;
	add.s64 	%rd30, %rd7, %rd29;
	ld.global.nc.f32 	%f160, [%rd30];
	setp.gt.f32 	%p20, %f335, %f160;
	selp.f32 	%f161, %f334, 0f3F800000, %p20;
	selp.f32 	%f162, %f335, %f160, %p20;
	selp.f32 	%f163, 0f3F800000, %f334, %p20;
	selp.f32 	%f164, %f160, %f335, %p20;
	sub.f32 	%f165, %f164, %f162;
	mul.f32 	%f166, %f165, 0f3FB8AA3B;
	ex2.approx.f32 	%f167, %f166;
	fma.rn.f32 	%f168, %f167, %f163, %f161;
	ld.global.nc.f32 	%f169, [%rd30+1024];
	setp.gt.f32 	%p21, %f162, %f169;
	selp.f32 	%f170, %f168, 0f3F800000, %p21;
	selp.f32 	%f335, %f162, %f169, %p21;
	selp.f32 	%f171, 0f3F800000, %f168, %p21;
	selp.f32 	%f172, %f169, %f162, %p21;
	sub.f32 	%f173, %f172, %f335;
	mul.f32 	%f174, %f173, 0f3FB8AA3B;
	ex2.approx.f32 	%f175, %f174;
	fma.rn.f32 	%f334, %f175, %f171, %f170;
	add.s32 	%r106, %r106, 512;
$L__BB2_10:
	and.b32  	%r41, %r2, 256;
	setp.ne.s32 	%p22, %r41, 0;
	@%p22 bra 	$L__BB2_12;
	mul.wide.u32 	%rd31, %r106, 4;
	add.s64 	%rd32, %rd7, %rd31;
	ld.global.nc.f32 	%f176, [%rd32];
	setp.gt.f32 	%p23, %f335, %f176;
	selp.f32 	%f177, %f334, 0f3F800000, %p23;
	selp.f32 	%f21, %f335, %f176, %p23;
	selp.f32 	%f178, 0f3F800000, %f334, %p23;
	selp.f32 	%f179, %f176, %f335, %p23;
	sub.f32 	%f180, %f179, %f21;
	mul.f32 	%f181, %f180, 0f3FB8AA3B;
	ex2.approx.f32 	%f182, %f181;
	fma.rn.f32 	%f334, %f182, %f178, %f177;
	mov.f32 	%f335, %f21;
$L__BB2_12:
	// begin inline asm
	mov.u32 %r42, %laneid;
	// end inline asm
	mov.b32 	%r44, %f335;
	mov.b32 	%r50, 1;
	mov.b32 	%r51, 31;
	mov.b32 	%r52, -1;
	// begin inline asm
	shfl.sync.down.b32 %r43, %r44, %r50, %r51, %r52;
	// end inline asm
	mov.b32 	%r49, %f334;
	// begin inline asm
	shfl.sync.down.b32 %r48, %r49, %r50, %r51, %r52;
	// end inline asm
	setp.gt.s32 	%p24, %r42, 30;
	@%p24 bra 	$L__BB2_14;
	mov.b32 	%f183, %r48;
	mov.b32 	%f184, %r43;
	setp.gt.f32 	%p25, %f335, %f184;
	selp.f32 	%f25, %f335, %f184, %p25;
	selp.f32 	%f185, %f334, %f183, %p25;
	selp.f32 	%f186, %f184, %f335, %p25;
	selp.f32 	%f187, %f183, %f334, %p25;
	sub.f32 	%f188, %f186, %f25;
	mul.f32 	%f189, %f188, 0f3FB8AA3B;
	ex2.approx.f32 	%f190, %f189;
	fma.rn.f32 	%f334, %f187, %f190, %f185;
	mov.f32 	%f335, %f25;
$L__BB2_14:
	mov.b32 	%r54, %f335;
	mov.b32 	%r60, 2;
	mov.b32 	%r61, 31;
	mov.b32 	%r62, -1;
	// begin inline asm
	shfl.sync.down.b32 %r53, %r54, %r60, %r61, %r62;
	// end inline asm
	mov.b32 	%r59, %f334;
	// begin inline asm
	shfl.sync.down.b32 %r58, %r59, %r60, %r61, %r62;
	// end inline asm
	setp.gt.s32 	%p26, %r42, 29;
	@%p26 bra 	$L__BB2_16;
	mov.b32 	%f191, %r58;
	mov.b32 	%f192, %r53;
	setp.gt.f32 	%p27, %f335, %f192;
	selp.f32 	%f29, %f335, %f192, %p27;
	selp.f32 	%f193, %f334, %f191, %p27;
	selp.f32 	%f194, %f192, %f335, %p27;
	selp.f32 	%f195, %f191, %f334, %p27;
	sub.f32 	%f196, %f194, %f29;
	mul.f32 	%f197, %f196, 0f3FB8AA3B;
	ex2.approx.f32 	%f198, %f197;
	fma.rn.f32 	%f334, %f195, %f198, %f193;
	mov.f32 	%f335, %f29;
$L__BB2_16:
	mov.b32 	%r64, %f335;
	mov.b32 	%r70, 4;
	mov.b32 	%r71, 31;
	mov.b32 	%r72, -1;
	// begin inline asm
	shfl.sync.down.b32 %r63, %r64, %r70, %r71, %r72;
	// end inline asm
	mov.b32 	%r69, %f334;
	// begin inline asm
	shfl.sync.down.b32 %r68, %r69, %r70, %r71, %r72;
	// end inline asm
	setp.gt.s32 	%p28, %r42, 27;
	@%p28 bra 	$L__BB2_18;
	mov.b32 	%f199, %r68;
	mov.b32 	%f200, %r63;
	setp.gt.f32 	%p29, %f335, %f200;
	selp.f32 	%f33, %f335, %f200, %p29;
	selp.f32 	%f201, %f334, %f199, %p29;
	selp.f32 	%f202, %f200, %f335, %p29;
	selp.f32 	%f203, %f199, %f334, %p29;
	sub.f32 	%f204, %f202, %f33;
	mul.f32 	%f205, %f204, 0f3FB8AA3B;
	ex2.approx.f32 	%f206, %f205;
	fma.rn.f32 	%f334, %f203, %f206, %f201;
	mov.f32 	%f335, %f33;
$L__BB2_18:
	mov.b32 	%r74, %f335;
	mov.b32 	%r80, 8;
	mov.b32 	%r81, 31;
	mov.b32 	%r82, -1;
	// begin inline asm
	shfl.sync.down.b32 %r73, %r74, %r80, %r81, %r82;
	// end inline asm
	mov.b32 	%r79, %f334;
	// begin inline asm
	shfl.sync.down.b32 %r78, %r79, %r80, %r81, %r82;
	// end inline asm
	setp.gt.s32 	%p30, %r42, 23;
	@%p30 bra 	$L__BB2_20;
	mov.b32 	%f207, %r78;
	mov.b32 	%f208, %r73;
	setp.gt.f32 	%p31, %f335, %f208;
	selp.f32 	%f37, %f335, %f208, %p31;
	selp.f32 	%f209, %f334, %f207, %p31;
	selp.f32 	%f210, %f208, %f335, %p31;
	selp.f32 	%f211, %f207, %f334, %p31;
	sub.f32 	%f212, %f210, %f37;
	mul.f32 	%f213, %f212, 0f3FB8AA3B;
	ex2.approx.f32 	%f214, %f213;
	fma.rn.f32 	%f334, %f211, %f214, %f209;
	mov.f32 	%f335, %f37;
$L__BB2_20:
	mov.b32 	%r84, %f335;
	mov.b32 	%r90, 16;
	mov.b32 	%r91, 31;
	mov.b32 	%r92, -1;
	// begin inline asm
	shfl.sync.down.b32 %r83, %r84, %r90, %r91, %r92;
	// end inline asm
	mov.b32 	%r89, %f334;
	// begin inline asm
	shfl.sync.down.b32 %r88, %r89, %r90, %r91, %r92;
	// end inline asm
	setp.gt.s32 	%p32, %r42, 15;
	@%p32 bra 	$L__BB2_23;
	mov.b32 	%f215, %r88;
	mov.b32 	%f216, %r83;
	setp.gt.f32 	%p33, %f335, %f216;
	selp.f32 	%f41, %f335, %f216, %p33;
	selp.f32 	%f217, %f334, %f215, %p33;
	selp.f32 	%f218, %f216, %f335, %p33;
	selp.f32 	%f219, %f215, %f334, %p33;
	sub.f32 	%f220, %f218, %f41;
	mul.f32 	%f221, %f220, 0f3FB8AA3B;
	ex2.approx.f32 	%f222, %f221;
	fma.rn.f32 	%f334, %f219, %f222, %f217;
	setp.ne.s32 	%p34, %r42, 0;
	mov.f32 	%f335, %f41;
	@%p34 bra 	$L__BB2_23;
	shr.u32 	%r93, %r111, 2;
	and.b32  	%r94, %r93, 248;
	mov.u32 	%r95, _ZZ14online_softmaxILi256EEvPKfPfiE12temp_storage;
	add.s32 	%r96, %r95, %r94;
	st.shared.v2.f32 	[%r96+8], {%f41, %f334};
$L__BB2_23:
	bar.sync 	0;
	setp.ne.s32 	%p35, %r111, 0;
	@%p35 bra 	$L__BB2_25;
	ld.shared.v2.f32 	{%f223, %f224}, [_ZZ14online_softmaxILi256EEvPKfPfiE12temp_storage+16];
	setp.gt.f32 	%p36, %f335, %f223;
	selp.f32 	%f225, %f335, %f223, %p36;
	selp.f32 	%f226, %f334, %f224, %p36;
	selp.f32 	%f227, %f223, %f335, %p36;
	selp.f32 	%f228, %f224, %f334, %p36;
	sub.f32 	%f229, %f227, %f225;
	mul.f32 	%f230, %f229, 0f3FB8AA3B;
	ex2.approx.f32 	%f231, %f230;
	fma.rn.f32 	%f232, %f228, %f231, %f226;
	ld.shared.v2.f32 	{%f233, %f234}, [_ZZ14online_softmaxILi256EEvPKfPfiE12temp_storage+24];
	setp.gt.f32 	%p37, %f225, %f233;
	selp.f32 	%f235, %f225, %f233, %p37;
	selp.f32 	%f236, %f232, %f234, %p37;
	selp.f32 	%f237, %f233, %f225, %p37;
	selp.f32 	%f238, %f234, %f232, %p37;
	sub.f32 	%f239, %f237, %f235;
	mul.f32 	%f240, %f239, 0f3FB8AA3B;
	ex2.approx.f32 	%f241, %f240;
	fma.rn.f32 	%f242, %f238, %f241, %f236;
	ld.shared.v2.f32 	{%f243, %f244}, [_ZZ14online_softmaxILi256EEvPKfPfiE12temp_storage+32];
	setp.gt.f32 	%p38, %f235, %f243;
	selp.f32 	%f245, %f235, %f243, %p38;
	selp.f32 	%f246, %f242, %f244, %p38;
	selp.f32 	%f247, %f243, %f235, %p38;
	selp.f32 	%f248, %f244, %f242, %p38;
	sub.f32 	%f249, %f247, %f245;
	mul.f32 	%f250, %f249, 0f3FB8AA3B;
	ex2.approx.f32 	%f251, %f250;
	fma.rn.f32 	%f252, %f248, %f251, %f246;
	ld.shared.v2.f32 	{%f253, %f254}, [_ZZ14online_softmaxILi256EEvPKfPfiE12temp_storage+40];
	setp.gt.f32 	%p39, %f245, %f253;
	selp.f32 	%f255, %f252, %f254, %p39;
	selp.f32 	%f256, %f245, %f253, %p39;
	selp.f32 	%f257, %f254, %f252, %p39;
	selp.f32 	%f258, %f253, %f245, %p39;
	sub.f32 	%f259, %f258, %f256;
	mul.f32 	%f260, %f259, 0f3FB8AA3B;
	ex2.approx.f32 	%f261, %f260;
	fma.rn.f32 	%f262, %f257, %f261, %f255;
	ld.shared.v2.f32 	{%f263, %f264}, [_ZZ14online_softmaxILi256EEvPKfPfiE12temp_storage+48];
	setp.gt.f32 	%p40, %f256, %f263;
	selp.f32 	%f265, %f262, %f264, %p40;
	selp.f32 	%f266, %f256, %f263, %p40;
	selp.f32 	%f267, %f264, %f262, %p40;
	selp.f32 	%f268, %f263, %f256, %p40;
	sub.f32 	%f269, %f268, %f266;
	mul.f32 	%f270, %f269, 0f3FB8AA3B;
	ex2.approx.f32 	%f271, %f270;
	fma.rn.f32 	%f272, %f267, %f271, %f265;
	ld.shared.v2.f32 	{%f273, %f274}, [_ZZ14online_softmaxILi256EEvPKfPfiE12temp_storage+56];
	setp.gt.f32 	%p41, %f266, %f273;
	selp.f32 	%f275, %f272, %f274, %p41;
	selp.f32 	%f276, %f266, %f273, %p41;
	selp.f32 	%f277, %f274, %f272, %p41;
	selp.f32 	%f278, %f273, %f266, %p41;
	sub.f32 	%f279, %f278, %f276;
	mul.f32 	%f280, %f279, 0f3FB8AA3B;
	ex2.approx.f32 	%f281, %f280;
	fma.rn.f32 	%f282, %f277, %f281, %f275;
	ld.shared.v2.f32 	{%f283, %f284}, [_ZZ14online_softmaxILi256EEvPKfPfiE12temp_storage+64];
	setp.gt.f32 	%p42, %f276, %f283;
	selp.f32 	%f285, %f282, %f284, %p42;
	selp.f32 	%f286, %f276, %f283, %p42;
	selp.f32 	%f287, %f284, %f282, %p42;
	selp.f32 	%f288, %f283, %f276, %p42;
	sub.f32 	%f289, %f288, %f286;
	mul.f32 	%f290, %f289, 0f3FB8AA3B;
	ex2.approx.f32 	%f291, %f290;
	fma.rn.f32 	%f292, %f287, %f291, %f285;
	st.shared.v2.f32 	[_ZZ14online_softmaxILi256EEvPKfPfiE8md_total], {%f286, %f292};
$L__BB2_25:
	setp.ge.s32 	%p43, %r111, %r34;
	bar.sync 	0;
	ld.shared.f32 	%f293, [_ZZ14online_softmaxILi256EEvPKfPfiE8md_total+4];
	mov.f32 	%f294, 0f3F800000;
	div.approx.f32 	%f45, %f294, %f293;
	@%p43 bra 	$L__BB2_32;
	ld.shared.f32 	%f46, [_ZZ14online_softmaxILi256EEvPKfPfiE8md_total];
	not.b32 	%r97, %r111;
	add.s32 	%r26, %r34, %r97;
	and.b32  	%r98, %r26, 768;
	setp.eq.s32 	%p44, %r98, 768;
	@%p44 bra 	$L__BB2_29;
	shr.u32 	%r99, %r26, 8;
	add.s32 	%r100, %r99, 1;
	and.b32  	%r101, %r100, 3;
	cvt.u64.u32 	%rd33, %r111;
	add.s64 	%rd34, %rd3, %rd33;
	shl.b64 	%rd35, %rd34, 2;
	add.s64 	%rd49, %rd1, %rd35;
	shl.b64 	%rd36, %rd3, 2;
	mul.wide.u32 	%rd37, %r111, 4;
	add.s64 	%rd38, %rd36, %rd37;
	add.s64 	%rd48, %rd2, %rd38;
	neg.s32 	%r109, %r101;
	shl.b32 	%r102, %r100, 8;
	and.b32  	%r103, %r102, 768;
	add.s32 	%r111, %r111, %r103;
$L__BB2_28:
	.pragma "nounroll";
	ld.global.nc.f32 	%f295, [%rd48];
	sub.f32 	%f296, %f295, %f46;
	mul.f32 	%f297, %f296, 0f3FB8AA3B;
	ex2.approx.f32 	%f298, %f297;
	mul.f32 	%f299, %f45, %f298;
	st.global.f32 	[%rd49], %f299;
	add.s64 	%rd49, %rd49, 1024;
	add.s64 	%rd48, %rd48, 1024;
	add.s32 	%r109, %r109, 1;
	setp.ne.s32 	%p45, %r109, 0;
	@%p45 bra 	$L__BB2_28;
$L__BB2_29:
	setp.lt.u32 	%p46, %r26, 768;
	@%p46 bra 	$L__BB2_32;
	shl.b64 	%rd39, %rd3, 2;
	cvt.u64.u32 	%rd40, %r111;
	mul.wide.u32 	%rd41, %r111, 4;
	add.s64 	%rd42, %rd39, %rd41;
	add.s64 	%rd43, %rd42, %rd2;
	add.s64 	%rd51, %rd43, 2048;
	add.s64 	%rd44, %rd3, %rd40;
	shl.b64 	%rd45, %rd44, 2;
	add.s64 	%rd46, %rd45, %rd1;
	add.s64 	%rd50, %rd46, 2048;
$L__BB2_31:
	ld.global.nc.f32 	%f300, [%rd51+-2048];
	sub.f32 	%f301, %f300, %f46;
	mul.f32 	%f302, %f301, 0f3FB8AA3B;
	ex2.approx.f32 	%f303, %f302;
	mul.f32 	%f304, %f45, %f303;
	st.global.f32 	[%rd50+-2048], %f304;
	ld.global.nc.f32 	%f305, [%rd51+-1024];
	sub.f32 	%f306, %f305, %f46;
	mul.f32 	%f307, %f306, 0f3FB8AA3B;
	ex2.approx.f32 	%f308, %f307;
	mul.f32 	%f309, %f45, %f308;
	st.global.f32 	[%rd50+-1024], %f309;
	ld.global.nc.f32 	%f310, [%rd51];
	sub.f32 	%f311, %f310, %f46;
	mul.f32 	%f312, %f311, 0f3FB8AA3B;
	ex2.approx.f32 	%f313, %f312;
	mul.f32 	%f314, %f45, %f313;
	st.global.f32 	[%rd50], %f314;
	ld.global.nc.f32 	%f315, [%rd51+1024];
	sub.f32 	%f316, %f315, %f46;
	mul.f32 	%f317, %f316, 0f3FB8AA3B;
	ex2.approx.f32 	%f318, %f317;
	mul.f32 	%f319, %f45, %f318;
	st.global.f32 	[%rd50+1024], %f319;
	add.s32 	%r111, %r111, 1024;
	add.s64 	%rd51, %rd51, 4096;
	add.s64 	%rd50, %rd50, 4096;
	setp.lt.s32 	%p47, %r111, %r34;
	@%p47 bra 	$L__BB2_31;
$L__BB2_32:
	ret;

}
	// .globl	_Z13naive_softmaxILi128EEvPKfPfi
.visible .entry _Z13naive_softmaxILi128EEvPKfPfi(
	.param .u64 .ptr .align 1 _Z13naive_softmaxILi128EEvPKfPfi_param_0,
	.param .u64 .ptr .align 1 _Z13naive_softmaxILi128EEvPKfPfi_param_1,
	.param .u32 _Z13naive_softmaxILi128EEvPKfPfi_param_2
)
.maxntid 128
{
	.reg .pred 	%p<17>;
	.reg .b32 	%r<70>;
	.reg .b32 	%f<186>;
	.reg .b64 	%rd<57>;
	// demoted variable
	.shared .align 4 .b8 _ZZ13naive_softmaxILi128EEvPKfPfiE12temp_storage[24];
	// demoted variable
	.shared .align 4 .f32 _ZZ13naive_softmaxILi128EEvPKfPfiE15d_total_inverse;
	ld.param.u64 	%rd23, [_Z13naive_softmaxILi128EEvPKfPfi_param_0];
	ld.param.u64 	%rd24, [_Z13naive_softmaxILi128EEvPKfPfi_param_1];
	ld.param.u32 	%r27, [_Z13naive_softmaxILi128EEvPKfPfi_param_2];
	cvta.to.global.u64 	%rd1, %rd24;
	cvta.to.global.u64 	%rd2, %rd23;
	mov.u32 	%r69, %tid.x;
	mov.u32 	%r28, %ctaid.x;
	mul.lo.s32 	%r29, %r27, %r28;
	cvt.s64.s32 	%rd3, %r29;
	setp.ge.s32 	%p1, %r69, %r27;
	mov.f32 	%f185, 0f00000000;
	@%p1 bra 	$L__BB3_13;
	not.b32 	%r30, %r69;
	add.s32 	%r31, %r27, %r30;
	shr.u32 	%r32, %r31, 7;
	add.s32 	%r2, %r32, 1;
	and.b32  	%r3, %r2, 15;
	setp.lt.u32 	%p2, %r31, 1920;
	mov.f32 	%f185, 0f00000000;
	mov.u32 	%r63, %r69;
	@%p2 bra 	$L__BB3_4;
	and.b32  	%r33, %r2, 67108848;
	neg.s32 	%r61, %r33;
	shl.b64 	%rd25, %rd3, 2;
	mul.wide.u32 	%rd26, %r69, 4;
	add.s64 	%rd27, %rd25, %rd26;
	add.s64 	%rd28, %rd27, %rd2;
	add.s64 	%rd51, %rd28, 4096;
	mov.f32 	%f185, 0f00000000;
	mov.u32 	%r63, %r69;
$L__BB3_3:
	.pragma "nounroll";
	ld.global.nc.f32 	%f20, [%rd51+-4096];
	mul.f32 	%f21, %f20, 0f3FB8AA3B;
	ex2.approx.f32 	%f22, %f21;
	add.f32 	%f23, %f185, %f22;
	ld.global.nc.f32 	%f24, [%rd51+-3584];
	mul.f32 	%f25, %f24, 0f3FB8AA3B;
	ex2.approx.f32 	%f26, %f25;
	add.f32 	%f27, %f23, %f26;
	ld.global.nc.f32 	%f28, [%rd51+-3072];
	mul.f32 	%f29, %f28, 0f3FB8AA3B;
	ex2.approx.f32 	%f30, %f29;
	add.f32 	%f31, %f27, %f30;
	ld.global.nc.f32 	%f32, [%rd51+-2560];
	mul.f32 	%f33, %f32, 0f3FB8AA3B;
	ex2.approx.f32 	%f34, %f33;
	add.f32 	%f35, %f31, %f34;
	ld.global.nc.f32 	%f36, [%rd51+-2048];
	mul.f32 	%f37, %f36, 0f3FB8AA3B;
	ex2.approx.f32 	%f38, %f37;
	add.f32 	%f39, %f35, %f38;
	ld.global.nc.f32 	%f40, [%rd51+-1536];
	mul.f32 	%f41, %f40, 0f3FB8AA3B;
	ex2.approx.f32 	%f42, %f41;
	add.f32 	%f43, %f39, %f42;
	ld.global.nc.f32 	%f44, [%rd51+-1024];
	mul.f32 	%f45, %f44, 0f3FB8AA3B;
	ex2.approx.f32 	%f46, %f45;
	add.f32 	%f47, %f43, %f46;
	ld.global.nc.f32 	%f48, [%rd51+-512];
	mul.f32 	%f49, %f48, 0f3FB8AA3B;
	ex2.approx.f32 	%f50, %f49;
	add.f32 	%f51, %f47, %f50;
	ld.global.nc.f32 	%f52, [%rd51];
	mul.f32 	%f53, %f52, 0f3FB8AA3B;
	ex2.approx.f32 	%f54, %f53;
	add.f32 	%f55, %f51, %f54;
	ld.global.nc.f32 	%f56, [%rd51+512];
	mul.f32 	%f57, %f56, 0f3FB8AA3B;
	ex2.approx.f32 	%f58, %f57;
	add.f32 	%f59, %f55, %f58;
	ld.global.nc.f32 	%f60, [%rd51+1024];
	mul.f32 	%f61, %f60, 0f3FB8AA3B;
	ex2.approx.f32 	%f62, %f61;
	add.f32 	%f63, %f59, %f62;
	ld.global.nc.f32 	%f64, [%rd51+1536];
	mul.f32 	%f65, %f64, 0f3FB8AA3B;
	ex2.approx.f32 	%f66, %f65;
	add.f32 	%f67, %f63, %f66;
	ld.global.nc.f32 	%f68, [%rd51+2048];
	mul.f32 	%f69, %f68, 0f3FB8AA3B;
	ex2.approx.f32 	%f70, %f69;
	add.f32 	%f71, %f67, %f70;
	ld.global.nc.f32 	%f72, [%rd51+2560];
	mul.f32 	%f73, %f72, 0f3FB8AA3B;
	ex2.approx.f32 	%f74, %f73;
	add.f32 	%f75, %f71, %f74;
	ld.global.nc.f32 	%f76, [%rd51+3072];
	mul.f32 	%f77, %f76, 0f3FB8AA3B;
	ex2.approx.f32 	%f78, %f77;
	add.f32 	%f79, %f75, %f78;
	ld.global.nc.f32 	%f80, [%rd51+3584];
	mul.f32 	%f81, %f80, 0f3FB8AA3B;
	ex2.approx.f32 	%f82, %f81;
	add.f32 	%f185, %f79, %f82;
	add.s32 	%r63, %r63, 2048;
	add.s32 	%r61, %r61, 16;
	add.s64 	%rd51, %rd51, 8192;
	setp.ne.s32 	%p3, %r61, 0;
	@%p3 bra 	$L__BB3_3;
$L__BB3_4:
	setp.eq.s32 	%p4, %r3, 0;
	@%p4 bra 	$L__BB3_13;
	shl.b64 	%rd29, %rd3, 2;
	add.s64 	%rd7, %rd2, %rd29;
	and.b32  	%r10, %r2, 7;
	setp.lt.u32 	%p5, %r3, 8;
	@%p5 bra 	$L__BB3_7;
	mul.wide.u32 	%rd30, %r63, 4;
	add.s64 	%rd31, %rd7, %rd30;
	ld.global.nc.f32 	%f84, [%rd31];
	mul.f32 	%f85, %f84, 0f3FB8AA3B;
	ex2.approx.f32 	%f86, %f85;
	add.f32 	%f87, %f185, %f86;
	ld.global.nc.f32 	%f88, [%rd31+512];
	mul.f32 	%f89, %f88, 0f3FB8AA3B;
	ex2.approx.f32 	%f90, %f89;
	add.f32 	%f91, %f87, %f90;
	ld.global.nc.f32 	%f92, [%rd31+1024];
	mul.f32 	%f93, %f92, 0f3FB8AA3B;
	ex2.approx.f32 	%f94, %f93;
	add.f32 	%f95, %f91, %f94;
	ld.global.nc.f32 	%f96, [%rd31+1536];
	mul.f32 	%f97, %f96, 0f3FB8AA3B;
	ex2.approx.f32 	%f98, %f97;
	add.f32 	%f99, %f95, %f98;
	ld.global.nc.f32 	%f100, [%rd31+2048];
	mul.f32 	%f101, %f100, 0f3FB8AA3B;
	ex2.approx.f32 	%f102, %f101;
	add.f32 	%f103, %f99, %f102;
	ld.global.nc.f32 	%f104, [%rd31+2560];
	mul.f32 	%f105, %f104, 0f3FB8AA3B;
	ex2.approx.f32 	%f106, %f105;
	add.f32 	%f107, %f103, %f106;
	ld.global.nc.f32 	%f108, [%rd31+3072];
	mul.f32 	%f109, %f108, 0f3FB8AA3B;
	ex2.approx.f32 	%f110, %f109;
	add.f32 	%f111, %f107, %f110;
	ld.global.nc.f32 	%f112, [%rd31+3584];
	mul.f32 	%f113, %f112, 0f3FB8AA3B;
	ex2.approx.f32 	%f114, %f113;
	add.f32 	%f185, %f111, %f114;
	add.s32 	%r63, %r63, 1024;
$L__BB3_7:
	setp.eq.s32 	%p6, %r10, 0;
	@%p6 bra 	$L__BB3_13;
	and.b32  	%r13, %r2, 3;
	setp.lt.u32 	%p7, %r10, 4;
	@%p7 bra 	$L__BB3_10;
	mul.wide.u32 	%rd32, %r63, 4;
	add.s64 	%rd33, %rd7, %rd32;
	ld.global.nc.f32 	%f116, [%rd33];
	mul.f32 	%f117, %f116, 0f3FB8AA3B;
	ex2.approx.f32 	%f118, %f117;
	add.f32 	%f119, %f185, %f118;
	ld.global.nc.f32 	%f120, [%rd33+512];
	mul.f32 	%f121, %f120, 0f3FB8AA3B;
	ex2.approx.f32 	%f122, %f121;
	add.f32 	%f123, %f119, %f122;
	ld.global.nc.f32 	%f124, [%rd33+1024];
	mul.f32 	%f125, %f124, 0f3FB8AA3B;
	ex2.approx.f32 	%f126, %f125;
	add.f32 	%f127, %f123, %f126;
	ld.global.nc.f32 	%f128, [%rd33+1536];
	mul.f32 	%f129, %f128, 0f3FB8AA3B;
	ex2.approx.f32 	%f130, %f129;
	add.f32 	%f185, %f127, %f130;
	add.s32 	%r63, %r63, 512;
$L__BB3_10:
	setp.eq.s32 	%p8, %r13, 0;
	@%p8 bra 	$L__BB3_13;
	mul.wide.u32 	%rd35, %r63, 4;
	add.s64 	%rd36, %rd29, %rd35;
	add.s64 	%rd52, %rd2, %rd36;
	neg.s32 	%r66, %r13;
$L__BB3_12:
	.pragma "nounroll";
	ld.global.nc.f32 	%f131, [%rd52];
	mul.f32 	%f132, %f131, 0f3FB8AA3B;
	ex2.approx.f32 	%f133, %f132;
	add.f32 	%f185, %f185, %f133;
	add.s64 	%rd52, %rd52, 512;
	add.s32 	%r66, %r66, 1;
	setp.ne.s32 	%p9, %r66, 0;
	@%p9 bra 	$L__BB3_12;
$L__BB3_13:
	// begin inline asm
	mov.u32 %r34, %laneid;
	// end inline asm
	mov.b32 	%r35, 1;
	mov.b32 	%r48, 31;
	mov.b32 	%r49, -1;
	// begin inline asm
	{  .reg .f32 r0;  .reg .pred p;  shfl.sync.down.b32 r0|p, %f185, %r35, %r48, %r49;  @p add.f32 r0, r0, %f185;  mov.f32 %f134, r0;}
	// end inline asm
	mov.b32 	%r38, 2;
	// begin inline asm
	{  .reg .f32 r0;  .reg .pred p;  shfl.sync.down.b32 r0|p, %f134, %r38, %r48, %r49;  @p add.f32 r0, r0, %f134;  mov.f32 %f137, r0;}
	// end inline asm
	mov.b32 	%r41, 4;
	// begin inline asm
	{  .reg .f32 r0;  .reg .pred p;  shfl.sync.down.b32 r0|p, %f137, %r41, %r48, %r49;  @p add.f32 r0, r0, %f137;  mov.f32 %f140, r0;}
	// end inline asm
	mov.b32 	%r44, 8;
	// begin inline asm
	{  .reg .f32 r0;  .reg .pred p;  shfl.sync.down.b32 r0|p, %f140, %r44, %r48, %r49;  @p add.f32 r0, r0, %f140;  mov.f32 %f143, r0;}
	// end inline asm
	mov.b32 	%r47, 16;
	// begin inline asm
	{  .reg .f32 r0;  .reg .pred p;  shfl.sync.down.b32 r0|p, %f143, %r47, %r48, %r49;  @p add.f32 r0, r0, %f143;  mov.f32 %f146, r0;}
	// end inline asm
	setp.ne.s32 	%p10, %r34, 0;
	@%p10 bra 	$L__BB3_15;
	shr.u32 	%r50, %r69, 3;
	and.b32  	%r51, %r50, 124;
	mov.u32 	%r52, _ZZ13naive_softmaxILi128EEvPKfPfiE12temp_storage;
	add.s32 	%r53, %r52, %r51;
	st.shared.f32 	[%r53+4], %f146;
$L__BB3_15:
	bar.sync 	0;
	setp.ne.s32 	%p11, %r69, 0;
	@%p11 bra 	$L__BB3_17;
	ld.shared.f32 	%f149, [_ZZ13naive_softmaxILi128EEvPKfPfiE12temp_storage+8];
	add.f32 	%f150, %f146, %f149;
	ld.shared.f32 	%f151, [_ZZ13naive_softmaxILi128EEvPKfPfiE12temp_storage+12];
	add.f32 	%f152, %f150, %f151;
	ld.shared.f32 	%f153, [_ZZ13naive_softmaxILi128EEvPKfPfiE12temp_storage+16];
	add.f32 	%f154, %f152, %f153;
	mov.f32 	%f155, 0f3F800000;
	div.approx.f32 	%f156, %f155, %f154;
	st.shared.f32 	[_ZZ13naive_softmaxILi128EEvPKfPfiE15d_total_inverse], %f156;
$L__BB3_17:
	setp.ge.s32 	%p12, %r69, %r27;
	bar.sync 	0;
	@%p12 bra 	$L__BB3_24;
	ld.shared.f32 	%f15, [_ZZ13naive_softmaxILi128EEvPKfPfiE15d_total_inverse];
	not.b32 	%r54, %r69;
	add.s32 	%r19, %r27, %r54;
	and.b32  	%r55, %r19, 384;
	setp.eq.s32 	%p13, %r55, 384;
	@%p13 bra 	$L__BB3_21;
	shr.u32 	%r56, %r19, 7;
	add.s32 	%r57, %r56, 1;
	and.b32  	%r58, %r57, 3;
	cvt.u64.u32 	%rd37, %r69;
	add.s64 	%rd38, %rd3, %rd37;
	shl.b64 	%rd39, %rd38, 2;
	add.s64 	%rd54, %rd1, %rd39;
	shl.b64 	%rd40, %rd3, 2;
	mul.wide.u32 	%rd41, %r69, 4;
	add.s64 	%rd42, %rd40, %rd41;
	add.s64 	%rd53, %rd2, %rd42;
	neg.s32 	%r67, %r58;
	shl.b32 	%r59, %r57, 7;
	and.b32  	%r60, %r59, 384;
	add.s32 	%r69, %r69, %r60;
$L__BB3_20:
	.pragma "nounroll";
	ld.global.nc.f32 	%f157, [%rd53];
	mul.f32 	%f158, %f157, 0f3FB8AA3B;
	ex2.approx.f32 	%f159, %f158;
	mul.f32 	%f160, %f159, %f15;
	st.global.f32 	[%rd54], %f160;
	add.s64 	%rd54, %rd54, 512;
	add.s64 	%rd53, %rd53, 512;
	add.s32 	%r67, %r67, 1;
	setp.ne.s32 	%p14, %r67, 0;
	@%p14 bra 	$L__BB3_20;
$L__BB3_21:
	setp.lt.u32 	%p15, %r19, 384;
	@%p15 bra 	$L__BB3_24;
	shl.b64 	%rd43, %rd3, 2;
	cvt.u64.u32 	%rd44, %r69;
	mul.wide.u32 	%rd45, %r69, 4;
	add.s64 	%rd46, %rd43, %rd45;
	add.s64 	%rd47, %rd46, %rd2;
	add.s64 	%rd56, %rd47, 1024;
	add.s64 	%rd48, %rd3, %rd44;
	shl.b64 	%rd49, %rd48, 2;
	add.s64 	%rd50, %rd49, %rd1;
	add.s64 	%rd55, %rd50, 1024;
$L__BB3_23:
	ld.global.nc.f32 	%f161, [%rd56+-1024];
	mul.f32 	%f162, %f161, 0f3FB8AA3B;
	ex2.approx.f32 	%f163, %f162;
	mul.f32 	%f164, %f163, %f15;
	st.global.f32 	[%rd55+-1024], %f164;
	ld.global.nc.f32 	%f165, [%rd56+-512];
	mul.f32 	%f166, %f165, 0f3FB8AA3B;
	ex2.approx.f32 	%f167, %f166;
	mul.f32 	%f168, %f167, %f15;
	st.global.f32 	[%rd55+-512], %f168;
	ld.global.nc.f32 	%f169, [%rd56];
	mul.f32 	%f170, %f169, 0f3FB8AA3B;
	ex2.approx.f32 	%f171, %f170;
	mul.f32 	%f172, %f171, %f15;
	st.global.f32 	[%rd55], %f172;
	ld.global.nc.f32 	%f173, [%rd56+512];
	mul.f32 	%f174, %f173, 0f3FB8AA3B;
	ex2.approx.f32 	%f175, %f174;
	mul.f32 	%f176, %f175, %f15;
	st.global.f32 	[%rd55+512], %f176;
	add.s32 	%r69, %r69, 512;
	add.s64 	%rd56, %rd56, 2048;
	add.s64 	%rd55, %rd55, 2048;
	setp.lt.s32 	%p16, %r69, %r27;
	@%p16 bra 	$L__BB3_23;
$L__BB3_24:
	ret;

}
	// .globl	_Z13naive_softmaxILi64EEvPKfPfi
.visible .entry _Z13naive_softmaxILi64EEvPKfPfi(
	.param .u64 .ptr .align 1 _Z13naive_softmaxILi64EEvPKfPfi_param_0,
	.param .u64 .ptr .align 1 _Z13naive_softmaxILi64EEvPKfPfi_param_1,
	.param .u32 _Z13naive_softmaxILi64EEvPKfPfi_param_2
)
.maxntid 64
{
	.reg .pred 	%p<17>;
	.reg .b32 	%r<70>;
	.reg .b32 	%f<182>;
	.reg .b64 	%rd<57>;
	// demoted variable
	.shared .align 4 .b8 _ZZ13naive_softmaxILi64EEvPKfPfiE12temp_storage[16];
	// demoted variable
	.shared .align 4 .f32 _ZZ13naive_softmaxILi64EEvPKfPfiE15d_total_inverse;
	ld.param.u64 	%rd23, [_Z13naive_softmaxILi64EEvPKfPfi_param_0];
	ld.param.u64 	%rd24, [_Z13naive_softmaxILi64EEvPKfPfi_param_1];
	ld.param.u32 	%r27, [_Z13naive_softmaxILi64EEvPKfPfi_param_2];
	cvta.to.global.u64 	%rd1, %rd24;
	cvta.to.global.u64 	%rd2, %rd23;
	mov.u32 	%r69, %tid.x;
	mov.u32 	%r28, %ctaid.x;
	mul.lo.s32 	%r29, %r27, %r28;
	cvt.s64.s32 	%rd3, %r29;
	setp.ge.s32 	%p1, %r69, %r27;
	mov.f32 	%f181, 0f00000000;
	@%p1 bra 	$L__BB4_13;
	not.b32 	%r30, %r69;
	add.s32 	%r31, %r27, %r30;
	shr.u32 	%r32, %r31, 6;
	add.s32 	%r2, %r32, 1;
	and.b32  	%r3, %r2, 15;
	setp.lt.u32 	%p2, %r31, 960;
	mov.f32 	%f181, 0f00000000;
	mov.u32 	%r63, %r69;
	@%p2 bra 	$L__BB4_4;
	and.b32  	%r33, %r2, 134217712;
	neg.s32 	%r61, %r33;
	shl.b64 	%rd25, %rd3, 2;
	mul.wide.u32 	%rd26, %r69, 4;
	add.s64 	%rd27, %rd25, %rd26;
	add.s64 	%rd28, %rd27, %rd2;
	add.s64 	%rd51, %rd28, 2048;
	mov.f32 	%f181, 0f00000000;
	mov.u32 	%r63, %r69;
$L__BB4_3:
	.pragma "nounroll";
	ld.global.nc.f32 	%f20, [%rd51+-2048];
	mul.f32 	%f21, %f20, 0f3FB8AA3B;
	ex2.approx.f32 	%f22, %f21;
	add.f32 	%f23, %f181, %f22;
	ld.global.nc.f32 	%f24, [%rd51+-1792];
	mul.f32 	%f25, %f24, 0f3FB8AA3B;
	ex2.approx.f32 	%f26, %f25;
	add.f32 	%f27, %f23, %f26;
	ld.global.nc.f32 	%f28, [%rd51+-1536];
	mul.f32 	%f29, %f28, 0f3FB8AA3B;
	ex2.approx.f32 	%f30, %f29;
	add.f32 	%f31, %f27, %f30;
	ld.global.nc.f32 	%f32, [%rd51+-1280];
	mul.f32 	%f33, %f32, 0f3FB8AA3B;
	ex2.approx.f32 	%f34, %f33;
	add.f32 	%f35, %f31, %f34;
	ld.global.nc.f32 	%f36, [%rd51+-1024];
	mul.f32 	%f37, %f36, 0f3FB8AA3B;
	ex2.approx.f32 	%f38, %f37;
	add.f32 	%f39, %f35, %f38;
	ld.global.nc.f32 	%f40, [%rd51+-768];
	mul.f32 	%f41, %f40, 0f3FB8AA3B;
	ex2.approx.f32 	%f42, %f41;
	add.f32 	%f43, %f39, %f42;
	ld.global.nc.f32 	%f44, [%rd51+-512];
	mul.f32 	%f45, %f44, 0f3FB8AA3B;
	ex2.approx.f32 	%f46, %f45;
	add.f32 	%f47, %f43, %f46;
	ld.global.nc.f32 	%f48, [%rd51+-256];
	mul.f32 	%f49, %f48, 0f3FB8AA3B;
	ex2.approx.f32 	%f50, %f49;
	add.f32 	%f51, %f47, %f50;
	ld.global.nc.f32 	%f52, [%rd51];
	mul.f32 	%f53, %f52, 0f3FB8AA3B;
	ex2.approx.f32 	%f54, %f53;
	add.f32 	%f55, %f51, %f54;
	ld.global.nc.f32 	%f56, [%rd51+256];
	mul.f32 	%f57, %f56, 0f3FB8AA3B;
	ex2.approx.f32 	%f58, %f57;
	add.f32 	%f59, %f55, %f58;
	ld.global.nc.f32 	%f60, [%rd51+512];
	mul.f32 	%f61, %f60, 0f3FB8AA3B;
	ex2.approx.f32 	%f62, %f61;
	add.f32 	%f63, %f59, %f62;
	ld.global.nc.f32 	%f64, [%rd51+768];
	mul.f32 	%f65, %f64, 0f3FB8AA3B;
	ex2.approx.f32 	%f66, %f65;
	add.f32 	%f67, %f63, %f66;
	ld.global.nc.f32 	%f68, [%rd51+1024];
	mul.f32 	%f69, %f68, 0f3FB8AA3B;
	ex2.approx.f32 	%f70, %f69;
	add.f32 	%f71, %f67, %f70;
	ld.global.nc.f32 	%f72, [%rd51+1280];
	mul.f32 	%f73, %f72, 0f3FB8AA3B;
	ex2.approx.f32 	%f74, %f73;
	add.f32 	%f75, %f71, %f74;
	ld.global.nc.f32 	%f76, [%rd51+1536];
	mul.f32 	%f77, %f76, 0f3FB8AA3B;
	ex2.approx.f32 	%f78, %f77;
	add.f32 	%f79, %f75, %f78;
	ld.global.nc.f32 	%f80, [%rd51+1792];
	mul.f32 	%f81, %f80, 0f3FB8AA3B;
	ex2.approx.f32 	%f82, %f81;
	add.f32 	%f181, %f79, %f82;
	add.s32 	%r63, %r63, 1024;
	add.s32 	%r61, %r61, 16;
	add.s64 	%rd51, %rd51, 4096;
	setp.ne.s32 	%p3, %r61, 0;
	@%p3 bra 	$L__BB4_3;
$L__BB4_4:
	setp.eq.s32 	%p4, %r3, 0;
	@%p4 bra 	$L__BB4_13;
	shl.b64 	%rd29, %rd3, 2;
	add.s64 	%rd7, %rd2, %rd29;
	and.b32  	%r10, %r2, 7;
	setp.lt.u32 	%p5, %r3, 8;
	@%p5 bra 	$L__BB4_7;
	mul.wide.u32 	%rd30, %r63, 4;
	add.s64 	%rd31, %rd7, %rd30;
	ld.global.nc.f32 	%f84, [%rd31];
	mul.f32 	%f85, %f84, 0f3FB8AA3B;
	ex2.approx.f32 	%f86, %f85;
	add.f32 	%f87, %f181, %f86;
	ld.global.nc.f32 	%f88, [%rd31+256];
	mul.f32 	%f89, %f88, 0f3FB8AA3B;
	ex2.approx.f32 	%f90, %f89;
	add.f32 	%f91, %f87, %f90;
	ld.global.nc.f32 	%f92, [%rd31+512];
	mul.f32 	%f93, %f92, 0f3FB8AA3B;
	ex2.approx.f32 	%f94, %f93;
	add.f32 	%f95, %f91, %f94;
	ld.global.nc.f32 	%f96, [%rd31+768];
	mul.f32 	%f97, %f96, 0f3FB8AA3B;
	ex2.approx.f32 	%f98, %f97;
	add.f32 	%f99, %f95, %f98;
	ld.global.nc.f32 	%f100, [%rd31+1024];
	mul.f32 	%f101, %f100, 0f3FB8AA3B;
	ex2.approx.f32 	%f102, %f101;
	add.f32 	%f103, %f99, %f102;
	ld.global.nc.f32 	%f104, [%rd31+1280];
	mul.f32 	%f105, %f104, 0f3FB8AA3B;
	ex2.approx.f32 	%f106, %f105;
	add.f32 	%f107, %f103, %f106;
	ld.global.nc.f32 	%f108, [%rd31+1536];
	mul.f32 	%f109, %f108, 0f3FB8AA3B;
	ex2.approx.f32 	%f110, %f109;
	add.f32 	%f111, %f107, %f110;
	ld.global.nc.f32 	%f112, [%rd31+1792];
	mul.f32 	%f113, %f112, 0f3FB8AA3B;
	ex2.approx.f32 	%f114, %f113;
	add.f32 	%f181, %f111, %f114;
	add.s32 	%r63, %r63, 512;
$L__BB4_7:
	setp.eq.s32 	%p6, %r10, 0;
	@%p6 bra 	$L__BB4_13;
	and.b32  	%r13, %r2, 3;
	setp.lt.u32 	%p7, %r10, 4;
	@%p7 bra 	$L__BB4_10;
	mul.wide.u32 	%rd32, %r63, 4;
	add.s64 	%rd33, %rd7, %rd32;
	ld.global.nc.f32 	%f116, [%rd33];
	mul.f32 	%f117, %f116, 0f3FB8AA3B;
	ex2.approx.f32 	%f118, %f117;
	add.f32 	%f119, %f181, %f118;
	ld.global.nc.f32 	%f120, [%rd33+256];
	mul.f32 	%f121, %f120, 0f3FB8AA3B;
	ex2.approx.f32 	%f122, %f121;
	add.f32 	%f123, %f119, %f122;
	ld.global.nc.f32 	%f124, [%rd33+512];
	mul.f32 	%f125, %f124, 0f3FB8AA3B;
	ex2.approx.f32 	%f126, %f125;
	add.f32 	%f127, %f123, %f126;
	ld.global.nc.f32 	%f128, [%rd33+768];
	mul.f32 	%f129, %f128, 0f3FB8AA3B;
	ex2.approx.f32 	%f130, %f129;
	add.f32 	%f181, %f127, %f130;
	add.s32 	%r63, %r63, 256;
$L__BB4_10:
	setp.eq.s32 	%p8, %r13, 0;
	@%p8 bra 	$L__BB4_13;
	mul.wide.u32 	%rd35, %r63, 4;
	add.s64 	%rd36, %rd29, %rd35;
	add.s64 	%rd52, %rd2, %rd36;
	neg.s32 	%r66, %r13;
$L__BB4_12:
	.pragma "nounroll";
	ld.global.nc.f32 	%f131, [%rd52];
	mul.f32 	%f132, %f131, 0f3FB8AA3B;
	ex2.approx.f32 	%f133, %f132;
	add.f32 	%f181, %f181, %f133;
	add.s64 	%rd52, %rd52, 256;
	add.s32 	%r66, %r66, 1;
	setp.ne.s32 	%p9, %r66, 0;
	@%p9 bra 	$L__BB4_12;
$L__BB4_13:
	// begin inline asm
	mov.u32 %r34, %laneid;
	// end inline asm
	mov.b32 	%r35, 1;
	mov.b32 	%r48, 31;
	mov.b32 	%r49, -1;
	// begin inline asm
	{  .reg .f32 r0;  .reg .pred p;  shfl.sync.down.b32 r0|p, %f181, %r35, %r48, %r49;  @p add.f32 r0, r0, %f181;  mov.f32 %f134, r0;}
	// end inline asm
	mov.b32 	%r38, 2;
	// begin inline asm
	{  .reg .f32 r0;  .reg .pred p;  shfl.sync.down.b32 r0|p, %f134, %r38, %r48, %r49;  @p add.f32 r0, r0, %f134;  mov.f32 %f137, r0;}
	// end inline asm
	mov.b32 	%r41, 4;
	// begin inline asm
	{  .reg .f32 r0;  .reg .pred p;  shfl.sync.down.b32 r0|p, %f137, %r41, %r48, %r49;  @p add.f32 r0, r0, %f137;  mov.f32 %f140, r0;}
	// end inline asm
	mov.b32 	%r44, 8;
	// begin inline asm
	{  .reg .f32 r0;  .reg .pred p;  shfl.sync.down.b32 r0|p, %f140, %r44, %r48, %r49;  @p add.f32 r0, r0, %f140;  mov.f32 %f143, r0;}
	// end inline asm
	mov.b32 	%r47, 16;
	// begin inline asm
	{  .reg .f32 r0;  .reg .pred p;  shfl.sync.down.b32 r0|p, %f143, %r47, %r48, %r49;  @p add.f32 r0, r0, %f143;  mov.f32 %f146, r0;}
	// end inline asm
	setp.ne.s32 	%p10, %r34, 0;
	@%p10 bra 	$L__BB4_15;
	shr.u32 	%r50, %r69, 3;
	and.b32  	%r51, %r50, 124;
	mov.u32 	%r52, _ZZ13naive_softmaxILi64EEvPKfPfiE12temp_storage;
	add.s32 	%r53, %r52, %r51;
	st.shared.f32 	[%r53+4], %f146;
$L__BB4_15:
	bar.sync 	0;
	setp.ne.s32 	%p11, %r69, 0;
	@%p11 bra 	$L__BB4_17;
	ld.shared.f32 	%f149, [_ZZ13naive_softmaxILi64EEvPKfPfiE12temp_storage+8];
	add.f32 	%f150, %f146, %f149;
	mov.f32 	%f151, 0f3F800000;
	div.approx.f32 	%f152, %f151, %f150;
	st.shared.f32 	[_ZZ13naive_softmaxILi64EEvPKfPfiE15d_total_inverse], %f152;
$L__BB4_17:
	setp.ge.s32 	%p12, %r69, %r27;
	bar.sync 	0;
	@%p12 bra 	$L__BB4_24;
	ld.shared.f32 	%f15, [_ZZ13naive_softmaxILi64EEvPKfPfiE15d_total_inverse];
	not.b32 	%r54, %r69;
	add.s32 	%r19, %r27, %r54;
	and.b32  	%r55, %r19, 192;
	setp.eq.s32 	%p13, %r55, 192;
	@%p13 bra 	$L__BB4_21;
	shr.u32 	%r56, %r19, 6;
	add.s32 	%r57, %r56, 1;
	and.b32  	%r58, %r57, 3;
	cvt.u64.u32 	%rd37, %r69;
	add.s64 	%rd38, %rd3, %rd37;
	shl.b64 	%rd39, %rd38, 2;
	add.s64 	%rd54, %rd1, %rd39;
	shl.b64 	%rd40, %rd3, 2;
	mul.wide.u32 	%rd41, %r69, 4;
	add.s64 	%rd42, %rd40, %rd41;
	add.s64 	%rd53, %rd2, %rd42;
	neg.s32 	%r67, %r58;
	shl.b32 	%r59, %r57, 6;
	and.b32  	%r60, %r59, 192;
	add.s32 	%r69, %r69, %r60;
$L__BB4_20:
	.pragma "nounroll";
	ld.global.nc.f32 	%f153, [%rd53];
	mul.f32 	%f154, %f153, 0f3FB8AA3B;
	ex2.approx.f32 	%f155, %f154;
	mul.f32 	%f156, %f155, %f15;
	st.global.f32 	[%rd54], %f156;
	add.s64 	%rd54, %rd54, 256;
	add.s64 	%rd53, %rd53, 256;
	add.s32 	%r67, %r67, 1;
	setp.ne.s32 	%p14, %r67, 0;
	@%p14 bra 	$L__BB4_20;
$L__BB4_21:
	setp.lt.u32 	%p15, %r19, 192;
	@%p15 bra 	$L__BB4_24;
	shl.b64 	%rd43, %rd3, 2;
	cvt.u64.u32 	%rd44, %r69;
	mul.wide.u32 	%rd45, %r69, 4;
	add.s64 	%rd46, %rd43, %rd45;
	add.s64 	%rd47, %rd46, %rd2;
	add.s64 	%rd56, %rd47, 512;
	add.s64 	%rd48, %rd3, %rd44;
	shl.b64 	%rd49, %rd48, 2;
	add.s64 	%rd50, %rd49, %rd1;
	add.s64 	%rd55, %rd50, 512;
$L__BB4_23:
	ld.global.nc.f32 	%f157, [%rd56+-512];
	mul.f32 	%f158, %f157, 0f3FB8AA3B;
	ex2.approx.f32 	%f159, %f158;
	mul.f32 	%f160, %f159, %f15;
	st.global.f32 	[%rd55+-512], %f160;
	ld.global.nc.f32 	%f161, [%rd56+-256];
	mul.f32 	%f162, %f161, 0f3FB8AA3B;
	ex2.approx.f32 	%f163, %f162;
	mul.f32 	%f164, %f163, %f15;
	st.global.f32 	[%rd55+-256], %f164;
	ld.global.nc.f32 	%f165, [%rd56];
	mul.f32 	%f166, %f165, 0f3FB8AA3B;
	ex2.approx.f32 	%f167, %f166;
	mul.f32 	%f168, %f167, %f15;
	st.global.f32 	[%rd55], %f168;
	ld.global.nc.f32 	%f169, [%rd56+256];
	mul.f32 	%f170, %f169, 0f3FB8AA3B;
	ex2.approx.f32 	%f171, %f170;
	mul.f32 	%f172, %f171, %f15;
	st.global.f32 	[%rd55+256], %f172;
	add.s32 	%r69, %r69, 256;
	add.s64 	%rd56, %rd56, 1024;
	add.s64 	%rd55, %rd55, 1024;
	setp.lt.s32 	%p16, %r69, %r27;
	@%p16 bra 	$L__BB4_23;
$L__BB4_24:
	ret;

}
	// .globl	_Z13naive_softmaxILi32EEvPKfPfi
.visible .entry _Z13naive_softmaxILi32EEvPKfPfi(
	.param .u64 .ptr .align 1 _Z13naive_softmaxILi32EEvPKfPfi_param_0,
	.param .u64 .ptr .align 1 _Z13naive_softmaxILi32EEvPKfPfi_param_1,
	.param .u32 _Z13naive_softmaxILi32EEvPKfPfi_param_2
)
.maxntid 32
{
	.reg .pred 	%p<16>;
	.reg .b32 	%r<65>;
	.reg .b32 	%f<180>;
	.reg .b64 	%rd<57>;
	// demoted variable
	.shared .align 4 .f32 _ZZ13naive_softmaxILi32EEvPKfPfiE15d_total_inverse;
	ld.param.u64 	%rd23, [_Z13naive_softmaxILi32EEvPKfPfi_param_0];
	ld.param.u64 	%rd24, [_Z13naive_softmaxILi32EEvPKfPfi_param_1];
	ld.param.u32 	%r27, [_Z13naive_softmaxILi32EEvPKfPfi_param_2];
	cvta.to.global.u64 	%rd1, %rd24;
	cvta.to.global.u64 	%rd2, %rd23;
	mov.u32 	%r64, %tid.x;
	mov.u32 	%r28, %ctaid.x;
	mul.lo.s32 	%r29, %r27, %r28;
	cvt.s64.s32 	%rd3, %r29;
	setp.ge.s32 	%p1, %r64, %r27;
	mov.f32 	%f179, 0f00000000;
	@%p1 bra 	$L__BB5_13;
	not.b32 	%r30, %r64;
	add.s32 	%r31, %r27, %r30;
	shr.u32 	%r32, %r31, 5;
	add.s32 	%r2, %r32, 1;
	and.b32  	%r3, %r2, 15;
	setp.lt.u32 	%p2, %r31, 480;
	mov.f32 	%f179, 0f00000000;
	mov.u32 	%r58, %r64;
	@%p2 bra 	$L__BB5_4;
	and.b32  	%r33, %r2, 268435440;
	neg.s32 	%r56, %r33;
	shl.b64 	%rd25, %rd3, 2;
	mul.wide.u32 	%rd26, %r64, 4;
	add.s64 	%rd27, %rd25, %rd26;
	add.s64 	%rd28, %rd27, %rd2;
	add.s64 	%rd51, %rd28, 1024;
	mov.f32 	%f179, 0f00000000;
	mov.u32 	%r58, %r64;
$L__BB5_3:
	.pragma "nounroll";
	ld.global.nc.f32 	%f20, [%rd51+-1024];
	mul.f32 	%f21, %f20, 0f3FB8AA3B;
	ex2.approx.f32 	%f22, %f21;
	add.f32 	%f23, %f179, %f22;
	ld.global.nc.f32 	%f24, [%rd51+-896];
	mul.f32 	%f25, %f24, 0f3FB8AA3B;
	ex2.approx.f32 	%f26, %f25;
	add.f32 	%f27, %f23, %f26;
	ld.global.nc.f32 	%f28, [%rd51+-768];
	mul.f32 	%f29, %f28, 0f3FB8AA3B;
	ex2.approx.f32 	%f30, %f29;
	add.f32 	%f31, %f27, %f30;
	ld.global.nc.f32 	%f32, [%rd51+-640];
	mul.f32 	%f33, %f32, 0f3FB8AA3B;
	ex2.approx.f32 	%f34, %f33;
	add.f32 	%f35, %f31, %f34;
	ld.global.nc.f32 	%f36, [%rd51+-512];
	mul.f32 	%f37, %f36, 0f3FB8AA3B;
	ex2.approx.f32 	%f38, %f37;
	add.f32 	%f39, %f35, %f38;
	ld.global.nc.f32 	%f40, [%rd51+-384];
	mul.f32 	%f41, %f40, 0f3FB8AA3B;
	ex2.approx.f32 	%f42, %f41;
	add.f32 	%f43, %f39, %f42;
	ld.global.nc.f32 	%f44, [%rd51+-256];
	mul.f32 	%f45, %f44, 0f3FB8AA3B;
	ex2.approx.f32 	%f46, %f45;
	add.f32 	%f47, %f43, %f46;
	ld.global.nc.f32 	%f48, [%rd51+-128];
	mul.f32 	%f49, %f48, 0f3FB8AA3B;
	ex2.approx.f32 	%f50, %f49;
	add.f32 	%f51, %f47, %f50;
	ld.global.nc.f32 	%f52, [%rd51];
	mul.f32 	%f53, %f52, 0f3FB8AA3B;
	ex2.approx.f32 	%f54, %f53;
	add.f32 	%f55, %f51, %f54;
	ld.global.nc.f32 	%f56, [%rd51+128];
	mul.f32 	%f57, %f56, 0f3FB8AA3B;
	ex2.approx.f32 	%f58, %f57;
	add.f32 	%f59, %f55, %f58;
	ld.global.nc.f32 	%f60, [%rd51+256];
	mul.f32 	%f61, %f60, 0f3FB8AA3B;
	ex2.approx.f32 	%f62, %f61;
	add.f32 	%f63, %f59, %f62;
	ld.global.nc.f32 	%f64, [%rd51+384];
	mul.f32 	%f65, %f64, 0f3FB8AA3B;
	ex2.approx.f32 	%f66, %f65;
	add.f32 	%f67, %f63, %f66;
	ld.global.nc.f32 	%f68, [%rd51+512];
	mul.f32 	%f69, %f68, 0f3FB8AA3B;
	ex2.approx.f32 	%f70, %f69;
	add.f32 	%f71, %f67, %f70;
	ld.global.nc.f32 	%f72, [%rd51+640];
	mul.f32 	%f73, %f72, 0f3FB8AA3B;
	ex2.approx.f32 	%f74, %f73;
	add.f32 	%f75, %f71, %f74;
	ld.global.nc.f32 	%f76, [%rd51+768];
	mul.f32 	%f77, %f76, 0f3FB8AA3B;
	ex2.approx.f32 	%f78, %f77;
	add.f32 	%f79, %f75, %f78;
	ld.global.nc.f32 	%f80, [%rd51+896];
	mul.f32 	%f81, %f80, 0f3FB8AA3B;
	ex2.approx.f32 	%f82, %f81;
	add.f32 	%f179, %f79, %f82;
	add.s32 	%r58, %r58, 512;
	add.s32 	%r56, %r56, 16;
	add.s64 	%rd51, %rd51, 2048;
	setp.ne.s32 	%p3, %r56, 0;
	@%p3 bra 	$L__BB5_3;
$L__BB5_4:
	setp.eq.s32 	%p4, %r3, 0;
	@%p4 bra 	$L__BB5_13;
	shl.b64 	%rd29, %rd3, 2;
	add.s64 	%rd7, %rd2, %rd29;
	and.b32  	%r10, %r2, 7;
	setp.lt.u32 	%p5, %r3, 8;
	@%p5 bra 	$L__BB5_7;
	mul.wide.u32 	%rd30, %r58, 4;
	add.s64 	%rd31, %rd7, %rd30;
	ld.global.nc.f32 	%f84, [%rd31];
	mul.f32 	%f85, %f84, 0f3FB8AA3B;
	ex2.approx.f32 	%f86, %f85;
	add.f32 	%f87, %f179, %f86;
	ld.global.nc.f32 	%f88, [%rd31+128];
	mul.f32 	%f89, %f88, 0f3FB8AA3B;
	ex2.approx.f32 	%f90, %f89;
	add.f32 	%f91, %f87, %f90;
	ld.global.nc.f32 	%f92, [%rd31+256];
	mul.f32 	%f93, %f92, 0f3FB8AA3B;
	ex2.approx.f32 	%f94, %f93;
	add.f32 	%f95, %f91, %f94;
	ld.global.nc.f32 	%f96, [%rd31+384];
	mul.f32 	%f97, %f96, 0f3FB8AA3B;
	ex2.approx.f32 	%f98, %f97;
	add.f32 	%f99, %f95, %f98;
	ld.global.nc.f32 	%f100, [%rd31+512];
	mul.f32 	%f101, %f100, 0f3FB8AA3B;
	ex2.approx.f32 	%f102, %f101;
	add.f32 	%f103, %f99, %f102;
	ld.global.nc.f32 	%f104, [%rd31+640];
	mul.f32 	%f105, %f104, 0f3FB8AA3B;
	ex2.approx.f32 	%f106, %f105;
	add.f32 	%f107, %f103, %f106;
	ld.global.nc.f32 	%f108, [%rd31+768];
	mul.f32 	%f109, %f108, 0f3FB8AA3B;
	ex2.approx.f32 	%f110, %f109;
	add.f32 	%f111, %f107, %f110;
	ld.global.nc.f32 	%f112, [%rd31+896];
	mul.f32 	%f113, %f112, 0f3FB8AA3B;
	ex2.approx.f32 	%f114, %f113;
	add.f32 	%f179, %f111, %f114;
	add.s32 	%r58, %r58, 256;
$L__BB5_7:
	setp.eq.s32 	%p6, %r10, 0;
	@%p6 bra 	$L__BB5_13;
	and.b32  	%r13, %r2, 3;
	setp.lt.u32 	%p7, %r10, 4;
	@%p7 bra 	$L__BB5_10;
	mul.wide.u32 	%rd32, %r58, 4;
	add.s64 	%rd33, %rd7, %rd32;
	ld.global.nc.f32 	%f116, [%rd33];
	mul.f32 	%f117, %f116, 0f3FB8AA3B;
	ex2.approx.f32 	%f118, %f117;
	add.f32 	%f119, %f179, %f118;
	ld.global.nc.f32 	%f120, [%rd33+128];
	mul.f32 	%f121, %f120, 0f3FB8AA3B;
	ex2.approx.f32 	%f122, %f121;
	add.f32 	%f123, %f119, %f122;
	ld.global.nc.f32 	%f124, [%rd33+256];
	mul.f32 	%f125, %f124, 0f3FB8AA3B;
	ex2.approx.f32 	%f126, %f125;
	add.f32 	%f127, %f123, %f126;
	ld.global.nc.f32 	%f128, [%rd33+384];
	mul.f32 	%f129, %f128, 0f3FB8AA3B;
	ex2.approx.f32 	%f130, %f129;
	add.f32 	%f179, %f127, %f130;
	add.s32 	%r58, %r58, 128;
$L__BB5_10:
	setp.eq.s32 	%p8, %r13, 0;
	@%p8 bra 	$L__BB5_13;
	mul.wide.u32 	%rd35, %r58, 4;
	add.s64 	%rd36, %rd29, %rd35;
	add.s64 	%rd52, %rd2, %rd36;
	neg.s32 	%r61, %r13;
$L__BB5_12:
	.pragma "nounroll";
	ld.global.nc.f32 	%f131, [%rd52];
	mul.f32 	%f132, %f131, 0f3FB8AA3B;
	ex2.approx.f32 	%f133, %f132;
	add.f32 	%f179, %f179, %f133;
	add.s64 	%rd52, %rd52, 128;
	add.s32 	%r61, %r61, 1;
	setp.ne.s32 	%p9, %r61, 0;
	@%p9 bra 	$L__BB5_12;
$L__BB5_13:
	mov.b32 	%r34, 1;
	mov.b32 	%r47, 31;
	mov.b32 	%r48, -1;
	// begin inline asm
	{  .reg .f32 r0;  .reg .pred p;  shfl.sync.down.b32 r0|p, %f179, %r34, %r47, %r48;  @p add.f32 r0, r0, %f179;  mov.f32 %f134, r0;}
	// end inline asm
	mov.b32 	%r37, 2;
	// begin inline asm
	{  .reg .f32 r0;  .reg .pred p;  shfl.sync.down.b32 r0|p, %f134, %r37, %r47, %r48;  @p add.f32 r0, r0, %f134;  mov.f32 %f137, r0;}
	// end inline asm
	mov.b32 	%r40, 4;
	// begin inline asm
	{  .reg .f32 r0;  .reg .pred p;  shfl.sync.down.b32 r0|p, %f137, %r40, %r47, %r48;  @p add.f32 r0, r0, %f137;  mov.f32 %f140, r0;}
	// end inline asm
	mov.b32 	%r43, 8;
	// begin inline asm
	{  .reg .f32 r0;  .reg .pred p;  shfl.sync.down.b32 r0|p, %f140, %r43, %r47, %r48;  @p add.f32 r0, r0, %f140;  mov.f32 %f143, r0;}
	// end inline asm
	mov.b32 	%r46, 16;
	// begin inline asm
	{  .reg .f32 r0;  .reg .pred p;  shfl.sync.down.b32 r0|p, %f143, %r46, %r47, %r48;  @p add.f32 r0, r0, %f143;  mov.f32 %f146, r0;}
	// end inline asm
	bar.sync 	0;
	setp.ne.s32 	%p10, %r64, 0;
	@%p10 bra 	$L__BB5_15;
	mov.f32 	%f149, 0f3F800000;
	div.approx.f32 	%f150, %f149, %f146;
	st.shared.f32 	[_ZZ13naive_softmaxILi32EEvPKfPfiE15d_total_inverse], %f150;
$L__BB5_15:
	setp.ge.s32 	%p11, %r64, %r27;
	bar.sync 	0;
	@%p11 bra 	$L__BB5_22;
	ld.shared.f32 	%f15, [_ZZ13naive_softmaxILi32EEvPKfPfiE15d_total_inverse];
	not.b32 	%r49, %r64;
	add.s32 	%r19, %r27, %r49;
	and.b32  	%r50, %r19, 96;
	setp.eq.s32 	%p12, %r50, 96;
	@%p12 bra 	$L__BB5_19;
	shr.u32 	%r51, %r19, 5;
	add.s32 	%r52, %r51, 1;
	and.b32  	%r53, %r52, 3;
	cvt.u64.u32 	%rd37, %r64;
	add.s64 	%rd38, %rd3, %rd37;
	shl.b64 	%rd39, %rd38, 2;
	add.s64 	%rd54, %rd1, %rd39;
	shl.b64 	%rd40, %rd3, 2;
	mul.wide.u32 	%rd41, %r64, 4;
	add.s64 	%rd42, %rd40, %rd41;
	add.s64 	%rd53, %rd2, %rd42;
	neg.s32 	%r62, %r53;
	shl.b32 	%r54, %r52, 5;
	and.b32  	%r55, %r54, 96;
	or.b32  	%r64, %r64, %r55;
$L__BB5_18:
	.pragma "nounroll";
	ld.global.nc.f32 	%f151, [%rd53];
	mul.f32 	%f152, %f151, 0f3FB8AA3B;
	ex2.approx.f32 	%f153, %f152;
	mul.f32 	%f154, %f153, %f15;
	st.global.f32 	[%rd54], %f154;
	add.s64 	%rd54, %rd54, 128;
	add.s64 	%rd53, %rd53, 128;
	add.s32 	%r62, %r62, 1;
	setp.ne.s32 	%p13, %r62, 0;
	@%p13 bra 	$L__BB5_18;
$L__BB5_19:
	setp.lt.u32 	%p14, %r19, 96;
	@%p14 bra 	$L__BB5_22;
	shl.b64 	%rd43, %rd3, 2;
	cvt.u64.u32 	%rd44, %r64;
	mul.wide.u32 	%rd45, %r64, 4;
	add.s64 	%rd46, %rd43, %rd45;
	add.s64 	%rd47, %rd46, %rd2;
	add.s64 	%rd56, %rd47, 256;
	add.s64 	%rd48, %rd3, %rd44;
	shl.b64 	%rd49, %rd48, 2;
	add.s64 	%rd50, %rd49, %rd1;
	add.s64 	%rd55, %rd50, 256;
$L__BB5_21:
	ld.global.nc.f32 	%f155, [%rd56+-256];
	mul.f32 	%f156, %f155, 0f3FB8AA3B;
	ex2.approx.f32 	%f157, %f156;
	mul.f32 	%f158, %f157, %f15;
	st.global.f32 	[%rd55+-256], %f158;
	ld.global.nc.f32 	%f159, [%rd56+-128];
	mul.f32 	%f160, %f159, 0f3FB8AA3B;
	ex2.approx.f32 	%f161, %f160;
	mul.f32 	%f162, %f161, %f15;
	st.global.f32 	[%rd55+-128], %f162;
	ld.global.nc.f32 	%f163, [%rd56];
	mul.f32 	%f164, %f163, 0f3FB8AA3B;
	ex2.approx.f32 	%f165, %f164;
	mul.f32 	%f166, %f165, %f15;
	st.global.f32 	[%rd55], %f166;
	ld.global.nc.f32 	%f167, [%rd56+128];
	mul.f32 	%f168, %f167, 0f3FB8AA3B;
	ex2.approx.f32 	%f169, %f168;
	mul.f32 	%f170, %f169, %f15;
	st.global.f32 	[%rd55+128], %f170;
	add.s32 	%r64, %r64, 128;
	add.s64 	%rd56, %rd56, 512;
	add.s64 	%rd55, %rd55, 512;
	setp.lt.s32 	%p15, %r64, %r27;
	@%p15 bra 	$L__BB5_21;
$L__BB5_22:
	ret;

}
	// .globl	_Z12safe_softmaxILi128EEvPKfPfi
.visible .entry _Z12safe_softmaxILi128EEvPKfPfi(
	.param .u64 .ptr .align 1 _Z12safe_softmaxILi128EEvPKfPfi_param_0,
	.param .u64 .ptr .align 1 _Z12safe_softmaxILi128EEvPKfPfi_param_1,
	.param .u32 _Z12safe_softmaxILi128EEvPKfPfi_param_2
)
.maxntid 128
{
	.reg .pred 	%p<38>;
	.reg .b32 	%r<125>;
	.reg .b32 	%f<326>;
	.reg .b64 	%rd<76>;
	// demoted variable
	.shared .align 4 .b8 _ZZ12safe_softmaxILi128EEvPKfPfiE12temp_storage[24];
	// demoted variable
	.shared .align 4 .f32 _ZZ12safe_softmaxILi128EEvPKfPfiE7m_total;
	// demoted variable
	.shared .align 4 .f32 _ZZ12safe_softmaxILi128EEvPKfPfiE15d_total_inverse;
	ld.param.u64 	%rd29, [_Z12safe_softmaxILi128EEvPKfPfi_param_0];
	ld.param.u64 	%rd30, [_Z12safe_softmaxILi128EEvPKfPfi_param_1];
	ld.param.u32 	%r47, [_Z12safe_softmaxILi128EEvPKfPfi_param_2];
	cvta.to.global.u64 	%rd1, %rd30;
	cvta.to.global.u64 	%rd2, %rd29;
	mov.u32 	%r124, %tid.x;
	mov.u32 	%r48, %ctaid.x;
	mul.lo.s32 	%r49, %r47, %r48;
	cvt.s64.s32 	%rd3, %r49;
	mul.wide.s32 	%rd31, %r49, 4;
	add.s64 	%rd4, %rd2, %rd31;
	setp.ge.s32 	%p2, %r124, %r47;
	mov.f32 	%f315, 0fFF7FFFFF;
	@%p2 bra 	$L__BB6_13;
	not.b32 	%r50, %r124;
	add.s32 	%r51, %r47, %r50;
	shr.u32 	%r52, %r51, 7;
	add.s32 	%r2, %r52, 1;
	and.b32  	%r3, %r2, 15;
	setp.lt.u32 	%p3, %r51, 1920;
	mov.f32 	%f315, 0fFF7FFFFF;
	mov.u32 	%r112, %r124;
	@%p3 bra 	$L__BB6_4;
	and.b32  	%r53, %r2, 67108848;
	neg.s32 	%r110, %r53;
	shl.b64 	%rd32, %rd3, 2;
	mul.wide.u32 	%rd33, %r124, 4;
	add.s64 	%rd34, %rd32, %rd33;
	add.s64 	%rd35, %rd34, %rd2;
	add.s64 	%rd68, %rd35, 4096;
	mov.f32 	%f315, 0fFF7FFFFF;
	mov.u32 	%r112, %r124;
$L__BB6_3:
	.pragma "nounroll";
	ld.global.nc.f32 	%f39, [%rd68+-4096];
	max.f32 	%f40, %f315, %f39;
	ld.global.nc.f32 	%f41, [%rd68+-3584];
	max.f32 	%f42, %f40, %f41;
	ld.global.nc.f32 	%f43, [%rd68+-3072];
	max.f32 	%f44, %f42, %f43;
	ld.global.nc.f32 	%f45, [%rd68+-2560];
	max.f32 	%f46, %f44, %f45;
	ld.global.nc.f32 	%f47, [%rd68+-2048];
	max.f32 	%f48, %f46, %f47;
	ld.global.nc.f32 	%f49, [%rd68+-1536];
	max.f32 	%f50, %f48, %f49;
	ld.global.nc.f32 	%f51, [%rd68+-1024];
	max.f32 	%f52, %f50, %f51;
	ld.global.nc.f32 	%f53, [%rd68+-512];
	max.f32 	%f54, %f52, %f53;
	ld.global.nc.f32 	%f55, [%rd68];
	max.f32 	%f56, %f54, %f55;
	ld.global.nc.f32 	%f57, [%rd68+512];
	max.f32 	%f58, %f56, %f57;
	ld.global.nc.f32 	%f59, [%rd68+1024];
	max.f32 	%f60, %f58, %f59;
	ld.global.nc.f32 	%f61, [%rd68+1536];
	max.f32 	%f62, %f60, %f61;
	ld.global.nc.f32 	%f63, [%rd68+2048];
	max.f32 	%f64, %f62, %f63;
	ld.global.nc.f32 	%f65, [%rd68+2560];
	max.f32 	%f66, %f64, %f65;
	ld.global.nc.f32 	%f67, [%rd68+3072];
	max.f32 	%f68, %f66, %f67;
	ld.global.nc.f32 	%f69, [%rd68+3584];
	max.f32 	%f315, %f68, %f69;
	add.s32 	%r112, %r112, 2048;
	add.s32 	%r110, %r110, 16;
	add.s64 	%rd68, %rd68, 8192;
	setp.ne.s32 	%p4, %r110, 0;
	@%p4 bra 	$L__BB6_3;
$L__BB6_4:
	setp.eq.s32 	%p5, %r3, 0;
	@%p5 bra 	$L__BB6_13;
	and.b32  	%r10, %r2, 7;
	setp.lt.u32 	%p6, %r3, 8;
	@%p6 bra 	$L__BB6_7;
	mul.wide.u32 	%rd36, %r112, 4;
	add.s64 	%rd37, %rd4, %rd36;
	ld.global.nc.f32 	%f71, [%rd37];
	max.f32 	%f72, %f315, %f71;
	ld.global.nc.f32 	%f73, [%rd37+512];
	max.f32 	%f74, %f72, %f73;
	ld.global.nc.f32 	%f75, [%rd37+1024];
	max.f32 	%f76, %f74, %f75;
	ld.global.nc.f32 	%f77, [%rd37+1536];
	max.f32 	%f78, %f76, %f77;
	ld.global.nc.f32 	%f79, [%rd37+2048];
	max.f32 	%f80, %f78, %f79;
	ld.global.nc.f32 	%f81, [%rd37+2560];
	max.f32 	%f82, %f80, %f81;
	ld.global.nc.f32 	%f83, [%rd37+3072];
	max.f32 	%f84, %f82, %f83;
	ld.global.nc.f32 	%f85, [%rd37+3584];
	max.f32 	%f315, %f84, %f85;
	add.s32 	%r112, %r112, 1024;
$L__BB6_7:
	setp.eq.s32 	%p7, %r10, 0;
	@%p7 bra 	$L__BB6_13;
	and.b32  	%r13, %r2, 3;
	setp.lt.u32 	%p8, %r10, 4;
	@%p8 bra 	$L__BB6_10;
	mul.wide.u32 	%rd38, %r112, 4;
	add.s64 	%rd39, %rd4, %rd38;
	ld.global.nc.f32 	%f87, [%rd39];
	max.f32 	%f88, %f315, %f87;
	ld.global.nc.f32 	%f89, [%rd39+512];
	max.f32 	%f90, %f88, %f89;
	ld.global.nc.f32 	%f91, [%rd39+1024];
	max.f32 	%f92, %f90, %f91;
	ld.global.nc.f32 	%f93, [%rd39+1536];
	max.f32 	%f315, %f92, %f93;
	add.s32 	%r112, %r112, 512;
$L__BB6_10:
	setp.eq.s32 	%p9, %r13, 0;
	@%p9 bra 	$L__BB6_13;
	shl.b64 	%rd40, %rd3, 2;
	mul.wide.u32 	%rd41, %r112, 4;
	add.s64 	%rd42, %rd40, %rd41;
	add.s64 	%rd69, %rd2, %rd42;
	neg.s32 	%r115, %r13;
$L__BB6_12:
	.pragma "nounroll";
	ld.global.nc.f32 	%f94, [%rd69];
	max.f32 	%f315, %f315, %f94;
	add.s64 	%rd69, %rd69, 512;
	add.s32 	%r115, %r115, 1;
	setp.ne.s32 	%p10, %r115, 0;
	@%p10 bra 	$L__BB6_12;
$L__BB6_13:
	// begin inline asm
	mov.u32 %r54, %laneid;
	// end inline asm
	mov.b32 	%r56, %f315;
	mov.b32 	%r57, 1;
	mov.b32 	%r78, 31;
	mov.b32 	%r79, -1;
	// begin inline asm
	shfl.sync.down.b32 %r55, %r56, %r57, %r78, %r79;
	// end inline asm
	setp.gt.s32 	%p12, %r54, 30;
	mov.b32 	%f95, %r55;
	max.f32 	%f96, %f315, %f95;
	selp.f32 	%f97, %f315, %f96, %p12;
	mov.b32 	%r61, %f97;
	mov.b32 	%r62, 2;
	// begin inline asm
	shfl.sync.down.b32 %r60, %r61, %r62, %r78, %r79;
	// end inline asm
	setp.gt.s32 	%p13, %r54, 29;
	mov.b32 	%f98, %r60;
	max.f32 	%f99, %f97, %f98;
	selp.f32 	%f100, %f97, %f99, %p13;
	mov.b32 	%r66, %f100;
	mov.b32 	%r67, 4;
	// begin inline asm
	shfl.sync.down.b32 %r65, %r66, %r67, %r78, %r79;
	// end inline asm
	setp.gt.s32 	%p14, %r54, 27;
	mov.b32 	%f101, %r65;
	max.f32 	%f102, %f100, %f101;
	selp.f32 	%f103, %f100, %f102, %p14;
	mov.b32 	%r71, %f103;
	mov.b32 	%r72, 8;
	// begin inline asm
	shfl.sync.down.b32 %r70, %r71, %r72, %r78, %r79;
	// end inline asm
	setp.gt.s32 	%p15, %r54, 23;
	mov.b32 	%f104, %r70;
	max.f32 	%f14, %f103, %f104;
	selp.f32 	%f316, %f103, %f14, %p15;
	mov.b32 	%r76, %f316;
	mov.b32 	%r77, 16;
	// begin inline asm
	shfl.sync.down.b32 %r75, %r76, %r77, %r78, %r79;
	// end inline asm
	setp.gt.s32 	%p16, %r54, 15;
	shr.u32 	%r80, %r124, 3;
	and.b32  	%r81, %r80, 124;
	mov.u32 	%r82, _ZZ12safe_softmaxILi128EEvPKfPfiE12temp_storage;
	add.s32 	%r83, %r82, %r81;
	add.s32 	%r21, %r83, 4;
	mov.pred 	%p37, 0;
	@%p16 bra 	$L__BB6_16;
	mov.b32 	%f105, %r75;
	max.f32 	%f316, %f14, %f105;
	setp.ne.s32 	%p18, %r54, 0;
	@%p18 bra 	$L__BB6_16;
	st.shared.f32 	[%r21], %f316;
	mov.pred 	%p37, -1;
$L__BB6_16:
	bar.sync 	0;
	setp.ne.s32 	%p20, %r124, 0;
	@%p20 bra 	$L__BB6_18;
	ld.shared.f32 	%f106, [_ZZ12safe_softmaxILi128EEvPKfPfiE12temp_storage+8];
	max.f32 	%f107, %f316, %f106;
	ld.shared.f32 	%f108, [_ZZ12safe_softmaxILi128EEvPKfPfiE12temp_storage+12];
	max.f32 	%f109, %f107, %f108;
	ld.shared.f32 	%f110, [_ZZ12safe_softmaxILi128EEvPKfPfiE12temp_storage+16];
	max.f32 	%f111, %f109, %f110;
	st.shared.f32 	[_ZZ12safe_softmaxILi128EEvPKfPfiE7m_total], %f111;
$L__BB6_18:
	setp.ge.s32 	%p21, %r124, %r47;
	bar.sync 	0;
	mov.f32 	%f325, 0f00000000;
	@%p21 bra 	$L__BB6_31;
	ld.shared.f32 	%f18, [_ZZ12safe_softmaxILi128EEvPKfPfiE7m_total];
	not.b32 	%r84, %r124;
	add.s32 	%r85, %r47, %r84;
	shr.u32 	%r86, %r85, 7;
	add.s32 	%r22, %r86, 1;
	and.b32  	%r23, %r22, 15;
	setp.lt.u32 	%p22, %r85, 1920;
	mov.f32 	%f325, 0f00000000;
	mov.u32 	%r118, %r124;
	@%p22 bra 	$L__BB6_22;
	and.b32  	%r87, %r22, 67108848;
	neg.s32 	%r116, %r87;
	shl.b64 	%rd43, %rd3, 2;
	mul.wide.u32 	%rd44, %r124, 4;
	add.s64 	%rd45, %rd43, %rd44;
	add.s64 	%rd46, %rd45, %rd2;
	add.s64 	%rd70, %rd46, 4096;
	mov.f32 	%f325, 0f00000000;
	mov.u32 	%r118, %r124;
$L__BB6_21:
	.pragma "nounroll";
	ld.global.nc.f32 	%f116, [%rd70+-4096];
	sub.f32 	%f117, %f116, %f18;
	mul.f32 	%f118, %f117, 0f3FB8AA3B;
	ex2.approx.f32 	%f119, %f118;
	add.f32 	%f120, %f325, %f119;
	ld.global.nc.f32 	%f121, [%rd70+-3584];
	sub.f32 	%f122, %f121, %f18;
	mul.f32 	%f123, %f122, 0f3FB8AA3B;
	ex2.approx.f32 	%f124, %f123;
	add.f32 	%f125, %f120, %f124;
	ld.global.nc.f32 	%f126, [%rd70+-3072];
	sub.f32 	%f127, %f126, %f18;
	mul.f32 	%f128, %f127, 0f3FB8AA3B;
	ex2.approx.f32 	%f129, %f128;
	add.f32 	%f130, %f125, %f129;
	ld.global.nc.f32 	%f131, [%rd70+-2560];
	sub.f32 	%f132, %f131, %f18;
	mul.f32 	%f133, %f132, 0f3FB8AA3B;
	ex2.approx.f32 	%f134, %f133;
	add.f32 	%f135, %f130, %f134;
	ld.global.nc.f32 	%f136, [%rd70+-2048];
	sub.f32 	%f137, %f136, %f18;
	mul.f32 	%f138, %f137, 0f3FB8AA3B;
	ex2.approx.f32 	%f139, %f138;
	add.f32 	%f140, %f135, %f139;
	ld.global.nc.f32 	%f141, [%rd70+-1536];
	sub.f32 	%f142, %f141, %f18;
	mul.f32 	%f143, %f142, 0f3FB8AA3B;
	ex2.approx.f32 	%f144, %f143;
	add.f32 	%f145, %f140, %f144;
	ld.global.nc.f32 	%f146, [%rd70+-1024];
	sub.f32 	%f147, %f146, %f18;
	mul.f32 	%f148, %f147, 0f3FB8AA3B;
	ex2.approx.f32 	%f149, %f148;
	add.f32 	%f150, %f145, %f149;
	ld.global.nc.f32 	%f151, [%rd70+-512];
	sub.f32 	%f152, %f151, %f18;
	mul.f32 	%f153, %f152, 0f3FB8AA3B;
	ex2.approx.f32 	%f154, %f153;
	add.f32 	%f155, %f150, %f154;
	ld.global.nc.f32 	%f156, [%rd70];
	sub.f32 	%f157, %f156, %f18;
	mul.f32 	%f158, %f157, 0f3FB8AA3B;
	ex2.approx.f32 	%f159, %f158;
	add.f32 	%f160, %f155, %f159;
	ld.global.nc.f32 	%f161, [%rd70+512];
	sub.f32 	%f162, %f161, %f18;
	mul.f32 	%f163, %f162, 0f3FB8AA3B;
	ex2.approx.f32 	%f164, %f163;
	add.f32 	%f165, %f160, %f164;
	ld.global.nc.f32 	%f166, [%rd70+1024];
	sub.f32 	%f167, %f166, %f18;
	mul.f32 	%f168, %f167, 0f3FB8AA3B;
	ex2.approx.f32 	%f169, %f168;
	add.f32 	%f170, %f165, %f169;
	ld.global.nc.f32 	%f171, [%rd70+1536];
	sub.f32 	%f172, %f171, %f18;
	mul.f32 	%f173, %f172, 0f3FB8AA3B;
	ex2.approx.f32 	%f174, %f173;
	add.f32 	%f175, %f170, %f174;
	ld.global.nc.f32 	%f176, [%rd70+2048];
	sub.f32 	%f177, %f176, %f18;
	mul.f32 	%f178, %f177, 0f3FB8AA3B;
	ex2.approx.f32 	%f179, %f178;
	add.f32 	%f180, %f175, %f179;
	ld.global.nc.f32 	%f181, [%rd70+2560];
	sub.f32 	%f182, %f181, %f18;
	mul.f32 	%f183, %f182, 0f3FB8AA3B;
	ex2.approx.f32 	%f184, %f183;
	add.f32 	%f185, %f180, %f184;
	ld.global.nc.f32 	%f186, [%rd70+3072];
	sub.f32 	%f187, %f186, %f18;
	mul.f32 	%f188, %f187, 0f3FB8AA3B;
	ex2.approx.f32 	%f189, %f188;
	add.f32 	%f190, %f185, %f189;
	ld.global.nc.f32 	%f191, [%rd70+3584];
	sub.f32 	%f192, %f191, %f18;
	mul.f32 	%f193, %f192, 0f3FB8AA3B;
	ex2.approx.f32 	%f194, %f193;
	add.f32 	%f325, %f190, %f194;
	add.s32 	%r118, %r118, 2048;
	add.s32 	%r116, %r116, 16;
	add.s64 	%rd70, %rd70, 8192;
	setp.ne.s32 	%p23, %r116, 0;
	@%p23 bra 	$L__BB6_21;
$L__BB6_22:
	setp.eq.s32 	%p24, %r23, 0;
	@%p24 bra 	$L__BB6_31;
	and.b32  	%r30, %r22, 7;
	setp.lt.u32 	%p25, %r23, 8;
	@%p25 bra 	$L__BB6_25;
	mul.wide.u32 	%rd47, %r118, 4;
	add.s64 	%rd48, %rd4, %rd47;
	ld.global.nc.f32 	%f196, [%rd48];
	sub.f32 	%f197, %f196, %f18;
	mul.f32 	%f198, %f197, 0f3FB8AA3B;
	ex2.approx.f32 	%f199, %f198;
	add.f32 	%f200, %f325, %f199;
	ld.global.nc.f32 	%f201, [%rd48+512];
	sub.f32 	%f202, %f201, %f18;
	mul.f32 	%f203, %f202, 0f3FB8AA3B;
	ex2.approx.f32 	%f204, %f203;
	add.f32 	%f205, %f200, %f204;
	ld.global.nc.f32 	%f206, [%rd48+1024];
	sub.f32 	%f207, %f206, %f18;
	mul.f32 	%f208, %f207, 0f3FB8AA3B;
	ex2.approx.f32 	%f209, %f208;
	add.f32 	%f210, %f205, %f209;
	ld.global.nc.f32 	%f211, [%rd48+1536];
	sub.f32 	%f212, %f211, %f18;
	mul.f32 	%f213, %f212, 0f3FB8AA3B;
	ex2.approx.f32 	%f214, %f213;
	add.f32 	%f215, %f210, %f214;
	ld.global.nc.f32 	%f216, [%rd48+2048];
	sub.f32 	%f217, %f216, %f18;
	mul.f32 	%f218, %f217, 0f3FB8AA3B;
	ex2.approx.f32 	%f219, %f218;
	add.f32 	%f220, %f215, %f219;
	ld.global.nc.f32 	%f221, [%rd48+2560];
	sub.f32 	%f222, %f221, %f18;
	mul.f32 	%f223, %f222, 0f3FB8AA3B;
	ex2.approx.f32 	%f224, %f223;
	add.f32 	%f225, %f220, %f224;
	ld.global.nc.f32 	%f226, [%rd48+3072];
	sub.f32 	%f227, %f226, %f18;
	mul.f32 	%f228, %f227, 0f3FB8AA3B;
	ex2.approx.f32 	%f229, %f228;
	add.f32 	%f230, %f225, %f229;
	ld.global.nc.f32 	%f231, [%rd48+3584];
	sub.f32 	%f232, %f231, %f18;
	mul.f32 	%f233, %f232, 0f3FB8AA3B;
	ex2.approx.f32 	%f234, %f233;
	add.f32 	%f325, %f230, %f234;
	add.s32 	%r118, %r118, 1024;
$L__BB6_25:
	setp.eq.s32 	%p26, %r30, 0;
	@%p26 bra 	$L__BB6_31;
	and.b32  	%r33, %r22, 3;
	setp.lt.u32 	%p27, %r30, 4;
	@%p27 bra 	$L__BB6_28;
	mul.wide.u32 	%rd49, %r118, 4;
	add.s64 	%rd50, %rd4, %rd49;
	ld.global.nc.f32 	%f236, [%rd50];
	sub.f32 	%f237, %f236, %f18;
	mul.f32 	%f238, %f237, 0f3FB8AA3B;
	ex2.approx.f32 	%f239, %f238;
	add.f32 	%f240, %f325, %f239;
	ld.global.nc.f32 	%f241, [%rd50+512];
	sub.f32 	%f242, %f241, %f18;
	mul.f32 	%f243, %f242, 0f3FB8AA3B;
	ex2.approx.f32 	%f244, %f243;
	add.f32 	%f245, %f240, %f244;
	ld.global.nc.f32 	%f246, [%rd50+1024];
	sub.f32 	%f247, %f246, %f18;
	mul.f32 	%f248, %f247, 0f3FB8AA3B;
	ex2.approx.f32 	%f249, %f248;
	add.f32 	%f250, %f245, %f249;
	ld.global.nc.f32 	%f251, [%rd50+1536];
	sub.f32 	%f252, %f251, %f18;
	mul.f32 	%f253, %f252, 0f3FB8AA3B;
	ex2.approx.f32 	%f254, %f253;
	add.f32 	%f325, %f250, %f254;
	add.s32 	%r118, %r118, 512;
$L__BB6_28:
	setp.eq.s32 	%p28, %r33, 0;
	@%p28 bra 	$L__BB6_31;
	shl.b64 	%rd51, %rd3, 2;
	mul.wide.u32 	%rd52, %r118, 4;
	add.s64 	%rd53, %rd51, %rd52;
	add.s64 	%rd71, %rd2, %rd53;
	neg.s32 	%r121, %r33;
$L__BB6_30:
	.pragma "nounroll";
	ld.global.nc.f32 	%f255, [%rd71];
	sub.f32 	%f256, %f255, %f18;
	mul.f32 	%f257, %f256, 0f3FB8AA3B;
	ex2.approx.f32 	%f258, %f257;
	add.f32 	%f325, %f325, %f258;
	add.s64 	%rd71, %rd71, 512;
	add.s32 	%r121, %r121, 1;
	setp.ne.s32 	%p29, %r121, 0;
	@%p29 bra 	$L__BB6_30;
$L__BB6_31:
	mov.b32 	%r88, 1;
	mov.b32 	%r101, 31;
	mov.b32 	%r102, -1;
	// begin inline asm
	{  .reg .f32 r0;  .reg .pred p;  shfl.sync.down.b32 r0|p, %f325, %r88, %r101, %r102;  @p add.f32 r0, r0, %f325;  mov.f32 %f259, r0;}
	// end inline asm
	mov.b32 	%r91, 2;
	// begin inline asm
	{  .reg .f32 r0;  .reg .pred p;  shfl.sync.down.b32 r0|p, %f259, %r91, %r101, %r102;  @p add.f32 r0, r0, %f259;  mov.f32 %f262, r0;}
	// end inline asm
	mov.b32 	%r94, 4;
	// begin inline asm
	{  .reg .f32 r0;  .reg .pred p;  shfl.sync.down.b32 r0|p, %f262, %r94, %r101, %r102;  @p add.f32 r0, r0, %f262;  mov.f32 %f265, r0;}
	// end inline asm
	mov.b32 	%r97, 8;
	// begin inline asm
	{  .reg .f32 r0;  .reg .pred p;  shfl.sync.down.b32 r0|p, %f265, %r97, %r101, %r102;  @p add.f32 r0, r0, %f265;  mov.f32 %f268, r0;}
	// end inline asm
	mov.b32 	%r100, 16;
	// begin inline asm
	{  .reg .f32 r0;  .reg .pred p;  shfl.sync.down.b32 r0|p, %f268, %r100, %r101, %r102;  @p add.f32 r0, r0, %f268;  mov.f32 %f271, r0;}
	// end inline asm
	not.pred 	%p30, %p37;
	@%p30 bra 	$L__BB6_33;
	st.shared.f32 	[%r21], %f271;
$L__BB6_33:
	setp.ne.s32 	%p31, %r124, 0;
	bar.sync 	0;
	@%p31 bra 	$L__BB6_35;
	ld.shared.f32 	%f274, [_ZZ12safe_softmaxILi128EEvPKfPfiE12temp_storage+8];
	add.f32 	%f275, %f271, %f274;
	ld.shared.f32 	%f276, [_ZZ12safe_softmaxILi128EEvPKfPfiE12temp_storage+12];
	add.f32 	%f277, %f275, %f276;
	ld.shared.f32 	%f278, [_ZZ12safe_softmaxILi128EEvPKfPfiE12temp_storage+16];
	add.f32 	%f279, %f277, %f278;
	mov.f32 	%f280, 0f3F800000;
	div.approx.f32 	%f281, %f280, %f279;
	st.shared.f32 	[_ZZ12safe_softmaxILi128EEvPKfPfiE15d_total_inverse], %f281;
$L__BB6_35:
	setp.ge.s32 	%p32, %r124, %r47;
	bar.sync 	0;
	@%p32 bra 	$L__BB6_42;
	ld.shared.f32 	%f33, [_ZZ12safe_softmaxILi128EEvPKfPfiE7m_total];
	ld.shared.f32 	%f34, [_ZZ12safe_softmaxILi128EEvPKfPfiE15d_total_inverse];
	not.b32 	%r103, %r124;
	add.s32 	%r39, %r47, %r103;
	and.b32  	%r104, %r39, 384;
	setp.eq.s32 	%p33, %r104, 384;
	@%p33 bra 	$L__BB6_39;
	shr.u32 	%r105, %r39, 7;
	add.s32 	%r106, %r105, 1;
	and.b32  	%r107, %r106, 3;
	cvt.u64.u32 	%rd54, %r124;
	add.s64 	%rd55, %rd3, %rd54;
	shl.b64 	%rd56, %rd55, 2;
	add.s64 	%rd73, %rd1, %rd56;
	shl.b64 	%rd57, %rd3, 2;
	mul.wide.u32 	%rd58, %r124, 4;
	add.s64 	%rd59, %rd57, %rd58;
	add.s64 	%rd72, %rd2, %rd59;
	neg.s32 	%r122, %r107;
	shl.b32 	%r108, %r106, 7;
	and.b32  	%r109, %r108, 384;
	add.s32 	%r124, %r124, %r109;
$L__BB6_38:
	.pragma "nounroll";
	ld.global.nc.f32 	%f282, [%rd72];
	sub.f32 	%f283, %f282, %f33;
	mul.f32 	%f284, %f283, 0f3FB8AA3B;
	ex2.approx.f32 	%f285, %f284;
	mul.f32 	%f286, %f285, %f34;
	st.global.f32 	[%rd73], %f286;
	add.s64 	%rd73, %rd73, 512;
	add.s64 	%rd72, %rd72, 512;
	add.s32 	%r122, %r122, 1;
	setp.ne.s32 	%p34, %r122, 0;
	@%p34 bra 	$L__BB6_38;
$L__BB6_39:
	setp.lt.u32 	%p35, %r39, 384;
	@%p35 bra 	$L__BB6_42;
	shl.b64 	%rd60, %rd3, 2;
	cvt.u64.u32 	%rd61, %r124;
	mul.wide.u32 	%rd62, %r124, 4;
	add.s64 	%rd63, %rd60, %rd62;
	add.s64 	%rd64, %rd63, %rd2;
	add.s64 	%rd75, %rd64, 1024;
	add.s64 	%rd65, %rd3, %rd61;
	shl.b64 	%rd66, %rd65, 2;
	add.s64 	%rd67, %rd66, %rd1;
	add.s64 	%rd74, %rd67, 1024;
$L__BB6_41:
	ld.global.nc.f32 	%f287, [%rd75+-1024];
	sub.f32 	%f288, %f287, %f33;
	mul.f32 	%f289, %f288, 0f3FB8AA3B;
	ex2.approx.f32 	%f290, %f289;
	mul.f32 	%f291, %f290, %f34;
	st.global.f32 	[%rd74+-1024], %f291;
	ld.global.nc.f32 	%f292, [%rd75+-512];
	sub.f32 	%f293, %f292, %f33;
	mul.f32 	%f294, %f293, 0f3FB8AA3B;
	ex2.approx.f32 	%f295, %f294;
	mul.f32 	%f296, %f295, %f34;
	st.global.f32 	[%rd74+-512], %f296;
	ld.global.nc.f32 	%f297, [%rd75];
	sub.f32 	%f298, %f297, %f33;
	mul.f32 	%f299, %f298, 0f3FB8AA3B;
	ex2.approx.f32 	%f300, %f299;
	mul.f32 	%f301, %f300, %f34;
	st.global.f32 	[%rd74], %f301;
	ld.global.nc.f32 	%f302, [%rd75+512];
	sub.f32 	%f303, %f302, %f33;
	mul.f32 	%f304, %f303, 0f3FB8AA3B;
	ex2.approx.f32 	%f305, %f304;
	mul.f32 	%f306, %f305, %f34;
	st.global.f32 	[%rd74+512], %f306;
	add.s32 	%r124, %r124, 512;
	add.s64 	%rd75, %rd75, 2048;
	add.s64 	%rd74, %rd74, 2048;
	setp.lt.s32 	%p36, %r124, %r47;
	@%p36 bra 	$L__BB6_41;
$L__BB6_42:
	ret;

}
	// .globl	_Z12safe_softmaxILi64EEvPKfPfi
.visible .entry _Z12safe_softmaxILi64EEvPKfPfi(
	.param .u64 .ptr .align 1 _Z12safe_softmaxILi64EEvPKfPfi_param_0,
	.param .u64 .ptr .align 1 _Z12safe_softmaxILi64EEvPKfPfi_param_1,
	.param .u32 _Z12safe_softmaxILi64EEvPKfPfi_param_2
)
.maxntid 64
{
	.reg .pred 	%p<38>;
	.reg .b32 	%r<125>;
	.reg .b32 	%f<318>;
	.reg .b64 	%rd<76>;
	// demoted variable
	.shared .align 4 .b8 _ZZ12safe_softmaxILi64EEvPKfPfiE12temp_storage[16];
	// demoted variable
	.shared .align 4 .f32 _ZZ12safe_softmaxILi64EEvPKfPfiE7m_total;
	// demoted variable
	.shared .align 4 .f32 _ZZ12safe_softmaxILi64EEvPKfPfiE15d_total_inverse;
	ld.param.u64 	%rd29, [_Z12safe_softmaxILi64EEvPKfPfi_param_0];
	ld.param.u64 	%rd30, [_Z12safe_softmaxILi64EEvPKfPfi_param_1];
	ld.param.u32 	%r47, [_Z12safe_softmaxILi64EEvPKfPfi_param_2];
	cvta.to.global.u64 	%rd1, %rd30;
	cvta.to.global.u64 	%rd2, %rd29;
	mov.u32 	%r124, %tid.x;
	mov.u32 	%r48, %ctaid.x;
	mul.lo.s32 	%r49, %r47, %r48;
	cvt.s64.s32 	%rd3, %r49;
	mul.wide.s32 	%rd31, %r49, 4;
	add.s64 	%rd4, %rd2, %rd31;
	setp.ge.s32 	%p2, %r124, %r47;
	mov.f32 	%f307, 0fFF7FFFFF;
	@%p2 bra 	$L__BB7_13;
	not.b32 	%r50, %r124;
	add.s32 	%r51, %r47, %r50;
	shr.u32 	%r52, %r51, 6;
	add.s32 	%r2, %r52, 1;
	and.b32  	%r3, %r2, 15;
	setp.lt.u32 	%p3, %r51, 960;
	mov.f32 	%f307, 0fFF7FFFFF;
	mov.u32 	%r112, %r124;
	@%p3 bra 	$L__BB7_4;
	and.b32  	%r53, %r2, 134217712;
	neg.s32 	%r110, %r53;
	shl.b64 	%rd32, %rd3, 2;
	mul.wide.u32 	%rd33, %r124, 4;
	add.s64 	%rd34, %rd32, %rd33;
	add.s64 	%rd35, %rd34, %rd2;
	add.s64 	%rd68, %rd35, 2048;
	mov.f32 	%f307, 0fFF7FFFFF;
	mov.u32 	%r112, %r124;
$L__BB7_3:
	.pragma "nounroll";
	ld.global.nc.f32 	%f39, [%rd68+-2048];
	max.f32 	%f40, %f307, %f39;
	ld.global.nc.f32 	%f41, [%rd68+-1792];
	max.f32 	%f42, %f40, %f41;
	ld.global.nc.f32 	%f43, [%rd68+-1536];
	max.f32 	%f44, %f42, %f43;
	ld.global.nc.f32 	%f45, [%rd68+-1280];
	max.f32 	%f46, %f44, %f45;
	ld.global.nc.f32 	%f47, [%rd68+-1024];
	max.f32 	%f48, %f46, %f47;
	ld.global.nc.f32 	%f49, [%rd68+-768];
	max.f32 	%f50, %f48, %f49;
	ld.global.nc.f32 	%f51, [%rd68+-512];
	max.f32 	%f52, %f50, %f51;
	ld.global.nc.f32 	%f53, [%rd68+-256];
	max.f32 	%f54, %f52, %f53;
	ld.global.nc.f32 	%f55, [%rd68];
	max.f32 	%f56, %f54, %f55;
	ld.global.nc.f32 	%f57, [%rd68+256];
	max.f32 	%f58, %f56, %f57;
	ld.global.nc.f32 	%f59, [%rd68+512];
	max.f32 	%f60, %f58, %f59;
	ld.global.nc.f32 	%f61, [%rd68+768];
	max.f32 	%f62, %f60, %f61;
	ld.global.nc.f32 	%f63, [%rd68+1024];
	max.f32 	%f64, %f62, %f63;
	ld.global.nc.f32 	%f65, [%rd68+1280];
	max.f32 	%f66, %f64, %f65;
	ld.global.nc.f32 	%f67, [%rd68+1536];
	max.f32 	%f68, %f66, %f67;
	ld.global.nc.f32 	%f69, [%rd68+1792];
	max.f32 	%f307, %f68, %f69;
	add.s32 	%r112, %r112, 1024;
	add.s32 	%r110, %r110, 16;
	add.s64 	%rd68, %rd68, 4096;
	setp.ne.s32 	%p4, %r110, 0;
	@%p4 bra 	$L__BB7_3;
$L__BB7_4:
	setp.eq.s32 	%p5, %r3, 0;
	@%p5 bra 	$L__BB7_13;
	and.b32  	%r10, %r2, 7;
	setp.lt.u32 	%p6, %r3, 8;
	@%p6 bra 	$L__BB7_7;
	mul.wide.u32 	%rd36, %r112, 4;
	add.s64 	%rd37, %rd4, %rd36;
	ld.global.nc.f32 	%f71, [%rd37];
	max.f32 	%f72, %f307, %f71;
	ld.global.nc.f32 	%f73, [%rd37+256];
	max.f32 	%f74, %f72, %f73;
	ld.global.nc.f32 	%f75, [%rd37+512];
	max.f32 	%f76, %f74, %f75;
	ld.global.nc.f32 	%f77, [%rd37+768];
	max.f32 	%f78, %f76, %f77;
	ld.global.nc.f32 	%f79, [%rd37+1024];
	max.f32 	%f80, %f78, %f79;
	ld.global.nc.f32 	%f81, [%rd37+1280];
	max.f32 	%f82, %f80, %f81;
	ld.global.nc.f32 	%f83, [%rd37+1536];
	max.f32 	%f84, %f82, %f83;
	ld.global.nc.f32 	%f85, [%rd37+1792];
	max.f32 	%f307, %f84, %f85;
	add.s32 	%r112, %r112, 512;
$L__BB7_7:
	setp.eq.s32 	%p7, %r10, 0;
	@%p7 bra 	$L__BB7_13;
	and.b32  	%r13, %r2, 3;
	setp.lt.u32 	%p8, %r10, 4;
	@%p8 bra 	$L__BB7_10;
	mul.wide.u32 	%rd38, %r112, 4;
	add.s64 	%rd39, %rd4, %rd38;
	ld.global.nc.f32 	%f87, [%rd39];
	max.f32 	%f88, %f307, %f87;
	ld.global.nc.f32 	%f89, [%rd39+256];
	max.f32 	%f90, %f88, %f89;
	ld.global.nc.f32 	%f91, [%rd39+512];
	max.f32 	%f92, %f90, %f91;
	ld.global.nc.f32 	%f93, [%rd39+768];
	max.f32 	%f307, %f92, %f93;
	add.s32 	%r112, %r112, 256;
$L__BB7_10:
	setp.eq.s32 	%p9, %r13, 0;
	@%p9 bra 	$L__BB7_13;
	shl.b64 	%rd40, %rd3, 2;
	mul.wide.u32 	%rd41, %r112, 4;
	add.s64 	%rd42, %rd40, %rd41;
	add.s64 	%rd69, %rd2, %rd42;
	neg.s32 	%r115, %r13;
$L__BB7_12:
	.pragma "nounroll";
	ld.global.nc.f32 	%f94, [%rd69];
	max.f32 	%f307, %f307, %f94;
	add.s64 	%rd69, %rd69, 256;
	add.s32 	%r115, %r115, 1;
	setp.ne.s32 	%p10, %r115, 0;
	@%p10 bra 	$L__BB7_12;
$L__BB7_13:
	// begin inline asm
	mov.u32 %r54, %laneid;
	// end inline asm
	mov.b32 	%r56, %f307;
	mov.b32 	%r57, 1;
	mov.b32 	%r78, 31;
	mov.b32 	%r79, -1;
	// begin inline asm
	shfl.sync.down.b32 %r55, %r56, %r57, %r78, %r79;
	// end inline asm
	setp.gt.s32 	%p12, %r54, 30;
	mov.b32 	%f95, %r55;
	max.f32 	%f96, %f307, %f95;
	selp.f32 	%f97, %f307, %f96, %p12;
	mov.b32 	%r61, %f97;
	mov.b32 	%r62, 2;
	// begin inline asm
	shfl.sync.down.b32 %r60, %r61, %r62, %r78, %r79;
	// end inline asm
	setp.gt.s32 	%p13, %r54, 29;
	mov.b32 	%f98, %r60;
	max.f32 	%f99, %f97, %f98;
	selp.f32 	%f100, %f97, %f99, %p13;
	mov.b32 	%r66, %f100;
	mov.b32 	%r67, 4;
	// begin inline asm
	shfl.sync.down.b32 %r65, %r66, %r67, %r78, %r79;
	// end inline asm
	setp.gt.s32 	%p14, %r54, 27;
	mov.b32 	%f101, %r65;
	max.f32 	%f102, %f100, %f101;
	selp.f32 	%f103, %f100, %f102, %p14;
	mov.b32 	%r71, %f103;
	mov.b32 	%r72, 8;
	// begin inline asm
	shfl.sync.down.b32 %r70, %r71, %r72, %r78, %r79;
	// end inline asm
	setp.gt.s32 	%p15, %r54, 23;
	mov.b32 	%f104, %r70;
	max.f32 	%f14, %f103, %f104;
	selp.f32 	%f308, %f103, %f14, %p15;
	mov.b32 	%r76, %f308;
	mov.b32 	%r77, 16;
	// begin inline asm
	shfl.sync.down.b32 %r75, %r76, %r77, %r78, %r79;
	// end inline asm
	setp.gt.s32 	%p16, %r54, 15;
	shr.u32 	%r80, %r124, 3;
	and.b32  	%r81, %r80, 124;
	mov.u32 	%r82, _ZZ12safe_softmaxILi64EEvPKfPfiE12temp_storage;
	add.s32 	%r83, %r82, %r81;
	add.s32 	%r21, %r83, 4;
	mov.pred 	%p37, 0;
	@%p16 bra 	$L__BB7_16;
	mov.b32 	%f105, %r75;
	max.f32 	%f308, %f14, %f105;
	setp.ne.s32 	%p18, %r54, 0;
	@%p18 bra 	$L__BB7_16;
	st.shared.f32 	[%r21], %f308;
	mov.pred 	%p37, -1;
$L__BB7_16:
	bar.sync 	0;
	setp.ne.s32 	%p20, %r124, 0;
	@%p20 bra 	$L__BB7_18;
	ld.shared.f32 	%f106, [_ZZ12safe_softmaxILi64EEvPKfPfiE12temp_storage+8];
	max.f32 	%f107, %f308, %f106;
	st.shared.f32 	[_ZZ12safe_softmaxILi64EEvPKfPfiE7m_total], %f107;
$L__BB7_18:
	setp.ge.s32 	%p21, %r124, %r47;
	bar.sync 	0;
	mov.f32 	%f317, 0f00000000;
	@%p21 bra 	$L__BB7_31;
	ld.shared.f32 	%f18, [_ZZ12safe_softmaxILi64EEvPKfPfiE7m_total];
	not.b32 	%r84, %r124;
	add.s32 	%r85, %r47, %r84;
	shr.u32 	%r86, %r85, 6;
	add.s32 	%r22, %r86, 1;
	and.b32  	%r23, %r22, 15;
	setp.lt.u32 	%p22, %r85, 960;
	mov.f32 	%f317, 0f00000000;
	mov.u32 	%r118, %r124;
	@%p22 bra 	$L__BB7_22;
	and.b32  	%r87, %r22, 134217712;
	neg.s32 	%r116, %r87;
	shl.b64 	%rd43, %rd3, 2;
	mul.wide.u32 	%rd44, %r124, 4;
	add.s64 	%rd45, %rd43, %rd44;
	add.s64 	%rd46, %rd45, %rd2;
	add.s64 	%rd70, %rd46, 2048;
	mov.f32 	%f317, 0f00000000;
	mov.u32 	%r118, %r124;
$L__BB7_21:
	.pragma "nounroll";
	ld.global.nc.f32 	%f112, [%rd70+-2048];
	sub.f32 	%f113, %f112, %f18;
	mul.f32 	%f114, %f113, 0f3FB8AA3B;
	ex2.approx.f32 	%f115, %f114;
	add.f32 	%f116, %f317, %f115;
	ld.global.nc.f32 	%f117, [%rd70+-1792];
	sub.f32 	%f118, %f117, %f18;
	mul.f32 	%f119, %f118, 0f3FB8AA3B;
	ex2.approx.f32 	%f120, %f119;
	add.f32 	%f121, %f116, %f120;
	ld.global.nc.f32 	%f122, [%rd70+-1536];
	sub.f32 	%f123, %f122, %f18;
	mul.f32 	%f124, %f123, 0f3FB8AA3B;
	ex2.approx.f32 	%f125, %f124;
	add.f32 	%f126, %f121, %f125;
	ld.global.nc.f32 	%f127, [%rd70+-1280];
	sub.f32 	%f128, %f127, %f18;
	mul.f32 	%f129, %f128, 0f3FB8AA3B;
	ex2.approx.f32 	%f130, %f129;
	add.f32 	%f131, %f126, %f130;
	ld.global.nc.f32 	%f132, [%rd70+-1024];
	sub.f32 	%f133, %f132, %f18;
	mul.f32 	%f134, %f133, 0f3FB8AA3B;
	ex2.approx.f32 	%f135, %f134;
	add.f32 	%f136, %f131, %f135;
	ld.global.nc.f32 	%f137, [%rd70+-768];
	sub.f32 	%f138, %f137, %f18;
	mul.f32 	%f139, %f138, 0f3FB8AA3B;
	ex2.approx.f32 	%f140, %f139;
	add.f32 	%f141, %f136, %f140;
	ld.global.nc.f32 	%f142, [%rd70+-512];
	sub.f32 	%f143, %f142, %f18;
	mul.f32 	%f144, %f143, 0f3FB8AA3B;
	ex2.approx.f32 	%f145, %f144;
	add.f32 	%f146, %f141, %f145;
	ld.global.nc.f32 	%f147, [%rd70+-256];
	sub.f32 	%f148, %f147, %f18;
	mul.f32 	%f149, %f148, 0f3FB8AA3B;
	ex2.approx.f32 	%f150, %f149;
	add.f32 	%f151, %f146, %f150;
	ld.global.nc.f32 	%f152, [%rd70];
	sub.f32 	%f153, %f152, %f18;
	mul.f32 	%f154, %f153, 0f3FB8AA3B;
	ex2.approx.f32 	%f155, %f154;
	add.f32 	%f156, %f151, %f155;
	ld.global.nc.f32 	%f157, [%rd70+256];
	sub.f32 	%f158, %f157, %f18;
	mul.f32 	%f159, %f158, 0f3FB8AA3B;
	ex2.approx.f32 	%f160, %f159;
	add.f32 	%f161, %f156, %f160;
	ld.global.nc.f32 	%f162, [%rd70+512];
	sub.f32 	%f163, %f162, %f18;
	mul.f32 	%f164, %f163, 0f3FB8AA3B;
	ex2.approx.f32 	%f165, %f164;
	add.f32 	%f166, %f161, %f165;
	ld.global.nc.f32 	%f167, [%rd70+768];
	sub.f32 	%f168, %f167, %f18;
	mul.f32 	%f169, %f168, 0f3FB8AA3B;
	ex2.approx.f32 	%f170, %f169;
	add.f32 	%f171, %f166, %f170;
	ld.global.nc.f32 	%f172, [%rd70+1024];
	sub.f32 	%f173, %f172, %f18;
	mul.f32 	%f174, %f173, 0f3FB8AA3B;
	ex2.approx.f32 	%f175, %f174;
	add.f32 	%f176, %f171, %f175;
	ld.global.nc.f32 	%f177, [%rd70+1280];
	sub.f32 	%f178, %f177, %f18;
	mul.f32 	%f179, %f178, 0f3FB8AA3B;
	ex2.approx.f32 	%f180, %f179;
	add.f32 	%f181, %f176, %f180;
	ld.global.nc.f32 	%f182, [%rd70+1536];
	sub.f32 	%f183, %f182, %f18;
	mul.f32 	%f184, %f183, 0f3FB8AA3B;
	ex2.approx.f32 	%f185, %f184;
	add.f32 	%f186, %f181, %f185;
	ld.global.nc.f32 	%f187, [%rd70+1792];
	sub.f32 	%f188, %f187, %f18;
	mul.f32 	%f189, %f188, 0f3FB8AA3B;
	ex2.approx.f32 	%f190, %f189;
	add.f32 	%f317, %f186, %f190;
	add.s32 	%r118, %r118, 1024;
	add.s32 	%r116, %r116, 16;
	add.s64 	%rd70, %rd70, 4096;
	setp.ne.s32 	%p23, %r116, 0;
	@%p23 bra 	$L__BB7_21;
$L__BB7_22:
	setp.eq.s32 	%p24, %r23, 0;
	@%p24 bra 	$L__BB7_31;
	and.b32  	%r30, %r22, 7;
	setp.lt.u32 	%p25, %r23, 8;
	@%p25 bra 	$L__BB7_25;
	mul.wide.u32 	%rd47, %r118, 4;
	add.s64 	%rd48, %rd4, %rd47;
	ld.global.nc.f32 	%f192, [%rd48];
	sub.f32 	%f193, %f192, %f18;
	mul.f32 	%f194, %f193, 0f3FB8AA3B;
	ex2.approx.f32 	%f195, %f194;
	add.f32 	%f196, %f317, %f195;
	ld.global.nc.f32 	%f197, [%rd48+256];
	sub.f32 	%f198, %f197, %f18;
	mul.f32 	%f199, %f198, 0f3FB8AA3B;
	ex2.approx.f32 	%f200, %f199;
	add.f32 	%f201, %f196, %f200;
	ld.global.nc.f32 	%f202, [%rd48+512];
	sub.f32 	%f203, %f202, %f18;
	mul.f32 	%f204, %f203, 0f3FB8AA3B;
	ex2.approx.f32 	%f205, %f204;
	add.f32 	%f206, %f201, %f205;
	ld.global.nc.f32 	%f207, [%rd48+768];
	sub.f32 	%f208, %f207, %f18;
	mul.f32 	%f209, %f208, 0f3FB8AA3B;
	ex2.approx.f32 	%f210, %f209;
	add.f32 	%f211, %f206, %f210;
	ld.global.nc.f32 	%f212, [%rd48+1024];
	sub.f32 	%f213, %f212, %f18;
	mul.f32 	%f214, %f213, 0f3FB8AA3B;
	ex2.approx.f32 	%f215, %f214;
	add.f32 	%f216, %f211, %f215;
	ld.global.nc.f32 	%f217, [%rd48+1280];
	sub.f32 	%f218, %f217, %f18;
	mul.f32 	%f219, %f218, 0f3FB8AA3B;
	ex2.approx.f32 	%f220, %f219;
	add.f32 	%f221, %f216, %f220;
	ld.global.nc.f32 	%f222, [%rd48+1536];
	sub.f32 	%f223, %f222, %f18;
	mul.f32 	%f224, %f223, 0f3FB8AA3B;
	ex2.approx.f32 	%f225, %f224;
	add.f32 	%f226, %f221, %f225;
	ld.global.nc.f32 	%f227, [%rd48+1792];
	sub.f32 	%f228, %f227, %f18;
	mul.f32 	%f229, %f228, 0f3FB8AA3B;
	ex2.approx.f32 	%f230, %f229;
	add.f32 	%f317, %f226, %f230;
	add.s32 	%r118, %r118, 512;
$L__BB7_25:
	setp.eq.s32 	%p26, %r30, 0;
	@%p26 bra 	$L__BB7_31;
	and.b32  	%r33, %r22, 3;
	setp.lt.u32 	%p27, %r30, 4;
	@%p27 bra 	$L__BB7_28;
	mul.wide.u32 	%rd49, %r118, 4;
	add.s64 	%rd50, %rd4, %rd49;
	ld.global.nc.f32 	%f232, [%rd50];
	sub.f32 	%f233, %f232, %f18;
	mul.f32 	%f234, %f233, 0f3FB8AA3B;
	ex2.approx.f32 	%f235, %f234;
	add.f32 	%f236, %f317, %f235;
	ld.global.nc.f32 	%f237, [%rd50+256];
	sub.f32 	%f238, %f237, %f18;
	mul.f32 	%f239, %f238, 0f3FB8AA3B;
	ex2.approx.f32 	%f240, %f239;
	add.f32 	%f241, %f236, %f240;
	ld.global.nc.f32 	%f242, [%rd50+512];
	sub.f32 	%f243, %f242, %f18;
	mul.f32 	%f244, %f243, 0f3FB8AA3B;
	ex2.approx.f32 	%f245, %f244;
	add.f32 	%f246, %f241, %f245;
	ld.global.nc.f32 	%f247, [%rd50+768];
	sub.f32 	%f248, %f247, %f18;
	mul.f32 	%f249, %f248, 0f3FB8AA3B;
	ex2.approx.f32 	%f250, %f249;
	add.f32 	%f317, %f246, %f250;
	add.s32 	%r118, %r118, 256;
$L__BB7_28:
	setp.eq.s32 	%p28, %r33, 0;
	@%p28 bra 	$L__BB7_31;
	shl.b64 	%rd51, %rd3, 2;
	mul.wide.u32 	%rd52, %r118, 4;
	add.s64 	%rd53, %rd51, %rd52;
	add.s64 	%rd71, %rd2, %rd53;
	neg.s32 	%r121, %r33;
$L__BB7_30:
	.pragma "nounroll";
	ld.global.nc.f32 	%f251, [%rd71];
	sub.f32 	%f252, %f251, %f18;
	mul.f32 	%f253, %f252, 0f3FB8AA3B;
	ex2.approx.f32 	%f254, %f253;
	add.f32 	%f317, %f317, %f254;
	add.s64 	%rd71, %rd71, 256;
	add.s32 	%r121, %r121, 1;
	setp.ne.s32 	%p29, %r121, 0;
	@%p29 bra 	$L__BB7_30;
$L__BB7_31:
	mov.b32 	%r88, 1;
	mov.b32 	%r101, 31;
	mov.b32 	%r102, -1;
	// begin inline asm
	{  .reg .f32 r0;  .reg .pred p;  shfl.sync.down.b32 r0|p, %f317, %r88, %r101, %r102;  @p add.f32 r0, r0, %f317;  mov.f32 %f255, r0;}
	// end inline asm
	mov.b32 	%r91, 2;
	// begin inline asm
	{  .reg .f32 r0;  .reg .pred p;  shfl.sync.down.b32 r0|p, %f255, %r91, %r101, %r102;  @p add.f32 r0, r0, %f255;  mov.f32 %f258, r0;}
	// end inline asm
	mov.b32 	%r94, 4;
	// begin inline asm
	{  .reg .f32 r0;  .reg .pred p;  shfl.sync.down.b32 r0|p, %f258, %r94, %r101, %r102;  @p add.f32 r0, r0, %f258;  mov.f32 %f261, r0;}
	// end inline asm
	mov.b32 	%r97, 8;
	// begin inline asm
	{  .reg .f32 r0;  .reg .pred p;  shfl.sync.down.b32 r0|p, %f261, %r97, %r101, %r102;  @p add.f32 r0, r0, %f261;  mov.f32 %f264, r0;}
	// end inline asm
	mov.b32 	%r100, 16;
	// begin inline asm
	{  .reg .f32 r0;  .reg .pred p;  shfl.sync.down.b32 r0|p, %f264, %r100, %r101, %r102;  @p add.f32 r0, r0, %f264;  mov.f32 %f267, r0;}
	// end inline asm
	not.pred 	%p30, %p37;
	@%p30 bra 	$L__BB7_33;
	st.shared.f32 	[%r21], %f267;
$L__BB7_33:
	setp.ne.s32 	%p31, %r124, 0;
	bar.sync 	0;
	@%p31 bra 	$L__BB7_35;
	ld.shared.f32 	%f270, [_ZZ12safe_softmaxILi64EEvPKfPfiE12temp_storage+8];
	add.f32 	%f271, %f267, %f270;
	mov.f32 	%f272, 0f3F800000;
	div.approx.f32 	%f273, %f272, %f271;
	st.shared.f32 	[_ZZ12safe_softmaxILi64EEvPKfPfiE15d_total_inverse], %f273;
$L__BB7_35:
	setp.ge.s32 	%p32, %r124, %r47;
	bar.sync 	0;
	@%p32 bra 	$L__BB7_42;
	ld.shared.f32 	%f33, [_ZZ12safe_softmaxILi64EEvPKfPfiE7m_total];
	ld.shared.f32 	%f34, [_ZZ12safe_softmaxILi64EEvPKfPfiE15d_total_inverse];
	not.b32 	%r103, %r124;
	add.s32 	%r39, %r47, %r103;
	and.b32  	%r104, %r39, 192;
	setp.eq.s32 	%p33, %r104, 192;
	@%p33 bra 	$L__BB7_39;
	shr.u32 	%r105, %r39, 6;
	add.s32 	%r106, %r105, 1;
	and.b32  	%r107, %r106, 3;
	cvt.u64.u32 	%rd54, %r124;
	add.s64 	%rd55, %rd3, %rd54;
	shl.b64 	%rd56, %rd55, 2;
	add.s64 	%rd73, %rd1, %rd56;
	shl.b64 	%rd57, %rd3, 2;
	mul.wide.u32 	%rd58, %r124, 4;
	add.s64 	%rd59, %rd57, %rd58;
	add.s64 	%rd72, %rd2, %rd59;
	neg.s32 	%r122, %r107;
	shl.b32 	%r108, %r106, 6;
	and.b32  	%r109, %r108, 192;
	add.s32 	%r124, %r124, %r109;
$L__BB7_38:
	.pragma "nounroll";
	ld.global.nc.f32 	%f274, [%rd72];
	sub.f32 	%f275, %f274, %f33;
	mul.f32 	%f276, %f275, 0f3FB8AA3B;
	ex2.approx.f32 	%f277, %f276;
	mul.f32 	%f278, %f277, %f34;
	st.global.f32 	[%rd73], %f278;
	add.s64 	%rd73, %rd73, 256;
	add.s64 	%rd72, %rd72, 256;
	add.s32 	%r122, %r122, 1;
	setp.ne.s32 	%p34, %r122, 0;
	@%p34 bra 	$L__BB7_38;
$L__BB7_39:
	setp.lt.u32 	%p35, %r39, 192;
	@%p35 bra 	$L__BB7_42;
	shl.b64 	%rd60, %rd3, 2;
	cvt.u64.u32 	%rd61, %r124;
	mul.wide.u32 	%rd62, %r124, 4;
	add.s64 	%rd63, %rd60, %rd62;
	add.s64 	%rd64, %rd63, %rd2;
	add.s64 	%rd75, %rd64, 512;
	add.s64 	%rd65, %rd3, %rd61;
	shl.b64 	%rd66, %rd65, 2;
	add.s64 	%rd67, %rd66, %rd1;
	add.s64 	%rd74, %rd67, 512;
$L__BB7_41:
	ld.global.nc.f32 	%f279, [%rd75+-512];
	sub.f32 	%f280, %f279, %f33;
	mul.f32 	%f281, %f280, 0f3FB8AA3B;
	ex2.approx.f32 	%f282, %f281;
	mul.f32 	%f283, %f282, %f34;
	st.global.f32 	[%rd74+-512], %f283;
	ld.global.nc.f32 	%f284, [%rd75+-256];
	sub.f32 	%f285, %f284, %f33;
	mul.f32 	%f286, %f285, 0f3FB8AA3B;
	ex2.approx.f32 	%f287, %f286;
	mul.f32 	%f288, %f287, %f34;
	st.global.f32 	[%rd74+-256], %f288;
	ld.global.nc.f32 	%f289, [%rd75];
	sub.f32 	%f290, %f289, %f33;
	mul.f32 	%f291, %f290, 0f3FB8AA3B;
	ex2.approx.f32 	%f292, %f291;
	mul.f32 	%f293, %f292, %f34;
	st.global.f32 	[%rd74], %f293;
	ld.global.nc.f32 	%f294, [%rd75+256];
	sub.f32 	%f295, %f294, %f33;
	mul.f32 	%f296, %f295, 0f3FB8AA3B;
	ex2.approx.f32 	%f297, %f296;
	mul.f32 	%f298, %f297, %f34;
	st.global.f32 	[%rd74+256], %f298;
	add.s32 	%r124, %r124, 256;
	add.s64 	%rd75, %rd75, 1024;
	add.s64 	%rd74, %rd74, 1024;
	setp.lt.s32 	%p36, %r124, %r47;
	@%p36 bra 	$L__BB7_41;
$L__BB7_42:
	ret;

}
	// .globl	_Z12safe_softmaxILi32EEvPKfPfi
.visible .entry _Z12safe_softmaxILi32EEvPKfPfi(
	.param .u64 .ptr .align 1 _Z12safe_softmaxILi32EEvPKfPfi_param_0,
	.param .u64 .ptr .align 1 _Z12safe_softmaxILi32EEvPKfPfi_param_1,
	.param .u32 _Z12safe_softmaxILi32EEvPKfPfi_param_2
)
.maxntid 32
{
	.reg .pred 	%p<31>;
	.reg .b32 	%r<118>;
	.reg .b32 	%f<313>;
	.reg .b64 	%rd<76>;
	// demoted variable
	.shared .align 4 .f32 _ZZ12safe_softmaxILi32EEvPKfPfiE7m_total;
	// demoted variable
	.shared .align 4 .f32 _ZZ12safe_softmaxILi32EEvPKfPfiE15d_total_inverse;
	ld.param.u64 	%rd29, [_Z12safe_softmaxILi32EEvPKfPfi_param_0];
	ld.param.u64 	%rd30, [_Z12safe_softmaxILi32EEvPKfPfi_param_1];
	ld.param.u32 	%r44, [_Z12safe_softmaxILi32EEvPKfPfi_param_2];
	cvta.to.global.u64 	%rd1, %rd30;
	cvta.to.global.u64 	%rd2, %rd29;
	mov.u32 	%r117, %tid.x;
	mov.u32 	%r45, %ctaid.x;
	mul.lo.s32 	%r46, %r44, %r45;
	cvt.s64.s32 	%rd3, %r46;
	mul.wide.s32 	%rd31, %r46, 4;
	add.s64 	%rd4, %rd2, %rd31;
	setp.ge.s32 	%p1, %r117, %r44;
	mov.f32 	%f303, 0fFF7FFFFF;
	@%p1 bra 	$L__BB8_13;
	not.b32 	%r47, %r117;
	add.s32 	%r48, %r44, %r47;
	shr.u32 	%r49, %r48, 5;
	add.s32 	%r2, %r49, 1;
	and.b32  	%r3, %r2, 15;
	setp.lt.u32 	%p2, %r48, 480;
	mov.f32 	%f303, 0fFF7FFFFF;
	mov.u32 	%r105, %r117;
	@%p2 bra 	$L__BB8_4;
	and.b32  	%r50, %r2, 268435440;
	neg.s32 	%r103, %r50;
	shl.b64 	%rd32, %rd3, 2;
	mul.wide.u32 	%rd33, %r117, 4;
	add.s64 	%rd34, %rd32, %rd33;
	add.s64 	%rd35, %rd34, %rd2;
	add.s64 	%rd68, %rd35, 1024;
	mov.f32 	%f303, 0fFF7FFFFF;
	mov.u32 	%r105, %r117;
$L__BB8_3:
	.pragma "nounroll";
	ld.global.nc.f32 	%f36, [%rd68+-1024];
	max.f32 	%f37, %f303, %f36;
	ld.global.nc.f32 	%f38, [%rd68+-896];
	max.f32 	%f39, %f37, %f38;
	ld.global.nc.f32 	%f40, [%rd68+-768];
	max.f32 	%f41, %f39, %f40;
	ld.global.nc.f32 	%f42, [%rd68+-640];
	max.f32 	%f43, %f41, %f42;
	ld.global.nc.f32 	%f44, [%rd68+-512];
	max.f32 	%f45, %f43, %f44;
	ld.global.nc.f32 	%f46, [%rd68+-384];
	max.f32 	%f47, %f45, %f46;
	ld.global.nc.f32 	%f48, [%rd68+-256];
	max.f32 	%f49, %f47, %f48;
	ld.global.nc.f32 	%f50, [%rd68+-128];
	max.f32 	%f51, %f49, %f50;
	ld.global.nc.f32 	%f52, [%rd68];
	max.f32 	%f53, %f51, %f52;
	ld.global.nc.f32 	%f54, [%rd68+128];
	max.f32 	%f55, %f53, %f54;
	ld.global.nc.f32 	%f56, [%rd68+256];
	max.f32 	%f57, %f55, %f56;
	ld.global.nc.f32 	%f58, [%rd68+384];
	max.f32 	%f59, %f57, %f58;
	ld.global.nc.f32 	%f60, [%rd68+512];
	max.f32 	%f61, %f59, %f60;
	ld.global.nc.f32 	%f62, [%rd68+640];
	max.f32 	%f63, %f61, %f62;
	ld.global.nc.f32 	%f64, [%rd68+768];
	max.f32 	%f65, %f63, %f64;
	ld.global.nc.f32 	%f66, [%rd68+896];
	max.f32 	%f303, %f65, %f66;
	add.s32 	%r105, %r105, 512;
	add.s32 	%r103, %r103, 16;
	add.s64 	%rd68, %rd68, 2048;
	setp.ne.s32 	%p3, %r103, 0;
	@%p3 bra 	$L__BB8_3;
$L__BB8_4:
	setp.eq.s32 	%p4, %r3, 0;
	@%p4 bra 	$L__BB8_13;
	and.b32  	%r10, %r2, 7;
	setp.lt.u32 	%p5, %r3, 8;
	@%p5 bra 	$L__BB8_7;
	mul.wide.u32 	%rd36, %r105, 4;
	add.s64 	%rd37, %rd4, %rd36;
	ld.global.nc.f32 	%f68, [%rd37];
	max.f32 	%f69, %f303, %f68;
	ld.global.nc.f32 	%f70, [%rd37+128];
	max.f32 	%f71, %f69, %f70;
	ld.global.nc.f32 	%f72, [%rd37+256];
	max.f32 	%f73, %f71, %f72;
	ld.global.nc.f32 	%f74, [%rd37+384];
	max.f32 	%f75, %f73, %f74;
	ld.global.nc.f32 	%f76, [%rd37+512];
	max.f32 	%f77, %f75, %f76;
	ld.global.nc.f32 	%f78, [%rd37+640];
	max.f32 	%f79, %f77, %f78;
	ld.global.nc.f32 	%f80, [%rd37+768];
	max.f32 	%f81, %f79, %f80;
	ld.global.nc.f32 	%f82, [%rd37+896];
	max.f32 	%f303, %f81, %f82;
	add.s32 	%r105, %r105, 256;
$L__BB8_7:
	setp.eq.s32 	%p6, %r10, 0;
	@%p6 bra 	$L__BB8_13;
	and.b32  	%r13, %r2, 3;
	setp.lt.u32 	%p7, %r10, 4;
	@%p7 bra 	$L__BB8_10;
	mul.wide.u32 	%rd38, %r105, 4;
	add.s64 	%rd39, %rd4, %rd38;
	ld.global.nc.f32 	%f84, [%rd39];
	max.f32 	%f85, %f303, %f84;
	ld.global.nc.f32 	%f86, [%rd39+128];
	max.f32 	%f87, %f85, %f86;
	ld.global.nc.f32 	%f88, [%rd39+256];
	max.f32 	%f89, %f87, %f88;
	ld.global.nc.f32 	%f90, [%rd39+384];
	max.f32 	%f303, %f89, %f90;
	add.s32 	%r105, %r105, 128;
$L__BB8_10:
	setp.eq.s32 	%p8, %r13, 0;
	@%p8 bra 	$L__BB8_13;
	shl.b64 	%rd40, %rd3, 2;
	mul.wide.u32 	%rd41, %r105, 4;
	add.s64 	%rd42, %rd40, %rd41;
	add.s64 	%rd69, %rd2, %rd42;
	neg.s32 	%r108, %r13;
$L__BB8_12:
	.pragma "nounroll";
	ld.global.nc.f32 	%f91, [%rd69];
	max.f32 	%f303, %f303, %f91;
	add.s64 	%rd69, %rd69, 128;
	add.s32 	%r108, %r108, 1;
	setp.ne.s32 	%p9, %r108, 0;
	@%p9 bra 	$L__BB8_12;
$L__BB8_13:
	// begin inline asm
	mov.u32 %r51, %laneid;
	// end inline asm
	mov.b32 	%r53, %f303;
	mov.b32 	%r54, 1;
	mov.b32 	%r75, 31;
	mov.b32 	%r76, -1;
	// begin inline asm
	shfl.sync.down.b32 %r52, %r53, %r54, %r75, %r76;
	// end inline asm
	setp.gt.s32 	%p10, %r51, 30;
	mov.b32 	%f92, %r52;
	max.f32 	%f93, %f303, %f92;
	selp.f32 	%f94, %f303, %f93, %p10;
	mov.b32 	%r58, %f94;
	mov.b32 	%r59, 2;
	// begin inline asm
	shfl.sync.down.b32 %r57, %r58, %r59, %r75, %r76;
	// end inline asm
	setp.gt.s32 	%p11, %r51, 29;
	mov.b32 	%f95, %r57;
	max.f32 	%f96, %f94, %f95;
	selp.f32 	%f97, %f94, %f96, %p11;
	mov.b32 	%r63, %f97;
	mov.b32 	%r64, 4;
	// begin inline asm
	shfl.sync.down.b32 %r62, %r63, %r64, %r75, %r76;
	// end inline asm
	setp.gt.s32 	%p12, %r51, 27;
	mov.b32 	%f98, %r62;
	max.f32 	%f99, %f97, %f98;
	selp.f32 	%f100, %f97, %f99, %p12;
	mov.b32 	%r68, %f100;
	mov.b32 	%r69, 8;
	// begin inline asm
	shfl.sync.down.b32 %r67, %r68, %r69, %r75, %r76;
	// end inline asm
	setp.gt.s32 	%p13, %r51, 23;
	mov.b32 	%f101, %r67;
	max.f32 	%f102, %f100, %f101;
	selp.f32 	%f103, %f100, %f102, %p13;
	mov.b32 	%r73, %f103;
	mov.b32 	%r74, 16;
	// begin inline asm
	shfl.sync.down.b32 %r72, %r73, %r74, %r75, %r76;
	// end inline asm
	setp.gt.s32 	%p14, %r51, 15;
	mov.b32 	%f104, %r72;
	max.f32 	%f105, %f103, %f104;
	selp.f32 	%f14, %f103, %f105, %p14;
	bar.sync 	0;
	setp.ne.s32 	%p15, %r117, 0;
	@%p15 bra 	$L__BB8_15;
	st.shared.f32 	[_ZZ12safe_softmaxILi32EEvPKfPfiE7m_total], %f14;
$L__BB8_15:
	setp.ge.s32 	%p16, %r117, %r44;
	bar.sync 	0;
	mov.f32 	%f312, 0f00000000;
	@%p16 bra 	$L__BB8_28;
	ld.shared.f32 	%f15, [_ZZ12safe_softmaxILi32EEvPKfPfiE7m_total];
	not.b32 	%r77, %r117;
	add.s32 	%r78, %r44, %r77;
	shr.u32 	%r79, %r78, 5;
	add.s32 	%r19, %r79, 1;
	and.b32  	%r20, %r19, 15;
	setp.lt.u32 	%p17, %r78, 480;
	mov.f32 	%f312, 0f00000000;
	mov.u32 	%r111, %r117;
	@%p17 bra 	$L__BB8_19;
	and.b32  	%r80, %r19, 268435440;
	neg.s32 	%r109, %r80;
	shl.b64 	%rd43, %rd3, 2;
	mul.wide.u32 	%rd44, %r117, 4;
	add.s64 	%rd45, %rd43, %rd44;
	add.s64 	%rd46, %rd45, %rd2;
	add.s64 	%rd70, %rd46, 1024;
	mov.f32 	%f312, 0f00000000;
	mov.u32 	%r111, %r117;
$L__BB8_18:
	.pragma "nounroll";
	ld.global.nc.f32 	%f110, [%rd70+-1024];
	sub.f32 	%f111, %f110, %f15;
	mul.f32 	%f112, %f111, 0f3FB8AA3B;
	ex2.approx.f32 	%f113, %f112;
	add.f32 	%f114, %f312, %f113;
	ld.global.nc.f32 	%f115, [%rd70+-896];
	sub.f32 	%f116, %f115, %f15;
	mul.f32 	%f117, %f116, 0f3FB8AA3B;
	ex2.approx.f32 	%f118, %f117;
	add.f32 	%f119, %f114, %f118;
	ld.global.nc.f32 	%f120, [%rd70+-768];
	sub.f32 	%f121, %f120, %f15;
	mul.f32 	%f122, %f121, 0f3FB8AA3B;
	ex2.approx.f32 	%f123, %f122;
	add.f32 	%f124, %f119, %f123;
	ld.global.nc.f32 	%f125, [%rd70+-640];
	sub.f32 	%f126, %f125, %f15;
	mul.f32 	%f127, %f126, 0f3FB8AA3B;
	ex2.approx.f32 	%f128, %f127;
	add.f32 	%f129, %f124, %f128;
	ld.global.nc.f32 	%f130, [%rd70+-512];
	sub.f32 	%f131, %f130, %f15;
	mul.f32 	%f132, %f131, 0f3FB8AA3B;
	ex2.approx.f32 	%f133, %f132;
	add.f32 	%f134, %f129, %f133;
	ld.global.nc.f32 	%f135, [%rd70+-384];
	sub.f32 	%f136, %f135, %f15;
	mul.f32 	%f137, %f136, 0f3FB8AA3B;
	ex2.approx.f32 	%f138, %f137;
	add.f32 	%f139, %f134, %f138;
	ld.global.nc.f32 	%f140, [%rd70+-256];
	sub.f32 	%f141, %f140, %f15;
	mul.f32 	%f142, %f141, 0f3FB8AA3B;
	ex2.approx.f32 	%f143, %f142;
	add.f32 	%f144, %f139, %f143;
	ld.global.nc.f32 	%f145, [%rd70+-128];
	sub.f32 	%f146, %f145, %f15;
	mul.f32 	%f147, %f146, 0f3FB8AA3B;
	ex2.approx.f32 	%f148, %f147;
	add.f32 	%f149, %f144, %f148;
	ld.global.nc.f32 	%f150, [%rd70];
	sub.f32 	%f151, %f150, %f15;
	mul.f32 	%f152, %f151, 0f3FB8AA3B;
	ex2.approx.f32 	%f153, %f152;
	add.f32 	%f154, %f149, %f153;
	ld.global.nc.f32 	%f155, [%rd70+128];
	sub.f32 	%f156, %f155, %f15;
	mul.f32 	%f157, %f156, 0f3FB8AA3B;
	ex2.approx.f32 	%f158, %f157;
	add.f32 	%f159, %f154, %f158;
	ld.global.nc.f32 	%f160, [%rd70+256];
	sub.f32 	%f161, %f160, %f15;
	mul.f32 	%f162, %f161, 0f3FB8AA3B;
	ex2.approx.f32 	%f163, %f162;
	add.f32 	%f164, %f159, %f163;
	ld.global.nc.f32 	%f165, [%rd70+384];
	sub.f32 	%f166, %f165, %f15;
	mul.f32 	%f167, %f166, 0f3FB8AA3B;
	ex2.approx.f32 	%f168, %f167;
	add.f32 	%f169, %f164, %f168;
	ld.global.nc.f32 	%f170, [%rd70+512];
	sub.f32 	%f171, %f170, %f15;
	mul.f32 	%f172, %f171, 0f3FB8AA3B;
	ex2.approx.f32 	%f173, %f172;
	add.f32 	%f174, %f169, %f173;
	ld.global.nc.f32 	%f175, [%rd70+640];
	sub.f32 	%f176, %f175, %f15;
	mul.f32 	%f177, %f176, 0f3FB8AA3B;
	ex2.approx.f32 	%f178, %f177;
	add.f32 	%f179, %f174, %f178;
	ld.global.nc.f32 	%f180, [%rd70+768];
	sub.f32 	%f181, %f180, %f15;
	mul.f32 	%f182, %f181, 0f3FB8AA3B;
	ex2.approx.f32 	%f183, %f182;
	add.f32 	%f184, %f179, %f183;
	ld.global.nc.f32 	%f185, [%rd70+896];
	sub.f32 	%f186, %f185, %f15;
	mul.f32 	%f187, %f186, 0f3FB8AA3B;
	ex2.approx.f32 	%f188, %f187;
	add.f32 	%f312, %f184, %f188;
	add.s32 	%r111, %r111, 512;
	add.s32 	%r109, %r109, 16;
	add.s64 	%rd70, %rd70, 2048;
	setp.ne.s32 	%p18, %r109, 0;
	@%p18 bra 	$L__BB8_18;
$L__BB8_19:
	setp.eq.s32 	%p19, %r20, 0;
	@%p19 bra 	$L__BB8_28;
	and.b32  	%r27, %r19, 7;
	setp.lt.u32 	%p20, %r20, 8;
	@%p20 bra 	$L__BB8_22;
	mul.wide.u32 	%rd47, %r111, 4;
	add.s64 	%rd48, %rd4, %rd47;
	ld.global.nc.f32 	%f190, [%rd48];
	sub.f32 	%f191, %f190, %f15;
	mul.f32 	%f192, %f191, 0f3FB8AA3B;
	ex2.approx.f32 	%f193, %f192;
	add.f32 	%f194, %f312, %f193;
	ld.global.nc.f32 	%f195, [%rd48+128];
	sub.f32 	%f196, %f195, %f15;
	mul.f32 	%f197, %f196, 0f3FB8AA3B;
	ex2.approx.f32 	%f198, %f197;
	add.f32 	%f199, %f194, %f198;
	ld.global.nc.f32 	%f200, [%rd48+256];
	sub.f32 	%f201, %f200, %f15;
	mul.f32 	%f202, %f201, 0f3FB8AA3B;
	ex2.approx.f32 	%f203, %f202;
	add.f32 	%f204, %f199, %f203;
	ld.global.nc.f32 	%f205, [%rd48+384];
	sub.f32 	%f206, %f205, %f15;
	mul.f32 	%f207, %f206, 0f3FB8AA3B;
	ex2.approx.f32 	%f208, %f207;
	add.f32 	%f209, %f204, %f208;
	ld.global.nc.f32 	%f210, [%rd48+512];
	sub.f32 	%f211, %f210, %f15;
	mul.f32 	%f212, %f211, 0f3FB8AA3B;
	ex2.approx.f32 	%f213, %f212;
	add.f32 	%f214, %f209, %f213;
	ld.global.nc.f32 	%f215, [%rd48+640];
	sub.f32 	%f216, %f215, %f15;
	mul.f32 	%f217, %f216, 0f3FB8AA3B;
	ex2.approx.f32 	%f218, %f217;
	add.f32 	%f219, %f214, %f218;
	ld.global.nc.f32 	%f220, [%rd48+768];
	sub.f32 	%f221, %f220, %f15;
	mul.f32 	%f222, %f221, 0f3FB8AA3B;
	ex2.approx.f32 	%f223, %f222;
	add.f32 	%f224, %f219, %f223;
	ld.global.nc.f32 	%f225, [%rd48+896];
	sub.f32 	%f226, %f225, %f15;
	mul.f32 	%f227, %f226, 0f3FB8AA3B;
	ex2.approx.f32 	%f228, %f227;
	add.f32 	%f312, %f224, %f228;
	add.s32 	%r111, %r111, 256;
$L__BB8_22:
	setp.eq.s32 	%p21, %r27, 0;
	@%p21 bra 	$L__BB8_28;
	and.b32  	%r30, %r19, 3;
	setp.lt.u32 	%p22, %r27, 4;
	@%p22 bra 	$L__BB8_25;
	mul.wide.u32 	%rd49, %r111, 4;
	add.s64 	%rd50, %rd4, %rd49;
	ld.global.nc.f32 	%f230, [%rd50];
	sub.f32 	%f231, %f230, %f15;
	mul.f32 	%f232, %f231, 0f3FB8AA3B;
	ex2.approx.f32 	%f233, %f232;
	add.f32 	%f234, %f312, %f233;
	ld.global.nc.f32 	%f235, [%rd50+128];
	sub.f32 	%f236, %f235, %f15;
	mul.f32 	%f237, %f236, 0f3FB8AA3B;
	ex2.approx.f32 	%f238, %f237;
	add.f32 	%f239, %f234, %f238;
	ld.global.nc.f32 	%f240, [%rd50+256];
	sub.f32 	%f241, %f240, %f15;
	mul.f32 	%f242, %f241, 0f3FB8AA3B;
	ex2.approx.f32 	%f243, %f242;
	add.f32 	%f244, %f239, %f243;
	ld.global.nc.f32 	%f245, [%rd50+384];
	sub.f32 	%f246, %f245, %f15;
	mul.f32 	%f247, %f246, 0f3FB8AA3B;
	ex2.approx.f32 	%f248, %f247;
	add.f32 	%f312, %f244, %f248;
	add.s32 	%r111, %r111, 128;
$L__BB8_25:
	setp.eq.s32 	%p23, %r30, 0;
	@%p23 bra 	$L__BB8_28;
	shl.b64 	%rd51, %rd3, 2;
	mul.wide.u32 	%rd52, %r111, 4;
	add.s64 	%rd53, %rd51, %rd52;
	add.s64 	%rd71, %rd2, %rd53;
	neg.s32 	%r114, %r30;
$L__BB8_27:
	.pragma "nounroll";
	ld.global.nc.f32 	%f249, [%rd71];
	sub.f32 	%f250, %f249, %f15;
	mul.f32 	%f251, %f250, 0f3FB8AA3B;
	ex2.approx.f32 	%f252, %f251;
	add.f32 	%f312, %f312, %f252;
	add.s64 	%rd71, %rd71, 128;
	add.s32 	%r114, %r114, 1;
	setp.ne.s32 	%p24, %r114, 0;
	@%p24 bra 	$L__BB8_27;
$L__BB8_28:
	setp.ne.s32 	%p25, %r117, 0;
	mov.b32 	%r81, 1;
	mov.b32 	%r94, 31;
	mov.b32 	%r95, -1;
	// begin inline asm
	{  .reg .f32 r0;  .reg .pred p;  shfl.sync.down.b32 r0|p, %f312, %r81, %r94, %r95;  @p add.f32 r0, r0, %f312;  mov.f32 %f253, r0;}
	// end inline asm
	mov.b32 	%r84, 2;
	// begin inline asm
	{  .reg .f32 r0;  .reg .pred p;  shfl.sync.down.b32 r0|p, %f253, %r84, %r94, %r95;  @p add.f32 r0, r0, %f253;  mov.f32 %f256, r0;}
	// end inline asm
	mov.b32 	%r87, 4;
	// begin inline asm
	{  .reg .f32 r0;  .reg .pred p;  shfl.sync.down.b32 r0|p, %f256, %r87, %r94, %r95;  @p add.f32 r0, r0, %f256;  mov.f32 %f259, r0;}
	// end inline asm
	mov.b32 	%r90, 8;
	// begin inline asm
	{  .reg .f32 r0;  .reg .pred p;  shfl.sync.down.b32 r0|p, %f259, %r90, %r94, %r95;  @p add.f32 r0, r0, %f259;  mov.f32 %f262, r0;}
	// end inline asm
	mov.b32 	%r93, 16;
	// begin inline asm
	{  .reg .f32 r0;  .reg .pred p;  shfl.sync.down.b32 r0|p, %f262, %r93, %r94, %r95;  @p add.f32 r0, r0, %f262;  mov.f32 %f265, r0;}
	// end inline asm
	bar.sync 	0;
	@%p25 bra 	$L__BB8_30;
	mov.f32 	%f268, 0f3F800000;
	div.approx.f32 	%f269, %f268, %f265;
	st.shared.f32 	[_ZZ12safe_softmaxILi32EEvPKfPfiE15d_total_inverse], %f269;
$L__BB8_30:
	setp.ge.s32 	%p26, %r117, %r44;
	bar.sync 	0;
	@%p26 bra 	$L__BB8_37;
	ld.shared.f32 	%f30, [_ZZ12safe_softmaxILi32EEvPKfPfiE7m_total];
	ld.shared.f32 	%f31, [_ZZ12safe_softmaxILi32EEvPKfPfiE15d_total_inverse];
	not.b32 	%r96, %r117;
	add.s32 	%r36, %r44, %r96;
	and.b32  	%r97, %r36, 96;
	setp.eq.s32 	%p27, %r97, 96;
	@%p27 bra 	$L__BB8_34;
	shr.u32 	%r98, %r36, 5;
	add.s32 	%r99, %r98, 1;
	and.b32  	%r100, %r99, 3;
	cvt.u64.u32 	%rd54, %r117;
	add.s64 	%rd55, %rd3, %rd54;
	shl.b64 	%rd56, %rd55, 2;
	add.s64 	%rd73, %rd1, %rd56;
	shl.b64 	%rd57, %rd3, 2;
	mul.wide.u32 	%rd58, %r117, 4;
	add.s64 	%rd59, %rd57, %rd58;
	add.s64 	%rd72, %rd2, %rd59;
	neg.s32 	%r115, %r100;
	shl.b32 	%r101, %r99, 5;
	and.b32  	%r102, %r101, 96;
	or.b32  	%r117, %r117, %r102;
$L__BB8_33:
	.pragma "nounroll";
	ld.global.nc.f32 	%f270, [%rd72];
	sub.f32 	%f271, %f270, %f30;
	mul.f32 	%f272, %f271, 0f3FB8AA3B;
	ex2.approx.f32 	%f273, %f272;
	mul.f32 	%f274, %f273, %f31;
	st.global.f32 	[%rd73], %f274;
	add.s64 	%rd73, %rd73, 128;
	add.s64 	%rd72, %rd72, 128;
	add.s32 	%r115, %r115, 1;
	setp.ne.s32 	%p28, %r115, 0;
	@%p28 bra 	$L__BB8_33;
$L__BB8_34:
	setp.lt.u32 	%p29, %r36, 96;
	@%p29 bra 	$L__BB8_37;
	shl.b64 	%rd60, %rd3, 2;
	cvt.u64.u32 	%rd61, %r117;
	mul.wide.u32 	%rd62, %r117, 4;
	add.s64 	%rd63, %rd60, %rd62;
	add.s64 	%rd64, %rd63, %rd2;
	add.s64 	%rd75, %rd64, 256;
	add.s64 	%rd65, %rd3, %rd61;
	shl.b64 	%rd66, %rd65, 2;
	add.s64 	%rd67, %rd66, %rd1;
	add.s64 	%rd74, %rd67, 256;
$L__BB8_36:
	ld.global.nc.f32 	%f275, [%rd75+-256];
	sub.f32 	%f276, %f275, %f30;
	mul.f32 	%f277, %f276, 0f3FB8AA3B;
	ex2.approx.f32 	%f278, %f277;
	mul.f32 	%f279, %f278, %f31;
	st.global.f32 	[%rd74+-256], %f279;
	ld.global.nc.f32 	%f280, [%rd75+-128];
	sub.f32 	%f281, %f280, %f30;
	mul.f32 	%f282, %f281, 0f3FB8AA3B;
	ex2.approx.f32 	%f283, %f282;
	mul.f32 	%f284, %f283, %f31;
	st.global.f32 	[%rd74+-128], %f284;
	ld.global.nc.f32 	%f285, [%rd75];
	sub.f32 	%f286, %f285, %f30;
	mul.f32 	%f287, %f286, 0f3FB8AA3B;
	ex2.approx.f32 	%f288, %f287;
	mul.f32 	%f289, %f288, %f31;
	st.global.f32 	[%rd74], %f289;
	ld.global.nc.f32 	%f290, [%rd75+128];
	sub.f32 	%f291, %f290, %f30;
	mul.f32 	%f292, %f291, 0f3FB8AA3B;
	ex2.approx.f32 	%f293, %f292;
	mul.f32 	%f294, %f293, %f31;
	st.global.f32 	[%rd74+128], %f294;
	add.s32 	%r117, %r117, 128;
	add.s64 	%rd75, %rd75, 512;
	add.s64 	%rd74, %rd74, 512;
	setp.lt.s32 	%p30, %r117, %r44;
	@%p30 bra 	$L__BB8_36;
$L__BB8_37:
	ret;

}
	// .globl	_Z14online_softmaxILi128EEvPKfPfi
.visible .entry _Z14online_softmaxILi128EEvPKfPfi(
	.param .u64 .ptr .align 1 _Z14online_softmaxILi128EEvPKfPfi_param_0,
	.param .u64 .ptr .align 1 _Z14online_softmaxILi128EEvPKfPfi_param_1,
	.param .u32 _Z14online_softmaxILi128EEvPKfPfi_param_2
)
.maxntid 128
{
	.reg .pred 	%p<44>;
	.reg .b32 	%r<112>;
	.reg .b32 	%f<306>;
	.reg .b64 	%rd<52>;
	// demoted variable
	.shared .align 8 .b8 _ZZ14online_softmaxILi128EEvPKfPfiE12temp_storage[48];
	// demoted variable
	.shared .align 8 .b8 _ZZ14online_softmaxILi128EEvPKfPfiE8md_total[8];
	ld.param.u64 	%rd20, [_Z14online_softmaxILi128EEvPKfPfi_param_0];
	ld.param.u64 	%rd21, [_Z14online_softmaxILi128EEvPKfPfi_param_1];
	ld.param.u32 	%r34, [_Z14online_softmaxILi128EEvPKfPfi_param_2];
	cvta.to.global.u64 	%rd1, %rd21;
	cvta.to.global.u64 	%rd2, %rd20;
	mov.u32 	%r111, %tid.x;
	mov.u32 	%r35, %ctaid.x;
	mul.lo.s32 	%r36, %r34, %r35;
	cvt.s64.s32 	%rd3, %r36;
	setp.ge.s32 	%p1, %r111, %r34;
	mov.f32 	%f295, 0fFF7FFFFF;
	mov.f32 	%f294, 0f00000000;
	@%p1 bra 	$L__BB9_12;
	not.b32 	%r37, %r111;
	add.s32 	%r2, %r34, %r37;
	shr.u32 	%r38, %r2, 7;
	add.s32 	%r3, %r38, 1;
	and.b32  	%r4, %r3, 7;
	setp.lt.u32 	%p2, %r2, 896;
	mov.f32 	%f294, 0f00000000;
	mov.f32 	%f295, 0fFF7FFFFF;
	mov.u32 	%r106, %r111;
	@%p2 bra 	$L__BB9_4;
	and.b32  	%r39, %r3, 67108856;
	neg.s32 	%r104, %r39;
	shl.b64 	%rd22, %rd3, 2;
	mul.wide.u32 	%rd23, %r111, 4;
	add.s64 	%rd24, %rd22, %rd23;
	add.s64 	%rd25, %rd24, %rd2;
	add.s64 	%rd47, %rd25, 2048;
	mov.f32 	%f294, 0f00000000;
	mov.f32 	%f295, 0fFF7FFFFF;
	mov.u32 	%r106, %r111;
$L__BB9_3:
	.pragma "nounroll";
	ld.global.nc.f32 	%f54, [%rd47+-2048];
	setp.gt.f32 	%p3, %f295, %f54;
	selp.f32 	%f55, %f294, 0f3F800000, %p3;
	selp.f32 	%f56, %f295, %f54, %p3;
	selp.f32 	%f57, 0f3F800000, %f294, %p3;
	selp.f32 	%f58, %f54, %f295, %p3;
	sub.f32 	%f59, %f58, %f56;
	mul.f32 	%f60, %f59, 0f3FB8AA3B;
	ex2.approx.f32 	%f61, %f60;
	fma.rn.f32 	%f62, %f61, %f57, %f55;
	ld.global.nc.f32 	%f63, [%rd47+-1536];
	setp.gt.f32 	%p4, %f56, %f63;
	selp.f32 	%f64, %f62, 0f3F800000, %p4;
	selp.f32 	%f65, %f56, %f63, %p4;
	selp.f32 	%f66, 0f3F800000, %f62, %p4;
	selp.f32 	%f67, %f63, %f56, %p4;
	sub.f32 	%f68, %f67, %f65;
	mul.f32 	%f69, %f68, 0f3FB8AA3B;
	ex2.approx.f32 	%f70, %f69;
	fma.rn.f32 	%f71, %f70, %f66, %f64;
	ld.global.nc.f32 	%f72, [%rd47+-1024];
	setp.gt.f32 	%p5, %f65, %f72;
	selp.f32 	%f73, %f71, 0f3F800000, %p5;
	selp.f32 	%f74, %f65, %f72, %p5;
	selp.f32 	%f75, 0f3F800000, %f71, %p5;
	selp.f32 	%f76, %f72, %f65, %p5;
	sub.f32 	%f77, %f76, %f74;
	mul.f32 	%f78, %f77, 0f3FB8AA3B;
	ex2.approx.f32 	%f79, %f78;
	fma.rn.f32 	%f80, %f79, %f75, %f73;
	ld.global.nc.f32 	%f81, [%rd47+-512];
	setp.gt.f32 	%p6, %f74, %f81;
	selp.f32 	%f82, %f80, 0f3F800000, %p6;
	selp.f32 	%f83, %f74, %f81, %p6;
	selp.f32 	%f84, 0f3F800000, %f80, %p6;
	selp.f32 	%f85, %f81, %f74, %p6;
	sub.f32 	%f86, %f85, %f83;
	mul.f32 	%f87, %f86, 0f3FB8AA3B;
	ex2.approx.f32 	%f88, %f87;
	fma.rn.f32 	%f89, %f88, %f84, %f82;
	ld.global.nc.f32 	%f90, [%rd47];
	setp.gt.f32 	%p7, %f83, %f90;
	selp.f32 	%f91, %f89, 0f3F800000, %p7;
	selp.f32 	%f92, %f83, %f90, %p7;
	selp.f32 	%f93, 0f3F800000, %f89, %p7;
	selp.f32 	%f94, %f90, %f83, %p7;
	sub.f32 	%f95, %f94, %f92;
	mul.f32 	%f96, %f95, 0f3FB8AA3B;
	ex2.approx.f32 	%f97, %f96;
	fma.rn.f32 	%f98, %f97, %f93, %f91;
	ld.global.nc.f32 	%f99, [%rd47+512];
	setp.gt.f32 	%p8, %f92, %f99;
	selp.f32 	%f100, %f98, 0f3F800000, %p8;
	selp.f32 	%f101, %f92, %f99, %p8;
	selp.f32 	%f102, 0f3F800000, %f98, %p8;
	selp.f32 	%f103, %f99, %f92, %p8;
	sub.f32 	%f104, %f103, %f101;
	mul.f32 	%f105, %f104, 0f3FB8AA3B;
	ex2.approx.f32 	%f106, %f105;
	fma.rn.f32 	%f107, %f106, %f102, %f100;
	ld.global.nc.f32 	%f108, [%rd47+1024];
	setp.gt.f32 	%p9, %f101, %f108;
	selp.f32 	%f109, %f107, 0f3F800000, %p9;
	selp.f32 	%f110, %f101, %f108, %p9;
	selp.f32 	%f111, 0f3F800000, %f107, %p9;
	selp.f32 	%f112, %f108, %f101, %p9;
	sub.f32 	%f113, %f112, %f110;
	mul.f32 	%f114, %f113, 0f3FB8AA3B;
	ex2.approx.f32 	%f115, %f114;
	fma.rn.f32 	%f116, %f115, %f111, %f109;
	ld.global.nc.f32 	%f117, [%rd47+1536];
	setp.gt.f32 	%p10, %f110, %f117;
	selp.f32 	%f118, %f116, 0f3F800000, %p10;
	selp.f32 	%f295, %f110, %f117, %p10;
	selp.f32 	%f119, 0f3F800000, %f116, %p10;
	selp.f32 	%f120, %f117, %f110, %p10;
	sub.f32 	%f121, %f120, %f295;
	mul.f32 	%f122, %f121, 0f3FB8AA3B;
	ex2.approx.f32 	%f123, %f122;
	fma.rn.f32 	%f294, %f123, %f119, %f118;
	add.s32 	%r106, %r106, 1024;
	add.s32 	%r104, %r104, 8;
	add.s64 	%rd47, %rd47, 4096;
	setp.ne.s32 	%p11, %r104, 0;
	@%p11 bra 	$L__BB9_3;
$L__BB9_4:
	setp.eq.s32 	%p12, %r4, 0;
	@%p12 bra 	$L__BB9_12;
	shl.b64 	%rd26, %rd3, 2;
	add.s64 	%rd7, %rd2, %rd26;
	setp.lt.u32 	%p13, %r4, 4;
	@%p13 bra 	$L__BB9_7;
	mul.wide.u32 	%rd27, %r106, 4;
	add.s64 	%rd28, %rd7, %rd27;
	ld.global.nc.f32 	%f125, [%rd28];
	setp.gt.f32 	%p14, %f295, %f125;
	selp.f32 	%f126, %f294, 0f3F800000, %p14;
	selp.f32 	%f127, %f295, %f125, %p14;
	selp.f32 	%f128, 0f3F800000, %f294, %p14;
	selp.f32 	%f129, %f125, %f295, %p14;
	sub.f32 	%f130, %f129, %f127;
	mul.f32 	%f131, %f130, 0f3FB8AA3B;
	ex2.approx.f32 	%f132, %f131;
	fma.rn.f32 	%f133, %f132, %f128, %f126;
	ld.global.nc.f32 	%f134, [%rd28+512];
	setp.gt.f32 	%p15, %f127, %f134;
	selp.f32 	%f135, %f133, 0f3F800000, %p15;
	selp.f32 	%f136, %f127, %f134, %p15;
	selp.f32 	%f137, 0f3F800000, %f133, %p15;
	selp.f32 	%f138, %f134, %f127, %p15;
	sub.f32 	%f139, %f138, %f136;
	mul.f32 	%f140, %f139, 0f3FB8AA3B;
	ex2.approx.f32 	%f141, %f140;
	fma.rn.f32 	%f142, %f141, %f137, %f135;
	ld.global.nc.f32 	%f143, [%rd28+1024];
	setp.gt.f32 	%p16, %f136, %f143;
	selp.f32 	%f144, %f142, 0f3F800000, %p16;
	selp.f32 	%f145, %f136, %f143, %p16;
	selp.f32 	%f146, 0f3F800000, %f142, %p16;
	selp.f32 	%f147, %f143, %f136, %p16;
	sub.f32 	%f148, %f147, %f145;
	mul.f32 	%f149, %f148, 0f3FB8AA3B;
	ex2.approx.f32 	%f150, %f149;
	fma.rn.f32 	%f151, %f150, %f146, %f144;
	ld.global.nc.f32 	%f152, [%rd28+1536];
	setp.gt.f32 	%p17, %f145, %f152;
	selp.f32 	%f153, %f151, 0f3F800000, %p17;
	selp.f32 	%f295, %f145, %f152, %p17;
	selp.f32 	%f154, 0f3F800000, %f151, %p17;
	selp.f32 	%f155, %f152, %f145, %p17;
	sub.f32 	%f156, %f155, %f295;
	mul.f32 	%f157, %f156, 0f3FB8AA3B;
	ex2.approx.f32 	%f158, %f157;
	fma.rn.f32 	%f294, %f158, %f154, %f153;
	add.s32 	%r106, %r106, 512;
$L__BB9_7:
	and.b32  	%r40, %r3, 3;
	setp.eq.s32 	%p18, %r40, 0;
	@%p18 bra 	$L__BB9_12;
	setp.eq.s32 	%p19, %r40, 1;
	@%p19 bra 	$L__BB9_10;
	mul.wide.u32 	%rd29, %r106, 4;
	add.s64 	%rd30, %rd7, %rd29;
	ld.global.nc.f32 	%f160, [%rd30];
	setp.gt.f32 	%p20, %f295, %f160;
	selp.f32 	%f161, %f294, 0f3F800000, %p20;
	selp.f32 	%f162, %f295, %f160, %p20;
	selp.f32 	%f163, 0f3F800000, %f294, %p20;
	selp.f32 	%f164, %f160, %f295, %p20;
	sub.f32 	%f165, %f164, %f162;
	mul.f32 	%f166, %f165, 0f3FB8AA3B;
	ex2.approx.f32 	%f167, %f166;
	fma.rn.f32 	%f168, %f167, %f163, %f161;
	ld.global.nc.f32 	%f169, [%rd30+512];
	setp.gt.f32 	%p21, %f162, %f169;
	selp.f32 	%f170, %f168, 0f3F800000, %p21;
	selp.f32 	%f295, %f162, %f169, %p21;
	selp.f32 	%f171, 0f3F800000, %f168, %p21;
	selp.f32 	%f172, %f169, %f162, %p21;
	sub.f32 	%f173, %f172, %f295;
	mul.f32 	%f174, %f173, 0f3FB8AA3B;
	ex2.approx.f32 	%f175, %f174;
	fma.rn.f32 	%f294, %f175, %f171, %f170;
	add.s32 	%r106, %r106, 256;
$L__BB9_10:
	and.b32  	%r41, %r2, 128;
	setp.ne.s32 	%p22, %r41, 0;
	@%p22 bra 	$L__BB9_12;
	mul.wide.u32 	%rd31, %r106, 4;
	add.s64 	%rd32, %rd7, %rd31;
	ld.global.nc.f32 	%f176, [%rd32];
	setp.gt.f32 	%p23, %f295, %f176;
	selp.f32 	%f177, %f294, 0f3F800000, %p23;
	selp.f32 	%f21, %f295, %f176, %p23;
	selp.f32 	%f178, 0f3F800000, %f294, %p23;
	selp.f32 	%f179, %f176, %f295, %p23;
	sub.f32 	%f180, %f179, %f21;
	mul.f32 	%f181, %f180, 0f3FB8AA3B;
	ex2.approx.f32 	%f182, %f181;
	fma.rn.f32 	%f294, %f182, %f178, %f177;
	mov.f32 	%f295, %f21;
$L__BB9_12:
	// begin inline asm
	mov.u32 %r42, %laneid;
	// end inline asm
	mov.b32 	%r44, %f295;
	mov.b32 	%r50, 1;
	mov.b32 	%r51, 31;
	mov.b32 	%r52, -1;
	// begin inline asm
	shfl.sync.down.b32 %r43, %r44, %r50, %r51, %r52;
	// end inline asm
	mov.b32 	%r49, %f294;
	// begin inline asm
	shfl.sync.down.b32 %r48, %r49, %r50, %r51, %r52;
	// end inline asm
	setp.gt.s32 	%p24, %r42, 30;
	@%p24 bra 	$L__BB9_14;
	mov.b32 	%f183, %r48;
	mov.b32 	%f184, %r43;
	setp.gt.f32 	%p25, %f295, %f184;
	selp.f32 	%f25, %f295, %f184, %p25;
	selp.f32 	%f185, %f294, %f183, %p25;
	selp.f32 	%f186, %f184, %f295, %p25;
	selp.f32 	%f187, %f183, %f294, %p25;
	sub.f32 	%f188, %f186, %f25;
	mul.f32 	%f189, %f188, 0f3FB8AA3B;
	ex2.approx.f32 	%f190, %f189;
	fma.rn.f32 	%f294, %f187, %f190, %f185;
	mov.f32 	%f295, %f25;
$L__BB9_14:
	mov.b32 	%r54, %f295;
	mov.b32 	%r60, 2;
	mov.b32 	%r61, 31;
	mov.b32 	%r62, -1;
	// begin inline asm
	shfl.sync.down.b32 %r53, %r54, %r60, %r61, %r62;
	// end inline asm
	mov.b32 	%r59, %f294;
	// begin inline asm
	shfl.sync.down.b32 %r58, %r59, %r60, %r61, %r62;
	// end inline asm
	setp.gt.s32 	%p26, %r42, 29;
	@%p26 bra 	$L__BB9_16;
	mov.b32 	%f191, %r58;
	mov.b32 	%f192, %r53;
	setp.gt.f32 	%p27, %f295, %f192;
	selp.f32 	%f29, %f295, %f192, %p27;
	selp.f32 	%f193, %f294, %f191, %p27;
	selp.f32 	%f194, %f192, %f295, %p27;
	selp.f32 	%f195, %f191, %f294, %p27;
	sub.f32 	%f196, %f194, %f29;
	mul.f32 	%f197, %f196, 0f3FB8AA3B;
	ex2.approx.f32 	%f198, %f197;
	fma.rn.f32 	%f294, %f195, %f198, %f193;
	mov.f32 	%f295, %f29;
$L__BB9_16:
	mov.b32 	%r64, %f295;
	mov.b32 	%r70, 4;
	mov.b32 	%r71, 31;
	mov.b32 	%r72, -1;
	// begin inline asm
	shfl.sync.down.b32 %r63, %r64, %r70, %r71, %r72;
	// end inline asm
	mov.b32 	%r69, %f294;
	// begin inline asm
	shfl.sync.down.b32 %r68, %r69, %r70, %r71, %r72;
	// end inline asm
	setp.gt.s32 	%p28, %r42, 27;
	@%p28 bra 	$L__BB9_18;
	mov.b32 	%f199, %r68;
	mov.b32 	%f200, %r63;
	setp.gt.f32 	%p29, %f295, %f200;
	selp.f32 	%f33, %f295, %f200, %p29;
	selp.f32 	%f201, %f294, %f199, %p29;
	selp.f32 	%f202, %f200, %f295, %p29;
	selp.f32 	%f203, %f199, %f294, %p29;
	sub.f32 	%f204, %f202, %f33;
	mul.f32 	%f205, %f204, 0f3FB8AA3B;
	ex2.approx.f32 	%f206, %f205;
	fma.rn.f32 	%f294, %f203, %f206, %f201;
	mov.f32 	%f295, %f33;
$L__BB9_18:
	mov.b32 	%r74, %f295;
	mov.b32 	%r80, 8;
	mov.b32 	%r81, 31;
	mov.b32 	%r82, -1;
	// begin inline asm
	shfl.sync.down.b32 %r73, %r74, %r80, %r81, %r82;
	// end inline asm
	mov.b32 	%r79, %f294;
	// begin inline asm
	shfl.sync.down.b32 %r78, %r79, %r80, %r81, %r82;
	// end inline asm
	setp.gt.s32 	%p30, %r42, 23;
	@%p30 bra 	$L__BB9_20;
	mov.b32 	%f207, %r78;
	mov.b32 	%f208, %r73;
	setp.gt.f32 	%p31, %f295, %f208;
	selp.f32 	%f37, %f295, %f208, %p31;
	selp.f32 	%f209, %f294, %f207, %p31;
	selp.f32 	%f210, %f208, %f295, %p31;
	selp.f32 	%f211, %f207, %f294, %p31;
	sub.f32 	%f212, %f210, %f37;
	mul.f32 	%f213, %f212, 0f3FB8AA3B;
	ex2.approx.f32 	%f214, %f213;
	fma.rn.f32 	%f294, %f211, %f214, %f209;
	mov.f32 	%f295, %f37;
$L__BB9_20:
	mov.b32 	%r84, %f295;
	mov.b32 	%r90, 16;
	mov.b32 	%r91, 31;
	mov.b32 	%r92, -1;
	// begin inline asm
	shfl.sync.down.b32 %r83, %r84, %r90, %r91, %r92;
	// end inline asm
	mov.b32 	%r89, %f294;
	// begin inline asm
	shfl.sync.down.b32 %r88, %r89, %r90, %r91, %r92;
	// end inline asm
	setp.gt.s32 	%p32, %r42, 15;
	@%p32 bra 	$L__BB9_23;
	mov.b32 	%f215, %r88;
	mov.b32 	%f216, %r83;
	setp.gt.f32 	%p33, %f295, %f216;
	selp.f32 	%f41, %f295, %f216, %p33;
	selp.f32 	%f217, %f294, %f215, %p33;
	selp.f32 	%f218, %f216, %f295, %p33;
	selp.f32 	%f219, %f215, %f294, %p33;
	sub.f32 	%f220, %f218, %f41;
	mul.f32 	%f221, %f220, 0f3FB8AA3B;
	ex2.approx.f32 	%f222, %f221;
	fma.rn.f32 	%f294, %f219, %f222, %f217;
	setp.ne.s32 	%p34, %r42, 0;
	mov.f32 	%f295, %f41;
	@%p34 bra 	$L__BB9_23;
	shr.u32 	%r93, %r111, 2;
	and.b32  	%r94, %r93, 248;
	mov.u32 	%r95, _ZZ14online_softmaxILi128EEvPKfPfiE12temp_storage;
	add.s32 	%r96, %r95, %r94;
	st.shared.v2.f32 	[%r96+8], {%f41, %f294};
$L__BB9_23:
	bar.sync 	0;
	setp.ne.s32 	%p35, %r111, 0;
	@%p35 bra 	$L__BB9_25;
	ld.shared.v2.f32 	{%f223, %f224}, [_ZZ14online_softmaxILi128EEvPKfPfiE12temp_storage+16];
	setp.gt.f32 	%p36, %f295, %f223;
	selp.f32 	%f225, %f295, %f223, %p36;
	selp.f32 	%f226, %f294, %f224, %p36;
	selp.f32 	%f227, %f223, %f295, %p36;
	selp.f32 	%f228, %f224, %f294, %p36;
	sub.f32 	%f229, %f227, %f225;
	mul.f32 	%f230, %f229, 0f3FB8AA3B;
	ex2.approx.f32 	%f231, %f230;
	fma.rn.f32 	%f232, %f228, %f231, %f226;
	ld.shared.v2.f32 	{%f233, %f234}, [_ZZ14online_softmaxILi128EEvPKfPfiE12temp_storage+24];
	setp.gt.f32 	%p37, %f225, %f233;
	selp.f32 	%f235, %f232, %f234, %p37;
	selp.f32 	%f236, %f225, %f233, %p37;
	selp.f32 	%f237, %f234, %f232, %p37;
	selp.f32 	%f238, %f233, %f225, %p37;
	sub.f32 	%f239, %f238, %f236;
	mul.f32 	%f240, %f239, 0f3FB8AA3B;
	ex2.approx.f32 	%f241, %f240;
	fma.rn.f32 	%f242, %f237, %f241, %f235;
	ld.shared.v2.f32 	{%f243, %f244}, [_ZZ14online_softmaxILi128EEvPKfPfiE12temp_storage+32];
	setp.gt.f32 	%p38, %f236, %f243;
	selp.f32 	%f245, %f242, %f244, %p38;
	selp.f32 	%f246, %f236, %f243, %p38;
	selp.f32 	%f247, %f244, %f242, %p38;
	selp.f32 	%f248, %f243, %f236, %p38;
	sub.f32 	%f249, %f248, %f246;
	mul.f32 	%f250, %f249, 0f3FB8AA3B;
	ex2.approx.f32 	%f251, %f250;
	fma.rn.f32 	%f252, %f247, %f251, %f245;
	st.shared.v2.f32 	[_ZZ14online_softmaxILi128EEvPKfPfiE8md_total], {%f246, %f252};
$L__BB9_25:
	setp.ge.s32 	%p39, %r111, %r34;
	bar.sync 	0;
	ld.shared.f32 	%f253, [_ZZ14online_softmaxILi128EEvPKfPfiE8md_total+4];
	mov.f32 	%f254, 0f3F800000;
	div.approx.f32 	%f45, %f254, %f253;
	@%p39 bra 	$L__BB9_32;
	ld.shared.f32 	%f46, [_ZZ14online_softmaxILi128EEvPKfPfiE8md_total];
	not.b32 	%r97, %r111;
	add.s32 	%r26, %r34, %r97;
	and.b32  	%r98, %r26, 384;
	setp.eq.s32 	%p40, %r98, 384;
	@%p40 bra 	$L__BB9_29;
	shr.u32 	%r99, %r26, 7;
	add.s32 	%r100, %r99, 1;
	and.b32  	%r101, %r100, 3;
	cvt.u64.u32 	%rd33, %r111;
	add.s64 	%rd34, %rd3, %rd33;
	shl.b64 	%rd35, %rd34, 2;
	add.s64 	%rd49, %rd1, %rd35;
	shl.b64 	%rd36, %rd3, 2;
	mul.wide.u32 	%rd37, %r111, 4;
	add.s64 	%rd38, %rd36, %rd37;
	add.s64 	%rd48, %rd2, %rd38;
	neg.s32 	%r109, %r101;
	shl.b32 	%r102, %r100, 7;
	and.b32  	%r103, %r102, 384;
	add.s32 	%r111, %r111, %r103;
$L__BB9_28:
	.pragma "nounroll";
	ld.global.nc.f32 	%f255, [%rd48];
	sub.f32 	%f256, %f255, %f46;
	mul.f32 	%f257, %f256, 0f3FB8AA3B;
	ex2.approx.f32 	%f258, %f257;
	mul.f32 	%f259, %f45, %f258;
	st.global.f32 	[%rd49], %f259;
	add.s64 	%rd49, %rd49, 512;
	add.s64 	%rd48, %rd48, 512;
	add.s32 	%r109, %r109, 1;
	setp.ne.s32 	%p41, %r109, 0;
	@%p41 bra 	$L__BB9_28;
$L__BB9_29:
	setp.lt.u32 	%p42, %r26, 384;
	@%p42 bra 	$L__BB9_32;
	shl.b64 	%rd39, %rd3, 2;
	cvt.u64.u32 	%rd40, %r111;
	mul.wide.u32 	%rd41, %r111, 4;
	add.s64 	%rd42, %rd39, %rd41;
	add.s64 	%rd43, %rd42, %rd2;
	add.s64 	%rd51, %rd43, 1024;
	add.s64 	%rd44, %rd3, %rd40;
	shl.b64 	%rd45, %rd44, 2;
	add.s64 	%rd46, %rd45, %rd1;
	add.s64 	%rd50, %rd46, 1024;
$L__BB9_31:
	ld.global.nc.f32 	%f260, [%rd51+-1024];
	sub.f32 	%f261, %f260, %f46;
	mul.f32 	%f262, %f261, 0f3FB8AA3B;
	ex2.approx.f32 	%f263, %f262;
	mul.f32 	%f264, %f45, %f263;
	st.global.f32 	[%rd50+-1024], %f264;
	ld.global.nc.f32 	%f265, [%rd51+-512];
	sub.f32 	%f266, %f265, %f46;
	mul.f32 	%f267, %f266, 0f3FB8AA3B;
	ex2.approx.f32 	%f268, %f267;
	mul.f32 	%f269, %f45, %f268;
	st.global.f32 	[%rd50+-512], %f269;
	ld.global.nc.f32 	%f270, [%rd51];
	sub.f32 	%f271, %f270, %f46;
	mul.f32 	%f272, %f271, 0f3FB8AA3B;
	ex2.approx.f32 	%f273, %f272;
	mul.f32 	%f274, %f45, %f273;
	st.global.f32 	[%rd50], %f274;
	ld.global.nc.f32 	%f275, [%rd51+512];
	sub.f32 	%f276, %f275, %f46;
	mul.f32 	%f277, %f276, 0f3FB8AA3B;
	ex2.approx.f32 	%f278, %f277;
	mul.f32 	%f279, %f45, %f278;
	st.global.f32 	[%rd50+512], %f279;
	add.s32 	%r111, %r111, 512;
	add.s64 	%rd51, %rd51, 2048;
	add.s64 	%rd50, %rd50, 2048;
	setp.lt.s32 	%p43, %r111, %r34;
	@%p43 bra 	$L__BB9_31;
$L__BB9_32:
	ret;

}
	// .globl	_Z14online_softmaxILi64EEvPKfPfi
.visible .entry _Z14online_softmaxILi64EEvPKfPfi(
	.param .u64 .ptr .align 1 _Z14online_softmaxILi64EEvPKfPfi_param_0,
	.param .u64 .ptr .align 1 _Z14online_softmaxILi64EEvPKfPfi_param_1,
	.param .u32 _Z14online_softmaxILi64EEvPKfPfi_param_2
)
.maxntid 64
{
	.reg .pred 	%p<42>;
	.reg .b32 	%r<112>;
	.reg .b32 	%f<286>;
	.reg .b64 	%rd<52>;
	// demoted variable
	.shared .align 8 .b8 _ZZ14online_softmaxILi64EEvPKfPfiE12temp_storage[32];
	// demoted variable
	.shared .align 8 .b8 _ZZ14online_softmaxILi64EEvPKfPfiE8md_total[8];
	ld.param.u64 	%rd20, [_Z14online_softmaxILi64EEvPKfPfi_param_0];
	ld.param.u64 	%rd21, [_Z14online_softmaxILi64EEvPKfPfi_param_1];
	ld.param.u32 	%r34, [_Z14online_softmaxILi64EEvPKfPfi_param_2];
	cvta.to.global.u64 	%rd1, %rd21;
	cvta.to.global.u64 	%rd2, %rd20;
	mov.u32 	%r111, %tid.x;
	mov.u32 	%r35, %ctaid.x;
	mul.lo.s32 	%r36, %r34, %r35;
	cvt.s64.s32 	%rd3, %r36;
	setp.ge.s32 	%p1, %r111, %r34;
	mov.f32 	%f275, 0fFF7FFFFF;
	mov.f32 	%f274, 0f00000000;
	@%p1 bra 	$L__BB10_12;
	not.b32 	%r37, %r111;
	add.s32 	%r2, %r34, %r37;
	shr.u32 	%r38, %r2, 6;
	add.s32 	%r3, %r38, 1;
	and.b32  	%r4, %r3, 7;
	setp.lt.u32 	%p2, %r2, 448;
	mov.f32 	%f274, 0f00000000;
	mov.f32 	%f275, 0fFF7FFFFF;
	mov.u32 	%r106, %r111;
	@%p2 bra 	$L__BB10_4;
	and.b32  	%r39, %r3, 134217720;
	neg.s32 	%r104, %r39;
	shl.b64 	%rd22, %rd3, 2;
	mul.wide.u32 	%rd23, %r111, 4;
	add.s64 	%rd24, %rd22, %rd23;
	add.s64 	%rd25, %rd24, %rd2;
	add.s64 	%rd47, %rd25, 1024;
	mov.f32 	%f274, 0f00000000;
	mov.f32 	%f275, 0fFF7FFFFF;
	mov.u32 	%r106, %r111;
$L__BB10_3:
	.pragma "nounroll";
	ld.global.nc.f32 	%f54, [%rd47+-1024];
	setp.gt.f32 	%p3, %f275, %f54;
	selp.f32 	%f55, %f274, 0f3F800000, %p3;
	selp.f32 	%f56, %f275, %f54, %p3;
	selp.f32 	%f57, 0f3F800000, %f274, %p3;
	selp.f32 	%f58, %f54, %f275, %p3;
	sub.f32 	%f59, %f58, %f56;
	mul.f32 	%f60, %f59, 0f3FB8AA3B;
	ex2.approx.f32 	%f61, %f60;
	fma.rn.f32 	%f62, %f61, %f57, %f55;
	ld.global.nc.f32 	%f63, [%rd47+-768];
	setp.gt.f32 	%p4, %f56, %f63;
	selp.f32 	%f64, %f62, 0f3F800000, %p4;
	selp.f32 	%f65, %f56, %f63, %p4;
	selp.f32 	%f66, 0f3F800000, %f62, %p4;
	selp.f32 	%f67, %f63, %f56, %p4;
	sub.f32 	%f68, %f67, %f65;
	mul.f32 	%f69, %f68, 0f3FB8AA3B;
	ex2.approx.f32 	%f70, %f69;
	fma.rn.f32 	%f71, %f70, %f66, %f64;
	ld.global.nc.f32 	%f72, [%rd47+-512];
	setp.gt.f32 	%p5, %f65, %f72;
	selp.f32 	%f73, %f71, 0f3F800000, %p5;
	selp.f32 	%f74, %f65, %f72, %p5;
	selp.f32 	%f75, 0f3F800000, %f71, %p5;
	selp.f32 	%f76, %f72, %f65, %p5;
	sub.f32 	%f77, %f76, %f74;
	mul.f32 	%f78, %f77, 0f3FB8AA3B;
	ex2.approx.f32 	%f79, %f78;
	fma.rn.f32 	%f80, %f79, %f75, %f73;
	ld.global.nc.f32 	%f81, [%rd47+-256];
	setp.gt.f32 	%p6, %f74, %f81;
	selp.f32 	%f82, %f80, 0f3F800000, %p6;
	selp.f32 	%f83, %f74, %f81, %p6;
	selp.f32 	%f84, 0f3F800000, %f80, %p6;
	selp.f32 	%f85, %f81, %f74, %p6;
	sub.f32 	%f86, %f85, %f83;
	mul.f32 	%f87, %f86, 0f3FB8AA3B;
	ex2.approx.f32 	%f88, %f87;
	fma.rn.f32 	%f89, %f88, %f84, %f82;
	ld.global.nc.f32 	%f90, [%rd47];
	setp.gt.f32 	%p7, %f83, %f90;
	selp.f32 	%f91, %f89, 0f3F800000, %p7;
	selp.f32 	%f92, %f83, %f90, %p7;
	selp.f32 	%f93, 0f3F800000, %f89, %p7;
	selp.f32 	%f94, %f90, %f83, %p7;
	sub.f32 	%f95, %f94, %f92;
	mul.f32 	%f96, %f95, 0f3FB8AA3B;
	ex2.approx.f32 	%f97, %f96;
	fma.rn.f32 	%f98, %f97, %f93, %f91;
	ld.global.nc.f32 	%f99, [%rd47+256];
	setp.gt.f32 	%p8, %f92, %f99;
	selp.f32 	%f100, %f98, 0f3F800000, %p8;
	selp.f32 	%f101, %f92, %f99, %p8;
	selp.f32 	%f102, 0f3F800000, %f98, %p8;
	selp.f32 	%f103, %f99, %f92, %p8;
	sub.f32 	%f104, %f103, %f101;
	mul.f32 	%f105, %f104, 0f3FB8AA3B;
	ex2.approx.f32 	%f106, %f105;
	fma.rn.f32 	%f107, %f106, %f102, %f100;
	ld.global.nc.f32 	%f108, [%rd47+512];
	setp.gt.f32 	%p9, %f101, %f108;
	selp.f32 	%f109, %f107, 0f3F800000, %p9;
	selp.f32 	%f110, %f101, %f108, %p9;
	selp.f32 	%f111, 0f3F800000, %f107, %p9;
	selp.f32 	%f112, %f108, %f101, %p9;
	sub.f32 	%f113, %f112, %f110;
	mul.f32 	%f114, %f113, 0f3FB8AA3B;
	ex2.approx.f32 	%f115, %f114;
	fma.rn.f32 	%f116, %f115, %f111, %f109;
	ld.global.nc.f32 	%f117, [%rd47+768];
	setp.gt.f32 	%p10, %f110, %f117;
	selp.f32 	%f118, %f116, 0f3F800000, %p10;
	selp.f32 	%f275, %f110, %f117, %p10;
	selp.f32 	%f119, 0f3F800000, %f116, %p10;
	selp.f32 	%f120, %f117, %f110, %p10;
	sub.f32 	%f121, %f120, %f275;
	mul.f32 	%f122, %f121, 0f3FB8AA3B;
	ex2.approx.f32 	%f123, %f122;
	fma.rn.f32 	%f274, %f123, %f119, %f118;
	add.s32 	%r106, %r106, 512;
	add.s32 	%r104, %r104, 8;
	add.s64 	%rd47, %rd47, 2048;
	setp.ne.s32 	%p11, %r104, 0;
	@%p11 bra 	$L__BB10_3;
$L__BB10_4:
	setp.eq.s32 	%p12, %r4, 0;
	@%p12 bra 	$L__BB10_12;
	shl.b64 	%rd26, %rd3, 2;
	add.s64 	%rd7, %rd2, %rd26;
	setp.lt.u32 	%p13, %r4, 4;
	@%p13 bra 	$L__BB10_7;
	mul.wide.u32 	%rd27, %r106, 4;
	add.s64 	%rd28, %rd7, %rd27;
	ld.global.nc.f32 	%f125, [%rd28];
	setp.gt.f32 	%p14, %f275, %f125;
	selp.f32 	%f126, %f274, 0f3F800000, %p14;
	selp.f32 	%f127, %f275, %f125, %p14;
	selp.f32 	%f128, 0f3F800000, %f274, %p14;
	selp.f32 	%f129, %f125, %f275, %p14;
	sub.f32 	%f130, %f129, %f127;
	mul.f32 	%f131, %f130, 0f3FB8AA3B;
	ex2.approx.f32 	%f132, %f131;
	fma.rn.f32 	%f133, %f132, %f128, %f126;
	ld.global.nc.f32 	%f134, [%rd28+256];
	setp.gt.f32 	%p15, %f127, %f134;
	selp.f32 	%f135, %f133, 0f3F800000, %p15;
	selp.f32 	%f136, %f127, %f134, %p15;
	selp.f32 	%f137, 0f3F800000, %f133, %p15;
	selp.f32 	%f138, %f134, %f127, %p15;
	sub.f32 	%f139, %f138, %f136;
	mul.f32 	%f140, %f139, 0f3FB8AA3B;
	ex2.approx.f32 	%f141, %f140;
	fma.rn.f32 	%f142, %f141, %f137, %f135;
	ld.global.nc.f32 	%f143, [%rd28+512];
	setp.gt.f32 	%p16, %f136, %f143;
	selp.f32 	%f144, %f142, 0f3F800000, %p16;
	selp.f32 	%f145, %f136, %f143, %p16;
	selp.f32 	%f146, 0f3F800000, %f142, %p16;
	selp.f32 	%f147, %f143, %f136, %p16;
	sub.f32 	%f148, %f147, %f145;
	mul.f32 	%f149, %f148, 0f3FB8AA3B;
	ex2.approx.f32 	%f150, %f149;
	fma.rn.f32 	%f151, %f150, %f146, %f144;
	ld.global.nc.f32 	%f152, [%rd28+768];
	setp.gt.f32 	%p17, %f145, %f152;
	selp.f32 	%f153, %f151, 0f3F800000, %p17;
	selp.f32 	%f275, %f145, %f152, %p17;
	selp.f32 	%f154, 0f3F800000, %f151, %p17;
	selp.f32 	%f155, %f152, %f145, %p17;
	sub.f32 	%f156, %f155, %f275;
	mul.f32 	%f157, %f156, 0f3FB8AA3B;
	ex2.approx.f32 	%f158, %f157;
	fma.rn.f32 	%f274, %f158, %f154, %f153;
	add.s32 	%r106, %r106, 256;
$L__BB10_7:
	and.b32  	%r40, %r3, 3;
	setp.eq.s32 	%p18, %r40, 0;
	@%p18 bra 	$L__BB10_12;
	setp.eq.s32 	%p19, %r40, 1;
	@%p19 bra 	$L__BB10_10;
	mul.wide.u32 	%rd29, %r106, 4;
	add.s64 	%rd30, %rd7, %rd29;
	ld.global.nc.f32 	%f160, [%rd30];
	setp.gt.f32 	%p20, %f275, %f160;
	selp.f32 	%f161, %f274, 0f3F800000, %p20;
	selp.f32 	%f162, %f275, %f160, %p20;
	selp.f32 	%f163, 0f3F800000, %f274, %p20;
	selp.f32 	%f164, %f160, %f275, %p20;
	sub.f32 	%f165, %f164, %f162;
	mul.f32 	%f166, %f165, 0f3FB8AA3B;
	ex2.approx.f32 	%f167, %f166;
	fma.rn.f32 	%f168, %f167, %f163, %f161;
	ld.global.nc.f32 	%f169, [%rd30+256];
	setp.gt.f32 	%p21, %f162, %f169;
	selp.f32 	%f170, %f168, 0f3F800000, %p21;
	selp.f32 	%f275, %f162, %f169, %p21;
	selp.f32 	%f171, 0f3F800000, %f168, %p21;
	selp.f32 	%f172, %f169, %f162, %p21;
	sub.f32 	%f173, %f172, %f275;
	mul.f32 	%f174, %f173, 0f3FB8AA3B;
	ex2.approx.f32 	%f175, %f174;
	fma.rn.f32 	%f274, %f175, %f171, %f170;
	add.s32 	%r106, %r106, 128;
$L__BB10_10:
	and.b32  	%r41, %r2, 64;
	setp.ne.s32 	%p22, %r41, 0;
	@%p22 bra 	$L__BB10_12;
	mul.wide.u32 	%rd31, %r106, 4;
	add.s64 	%rd32, %rd7, %rd31;
	ld.global.nc.f32 	%f176, [%rd32];
	setp.gt.f32 	%p23, %f275, %f176;
	selp.f32 	%f177, %f274, 0f3F800000, %p23;
	selp.f32 	%f21, %f275, %f176, %p23;
	selp.f32 	%f178, 0f3F800000, %f274, %p23;
	selp.f32 	%f179, %f176, %f275, %p23;
	sub.f32 	%f180, %f179, %f21;
	mul.f32 	%f181, %f180, 0f3FB8AA3B;
	ex2.approx.f32 	%f182, %f181;
	fma.rn.f32 	%f274, %f182, %f178, %f177;
	mov.f32 	%f275, %f21;
$L__BB10_12:
	// begin inline asm
	mov.u32 %r42, %laneid;
	// end inline asm
	mov.b32 	%r44, %f275;
	mov.b32 	%r50, 1;
	mov.b32 	%r51, 31;
	mov.b32 	%r52, -1;
	// begin inline asm
	shfl.sync.down.b32 %r43, %r44, %r50, %r51, %r52;
	// end inline asm
	mov.b32 	%r49, %f274;
	// begin inline asm
	shfl.sync.down.b32 %r48, %r49, %r50, %r51, %r52;
	// end inline asm
	setp.gt.s32 	%p24, %r42, 30;
	@%p24 bra 	$L__BB10_14;
	mov.b32 	%f183, %r48;
	mov.b32 	%f184, %r43;
	setp.gt.f32 	%p25, %f275, %f184;
	selp.f32 	%f25, %f275, %f184, %p25;
	selp.f32 	%f185, %f274, %f183, %p25;
	selp.f32 	%f186, %f184, %f275, %p25;
	selp.f32 	%f187, %f183, %f274, %p25;
	sub.f32 	%f188, %f186, %f25;
	mul.f32 	%f189, %f188, 0f3FB8AA3B;
	ex2.approx.f32 	%f190, %f189;
	fma.rn.f32 	%f274, %f187, %f190, %f185;
	mov.f32 	%f275, %f25;
$L__BB10_14:
	mov.b32 	%r54, %f275;
	mov.b32 	%r60, 2;
	mov.b32 	%r61, 31;
	mov.b32 	%r62, -1;
	// begin inline asm
	shfl.sync.down.b32 %r53, %r54, %r60, %r61, %r62;
	// end inline asm
	mov.b32 	%r59, %f274;
	// begin inline asm
	shfl.sync.down.b32 %r58, %r59, %r60, %r61, %r62;
	// end inline asm
	setp.gt.s32 	%p26, %r42, 29;
	@%p26 bra 	$L__BB10_16;
	mov.b32 	%f191, %r58;
	mov.b32 	%f192, %r53;
	setp.gt.f32 	%p27, %f275, %f192;
	selp.f32 	%f29, %f275, %f192, %p27;
	selp.f32 	%f193, %f274, %f191, %p27;
	selp.f32 	%f194, %f192, %f275, %p27;
	selp.f32 	%f195, %f191, %f274, %p27;
	sub.f32 	%f196, %f194, %f29;
	mul.f32 	%f197, %f196, 0f3FB8AA3B;
	ex2.approx.f32 	%f198, %f197;
	fma.rn.f32 	%f274, %f195, %f198, %f193;
	mov.f32 	%f275, %f29;
$L__BB10_16:
	mov.b32 	%r64, %f275;
	mov.b32 	%r70, 4;
	mov.b32 	%r71, 31;
	mov.b32 	%r72, -1;
	// begin inline asm
	shfl.sync.down.b32 %r63, %r64, %r70, %r71, %r72;
	// end inline asm
	mov.b32 	%r69, %f274;
	// begin inline asm
	shfl.sync.down.b32 %r68, %r69, %r70, %r71, %r72;
	// end inline asm
	setp.gt.s32 	%p28, %r42, 27;
	@%p28 bra 	$L__BB10_18;
	mov.b32 	%f199, %r68;
	mov.b32 	%f200, %r63;
	setp.gt.f32 	%p29, %f275, %f200;
	selp.f32 	%f33, %f275, %f200, %p29;
	selp.f32 	%f201, %f274, %f199, %p29;
	selp.f32 	%f202, %f200, %f275, %p29;
	selp.f32 	%f203, %f199, %f274, %p29;
	sub.f32 	%f204, %f202, %f33;
	mul.f32 	%f205, %f204, 0f3FB8AA3B;
	ex2.approx.f32 	%f206, %f205;
	fma.rn.f32 	%f274, %f203, %f206, %f201;
	mov.f32 	%f275, %f33;
$L__BB10_18:
	mov.b32 	%r74, %f275;
	mov.b32 	%r80, 8;
	mov.b32 	%r81, 31;
	mov.b32 	%r82, -1;
	// begin inline asm
	shfl.sync.down.b32 %r73, %r74, %r80, %r81, %r82;
	// end inline asm
	mov.b32 	%r79, %f274;
	// begin inline asm
	shfl.sync.down.b32 %r78, %r79, %r80, %r81, %r82;
	// end inline asm
	setp.gt.s32 	%p30, %r42, 23;
	@%p30 bra 	$L__BB10_20;
	mov.b32 	%f207, %r78;
	mov.b32 	%f208, %r73;
	setp.gt.f32 	%p31, %f275, %f208;
	selp.f32 	%f37, %f275, %f208, %p31;
	selp.f32 	%f209, %f274, %f207, %p31;
	selp.f32 	%f210, %f208, %f275, %p31;
	selp.f32 	%f211, %f207, %f274, %p31;
	sub.f32 	%f212, %f210, %f37;
	mul.f32 	%f213, %f212, 0f3FB8AA3B;
	ex2.approx.f32 	%f214, %f213;
	fma.rn.f32 	%f274, %f211, %f214, %f209;
	mov.f32 	%f275, %f37;
$L__BB10_20:
	mov.b32 	%r84, %f275;
	mov.b32 	%r90, 16;
	mov.b32 	%r91, 31;
	mov.b32 	%r92, -1;
	// begin inline asm
	shfl.sync.down.b32 %r83, %r84, %r90, %r91, %r92;
	// end inline asm
	mov.b32 	%r89, %f274;
	// begin inline asm
	shfl.sync.down.b32 %r88, %r89, %r90, %r91, %r92;
	// end inline asm
	setp.gt.s32 	%p32, %r42, 15;
	@%p32 bra 	$L__BB10_23;
	mov.b32 	%f215, %r88;
	mov.b32 	%f216, %r83;
	setp.gt.f32 	%p33, %f275, %f216;
	selp.f32 	%f41, %f275, %f216, %p33;
	selp.f32 	%f217, %f274, %f215, %p33;
	selp.f32 	%f218, %f216, %f275, %p33;
	selp.f32 	%f219, %f215, %f274, %p33;
	sub.f32 	%f220, %f218, %f41;
	mul.f32 	%f221, %f220, 0f3FB8AA3B;
	ex2.approx.f32 	%f222, %f221;
	fma.rn.f32 	%f274, %f219, %f222, %f217;
	setp.ne.s32 	%p34, %r42, 0;
	mov.f32 	%f275, %f41;
	@%p34 bra 	$L__BB10_23;
	shr.u32 	%r93, %r111, 2;
	and.b32  	%r94, %r93, 248;
	mov.u32 	%r95, _ZZ14online_softmaxILi64EEvPKfPfiE12temp_storage;
	add.s32 	%r96, %r95, %r94;
	st.shared.v2.f32 	[%r96+8], {%f41, %f274};
$L__BB10_23:
	bar.sync 	0;
	setp.ne.s32 	%p35, %r111, 0;
	@%p35 bra 	$L__BB10_25;
	ld.shared.v2.f32 	{%f223, %f224}, [_ZZ14online_softmaxILi64EEvPKfPfiE12temp_storage+16];
	setp.gt.f32 	%p36, %f275, %f223;
	selp.f32 	%f225, %f274, %f224, %p36;
	selp.f32 	%f226, %f275, %f223, %p36;
	selp.f32 	%f227, %f224, %f274, %p36;
	selp.f32 	%f228, %f223, %f275, %p36;
	sub.f32 	%f229, %f228, %f226;
	mul.f32 	%f230, %f229, 0f3FB8AA3B;
	ex2.approx.f32 	%f231, %f230;
	fma.rn.f32 	%f232, %f227, %f231, %f225;
	st.shared.v2.f32 	[_ZZ14online_softmaxILi64EEvPKfPfiE8md_total], {%f226, %f232};
$L__BB10_25:
	setp.ge.s32 	%p37, %r111, %r34;
	bar.sync 	0;
	ld.shared.f32 	%f233, [_ZZ14online_softmaxILi64EEvPKfPfiE8md_total+4];
	mov.f32 	%f234, 0f3F800000;
	div.approx.f32 	%f45, %f234, %f233;
	@%p37 bra 	$L__BB10_32;
	ld.shared.f32 	%f46, [_ZZ14online_softmaxILi64EEvPKfPfiE8md_total];
	not.b32 	%r97, %r111;
	add.s32 	%r26, %r34, %r97;
	and.b32  	%r98, %r26, 192;
	setp.eq.s32 	%p38, %r98, 192;
	@%p38 bra 	$L__BB10_29;
	shr.u32 	%r99, %r26, 6;
	add.s32 	%r100, %r99, 1;
	and.b32  	%r101, %r100, 3;
	cvt.u64.u32 	%rd33, %r111;
	add.s64 	%rd34, %rd3, %rd33;
	shl.b64 	%rd35, %rd34, 2;
	add.s64 	%rd49, %rd1, %rd35;
	shl.b64 	%rd36, %rd3, 2;
	mul.wide.u32 	%rd37, %r111, 4;
	add.s64 	%rd38, %rd36, %rd37;
	add.s64 	%rd48, %rd2, %rd38;
	neg.s32 	%r109, %r101;
	shl.b32 	%r102, %r100, 6;
	and.b32  	%r103, %r102, 192;
	add.s32 	%r111, %r111, %r103;
$L__BB10_28:
	.pragma "nounroll";
	ld.global.nc.f32 	%f235, [%rd48];
	sub.f32 	%f236, %f235, %f46;
	mul.f32 	%f237, %f236, 0f3FB8AA3B;
	ex2.approx.f32 	%f238, %f237;
	mul.f32 	%f239, %f45, %f238;
	st.global.f32 	[%rd49], %f239;
	add.s64 	%rd49, %rd49, 256;
	add.s64 	%rd48, %rd48, 256;
	add.s32 	%r109, %r109, 1;
	setp.ne.s32 	%p39, %r109, 0;
	@%p39 bra 	$L__BB10_28;
$L__BB10_29:
	setp.lt.u32 	%p40, %r26, 192;
	@%p40 bra 	$L__BB10_32;
	shl.b64 	%rd39, %rd3, 2;
	cvt.u64.u32 	%rd40, %r111;
	mul.wide.u32 	%rd41, %r111, 4;
	add.s64 	%rd42, %rd39, %rd41;
	add.s64 	%rd43, %rd42, %rd2;
	add.s64 	%rd51, %rd43, 512;
	add.s64 	%rd44, %rd3, %rd40;
	shl.b64 	%rd45, %rd44, 2;
	add.s64 	%rd46, %rd45, %rd1;
	add.s64 	%rd50, %rd46, 512;
$L__BB10_31:
	ld.global.nc.f32 	%f240, [%rd51+-512];
	sub.f32 	%f241, %f240, %f46;
	mul.f32 	%f242, %f241, 0f3FB8AA3B;
	ex2.approx.f32 	%f243, %f242;
	mul.f32 	%f244, %f45, %f243;
	st.global.f32 	[%rd50+-512], %f244;
	ld.global.nc.f32 	%f245, [%rd51+-256];
	sub.f32 	%f246, %f245, %f46;
	mul.f32 	%f247, %f246, 0f3FB8AA3B;
	ex2.approx.f32 	%f248, %f247;
	mul.f32 	%f249, %f45, %f248;
	st.global.f32 	[%rd50+-256], %f249;
	ld.global.nc.f32 	%f250, [%rd51];
	sub.f32 	%f251, %f250, %f46;
	mul.f32 	%f252, %f251, 0f3FB8AA3B;
	ex2.approx.f32 	%f253, %f252;
	mul.f32 	%f254, %f45, %f253;
	st.global.f32 	[%rd50], %f254;
	ld.global.nc.f32 	%f255, [%rd51+256];
	sub.f32 	%f256, %f255, %f46;
	mul.f32 	%f257, %f256, 0f3FB8AA3B;
	ex2.approx.f32 	%f258, %f257;
	mul.f32 	%f259, %f45, %f258;
	st.global.f32 	[%rd50+256], %f259;
	add.s32 	%r111, %r111, 256;
	add.s64 	%rd51, %rd51, 1024;
	add.s64 	%rd50, %rd50, 1024;
	setp.lt.s32 	%p41, %r111, %r34;
	@%p41 bra 	$L__BB10_31;
$L__BB10_32:
	ret;

}
	// .globl	_Z14online_softmaxILi32EEvPKfPfi
.visible .entry _Z14online_softmaxILi32EEvPKfPfi(
	.param .u64 .ptr .align 1 _Z14online_softmaxILi32EEvPKfPfi_param_0,
	.param .u64 .ptr .align 1 _Z14online_softmaxILi32EEvPKfPfi_param_1,
	.param .u32 _Z14online_softmaxILi32EEvPKfPfi_param_2
)
.maxntid 32
{
	.reg .pred 	%p<40>;
	.reg .b32 	%r<108>;
	.reg .b32 	%f<276>;
	.reg .b64 	%rd<52>;
	// demoted variable
	.shared .align 8 .b8 _ZZ14online_softmaxILi32EEvPKfPfiE8md_total[8];
	ld.param.u64 	%rd20, [_Z14online_softmaxILi32EEvPKfPfi_param_0];
	ld.param.u64 	%rd21, [_Z14online_softmaxILi32EEvPKfPfi_param_1];
	ld.param.u32 	%r34, [_Z14online_softmaxILi32EEvPKfPfi_param_2];
	cvta.to.global.u64 	%rd1, %rd21;
	cvta.to.global.u64 	%rd2, %rd20;
	mov.u32 	%r107, %tid.x;
	mov.u32 	%r35, %ctaid.x;
	mul.lo.s32 	%r36, %r34, %r35;
	cvt.s64.s32 	%rd3, %r36;
	setp.ge.s32 	%p1, %r107, %r34;
	mov.f32 	%f265, 0fFF7FFFFF;
	mov.f32 	%f264, 0f00000000;
	@%p1 bra 	$L__BB11_12;
	not.b32 	%r37, %r107;
	add.s32 	%r2, %r34, %r37;
	shr.u32 	%r38, %r2, 5;
	add.s32 	%r3, %r38, 1;
	and.b32  	%r4, %r3, 7;
	setp.lt.u32 	%p2, %r2, 224;
	mov.f32 	%f264, 0f00000000;
	mov.f32 	%f265, 0fFF7FFFFF;
	mov.u32 	%r102, %r107;
	@%p2 bra 	$L__BB11_4;
	and.b32  	%r39, %r3, 268435448;
	neg.s32 	%r100, %r39;
	shl.b64 	%rd22, %rd3, 2;
	mul.wide.u32 	%rd23, %r107, 4;
	add.s64 	%rd24, %rd22, %rd23;
	add.s64 	%rd25, %rd24, %rd2;
	add.s64 	%rd47, %rd25, 512;
	mov.f32 	%f264, 0f00000000;
	mov.f32 	%f265, 0fFF7FFFFF;
	mov.u32 	%r102, %r107;
$L__BB11_3:
	.pragma "nounroll";
	ld.global.nc.f32 	%f54, [%rd47+-512];
	setp.gt.f32 	%p3, %f265, %f54;
	selp.f32 	%f55, %f264, 0f3F800000, %p3;
	selp.f32 	%f56, %f265, %f54, %p3;
	selp.f32 	%f57, 0f3F800000, %f264, %p3;
	selp.f32 	%f58, %f54, %f265, %p3;
	sub.f32 	%f59, %f58, %f56;
	mul.f32 	%f60, %f59, 0f3FB8AA3B;
	ex2.approx.f32 	%f61, %f60;
	fma.rn.f32 	%f62, %f61, %f57, %f55;
	ld.global.nc.f32 	%f63, [%rd47+-384];
	setp.gt.f32 	%p4, %f56, %f63;
	selp.f32 	%f64, %f62, 0f3F800000, %p4;
	selp.f32 	%f65, %f56, %f63, %p4;
	selp.f32 	%f66, 0f3F800000, %f62, %p4;
	selp.f32 	%f67, %f63, %f56, %p4;
	sub.f32 	%f68, %f67, %f65;
	mul.f32 	%f69, %f68, 0f3FB8AA3B;
	ex2.approx.f32 	%f70, %f69;
	fma.rn.f32 	%f71, %f70, %f66, %f64;
	ld.global.nc.f32 	%f72, [%rd47+-256];
	setp.gt.f32 	%p5, %f65, %f72;
	selp.f32 	%f73, %f71, 0f3F800000, %p5;
	selp.f32 	%f74, %f65, %f72, %p5;
	selp.f32 	%f75, 0f3F800000, %f71, %p5;
	selp.f32 	%f76, %f72, %f65, %p5;
	sub.f32 	%f77, %f76, %f74;
	mul.f32 	%f78, %f77, 0f3FB8AA3B;
	ex2.approx.f32 	%f79, %f78;
	fma.rn.f32 	%f80, %f79, %f75, %f73;
	ld.global.nc.f32 	%f81, [%rd47+-128];
	setp.gt.f32 	%p6, %f74, %f81;
	selp.f32 	%f82, %f80, 0f3F800000, %p6;
	selp.f32 	%f83, %f74, %f81, %p6;
	selp.f32 	%f84, 0f3F800000, %f80, %p6;
	selp.f32 	%f85, %f81, %f74, %p6;
	sub.f32 	%f86, %f85, %f83;
	mul.f32 	%f87, %f86, 0f3FB8AA3B;
	ex2.approx.f32 	%f88, %f87;
	fma.rn.f32 	%f89, %f88, %f84, %f82;
	ld.global.nc.f32 	%f90, [%rd47];
	setp.gt.f32 	%p7, %f83, %f90;
	selp.f32 	%f91, %f89, 0f3F800000, %p7;
	selp.f32 	%f92, %f83, %f90, %p7;
	selp.f32 	%f93, 0f3F800000, %f89, %p7;
	selp.f32 	%f94, %f90, %f83, %p7;
	sub.f32 	%f95, %f94, %f92;
	mul.f32 	%f96, %f95, 0f3FB8AA3B;
	ex2.approx.f32 	%f97, %f96;
	fma.rn.f32 	%f98, %f97, %f93, %f91;
	ld.global.nc.f32 	%f99, [%rd47+128];
	setp.gt.f32 	%p8, %f92, %f99;
	selp.f32 	%f100, %f98, 0f3F800000, %p8;
	selp.f32 	%f101, %f92, %f99, %p8;
	selp.f32 	%f102, 0f3F800000, %f98, %p8;
	selp.f32 	%f103, %f99, %f92, %p8;
	sub.f32 	%f104, %f103, %f101;
	mul.f32 	%f105, %f104, 0f3FB8AA3B;
	ex2.approx.f32 	%f106, %f105;
	fma.rn.f32 	%f107, %f106, %f102, %f100;
	ld.global.nc.f32 	%f108, [%rd47+256];
	setp.gt.f32 	%p9, %f101, %f108;
	selp.f32 	%f109, %f107, 0f3F800000, %p9;
	selp.f32 	%f110, %f101, %f108, %p9;
	selp.f32 	%f111, 0f3F800000, %f107, %p9;
	selp.f32 	%f112, %f108, %f101, %p9;
	sub.f32 	%f113, %f112, %f110;
	mul.f32 	%f114, %f113, 0f3FB8AA3B;
	ex2.approx.f32 	%f115, %f114;
	fma.rn.f32 	%f116, %f115, %f111, %f109;
	ld.global.nc.f32 	%f117, [%rd47+384];
	setp.gt.f32 	%p10, %f110, %f117;
	selp.f32 	%f118, %f116, 0f3F800000, %p10;
	selp.f32 	%f265, %f110, %f117, %p10;
	selp.f32 	%f119, 0f3F800000, %f116, %p10;
	selp.f32 	%f120, %f117, %f110, %p10;
	sub.f32 	%f121, %f120, %f265;
	mul.f32 	%f122, %f121, 0f3FB8AA3B;
	ex2.approx.f32 	%f123, %f122;
	fma.rn.f32 	%f264, %f123, %f119, %f118;
	add.s32 	%r102, %r102, 256;
	add.s32 	%r100, %r100, 8;
	add.s64 	%rd47, %rd47, 1024;
	setp.ne.s32 	%p11, %r100, 0;
	@%p11 bra 	$L__BB11_3;
$L__BB11_4:
	setp.eq.s32 	%p12, %r4, 0;
	@%p12 bra 	$L__BB11_12;
	shl.b64 	%rd26, %rd3, 2;
	add.s64 	%rd7, %rd2, %rd26;
	setp.lt.u32 	%p13, %r4, 4;
	@%p13 bra 	$L__BB11_7;
	mul.wide.u32 	%rd27, %r102, 4;
	add.s64 	%rd28, %rd7, %rd27;
	ld.global.nc.f32 	%f125, [%rd28];
	setp.gt.f32 	%p14, %f265, %f125;
	selp.f32 	%f126, %f264, 0f3F800000, %p14;
	selp.f32 	%f127, %f265, %f125, %p14;
	selp.f32 	%f128, 0f3F800000, %f264, %p14;
	selp.f32 	%f129, %f125, %f265, %p14;
	sub.f32 	%f130, %f129, %f127;
	mul.f32 	%f131, %f130, 0f3FB8AA3B;
	ex2.approx.f32 	%f132, %f131;
	fma.rn.f32 	%f133, %f132, %f128, %f126;
	ld.global.nc.f32 	%f134, [%rd28+128];
	setp.gt.f32 	%p15, %f127, %f134;
	selp.f32 	%f135, %f133, 0f3F800000, %p15;
	selp.f32 	%f136, %f127, %f134, %p15;
	selp.f32 	%f137, 0f3F800000, %f133, %p15;
	selp.f32 	%f138, %f134, %f127, %p15;
	sub.f32 	%f139, %f138, %f136;
	mul.f32 	%f140, %f139, 0f3FB8AA3B;
	ex2.approx.f32 	%f141, %f140;
	fma.rn.f32 	%f142, %f141, %f137, %f135;
	ld.global.nc.f32 	%f143, [%rd28+256];
	setp.gt.f32 	%p16, %f136, %f143;
	selp.f32 	%f144, %f142, 0f3F800000, %p16;
	selp.f32 	%f145, %f136, %f143, %p16;
	selp.f32 	%f146, 0f3F800000, %f142, %p16;
	selp.f32 	%f147, %f143, %f136, %p16;
	sub.f32 	%f148, %f147, %f145;
	mul.f32 	%f149, %f148, 0f3FB8AA3B;
	ex2.approx.f32 	%f150, %f149;
	fma.rn.f32 	%f151, %f150, %f146, %f144;
	ld.global.nc.f32 	%f152, [%rd28+384];
	setp.gt.f32 	%p17, %f145, %f152;
	selp.f32 	%f153, %f151, 0f3F800000, %p17;
	selp.f32 	%f265, %f145, %f152, %p17;
	selp.f32 	%f154, 0f3F800000, %f151, %p17;
	selp.f32 	%f155, %f152, %f145, %p17;
	sub.f32 	%f156, %f155, %f265;
	mul.f32 	%f157, %f156, 0f3FB8AA3B;
	ex2.approx.f32 	%f158, %f157;
	fma.rn.f32 	%f264, %f158, %f154, %f153;
	add.s32 	%r102, %r102, 128;
$L__BB11_7:
	and.b32  	%r40, %r3, 3;
	setp.eq.s32 	%p18, %r40, 0;
	@%p18 bra 	$L__BB11_12;
	setp.eq.s32 	%p19, %r40, 1;
	@%p19 bra 	$L__BB11_10;
	mul.wide.u32 	%rd29, %r102, 4;
	add.s64 	%rd30, %rd7, %rd29;
	ld.global.nc.f32 	%f160, [%rd30];
	setp.gt.f32 	%p20, %f265, %f160;
	selp.f32 	%f161, %f264, 0f3F800000, %p20;
	selp.f32 	%f162, %f265, %f160, %p20;
	selp.f32 	%f163, 0f3F800000, %f264, %p20;
	selp.f32 	%f164, %f160, %f265, %p20;
	sub.f32 	%f165, %f164, %f162;
	mul.f32 	%f166, %f165, 0f3FB8AA3B;
	ex2.approx.f32 	%f167, %f166;
	fma.rn.f32 	%f168, %f167, %f163, %f161;
	ld.global.nc.f32 	%f169, [%rd30+128];
	setp.gt.f32 	%p21, %f162, %f169;
	selp.f32 	%f170, %f168, 0f3F800000, %p21;
	selp.f32 	%f265, %f162, %f169, %p21;
	selp.f32 	%f171, 0f3F800000, %f168, %p21;
	selp.f32 	%f172, %f169, %f162, %p21;
	sub.f32 	%f173, %f172, %f265;
	mul.f32 	%f174, %f173, 0f3FB8AA3B;
	ex2.approx.f32 	%f175, %f174;
	fma.rn.f32 	%f264, %f175, %f171, %f170;
	add.s32 	%r102, %r102, 64;
$L__BB11_10:
	and.b32  	%r41, %r2, 32;
	setp.ne.s32 	%p22, %r41, 0;
	@%p22 bra 	$L__BB11_12;
	mul.wide.u32 	%rd31, %r102, 4;
	add.s64 	%rd32, %rd7, %rd31;
	ld.global.nc.f32 	%f176, [%rd32];
	setp.gt.f32 	%p23, %f265, %f176;
	selp.f32 	%f177, %f264, 0f3F800000, %p23;
	selp.f32 	%f21, %f265, %f176, %p23;
	selp.f32 	%f178, 0f3F800000, %f264, %p23;
	selp.f32 	%f179, %f176, %f265, %p23;
	sub.f32 	%f180, %f179, %f21;
	mul.f32 	%f181, %f180, 0f3FB8AA3B;
	ex2.approx.f32 	%f182, %f181;
	fma.rn.f32 	%f264, %f182, %f178, %f177;
	mov.f32 	%f265, %f21;
$L__BB11_12:
	// begin inline asm
	mov.u32 %r42, %laneid;
	// end inline asm
	mov.b32 	%r44, %f265;
	mov.b32 	%r50, 1;
	mov.b32 	%r51, 31;
	mov.b32 	%r52, -1;
	// begin inline asm
	shfl.sync.down.b32 %r43, %r44, %r50, %r51, %r52;
	// end inline asm
	mov.b32 	%r49, %f264;
	// begin inline asm
	shfl.sync.down.b32 %r48, %r49, %r50, %r51, %r52;
	// end inline asm
	setp.gt.s32 	%p24, %r42, 30;
	@%p24 bra 	$L__BB11_14;
	mov.b32 	%f183, %r48;
	mov.b32 	%f184, %r43;
	setp.gt.f32 	%p25, %f265, %f184;
	selp.f32 	%f25, %f265, %f184, %p25;
	selp.f32 	%f185, %f264, %f183, %p25;
	selp.f32 	%f186, %f184, %f265, %p25;
	selp.f32 	%f187, %f183, %f264, %p25;
	sub.f32 	%f188, %f186, %f25;
	mul.f32 	%f189, %f188, 0f3FB8AA3B;
	ex2.approx.f32 	%f190, %f189;
	fma.rn.f32 	%f264, %f187, %f190, %f185;
	mov.f32 	%f265, %f25;
$L__BB11_14:
	mov.b32 	%r54, %f265;
	mov.b32 	%r60, 2;
	mov.b32 	%r61, 31;
	mov.b32 	%r62, -1;
	// begin inline asm
	shfl.sync.down.b32 %r53, %r54, %r60, %r61, %r62;
	// end inline asm
	mov.b32 	%r59, %f264;
	// begin inline asm
	shfl.sync.down.b32 %r58, %r59, %r60, %r61, %r62;
	// end inline asm
	setp.gt.s32 	%p26, %r42, 29;
	@%p26 bra 	$L__BB11_16;
	mov.b32 	%f191, %r58;
	mov.b32 	%f192, %r53;
	setp.gt.f32 	%p27, %f265, %f192;
	selp.f32 	%f29, %f265, %f192, %p27;
	selp.f32 	%f193, %f264, %f191, %p27;
	selp.f32 	%f194, %f192, %f265, %p27;
	selp.f32 	%f195, %f191, %f264, %p27;
	sub.f32 	%f196, %f194, %f29;
	mul.f32 	%f197, %f196, 0f3FB8AA3B;
	ex2.approx.f32 	%f198, %f197;
	fma.rn.f32 	%f264, %f195, %f198, %f193;
	mov.f32 	%f265, %f29;
$L__BB11_16:
	mov.b32 	%r64, %f265;
	mov.b32 	%r70, 4;
	mov.b32 	%r71, 31;
	mov.b32 	%r72, -1;
	// begin inline asm
	shfl.sync.down.b32 %r63, %r64, %r70, %r71, %r72;
	// end inline asm
	mov.b32 	%r69, %f264;
	// begin inline asm
	shfl.sync.down.b32 %r68, %r69, %r70, %r71, %r72;
	// end inline asm
	setp.gt.s32 	%p28, %r42, 27;
	@%p28 bra 	$L__BB11_18;
	mov.b32 	%f199, %r68;
	mov.b32 	%f200, %r63;
	setp.gt.f32 	%p29, %f265, %f200;
	selp.f32 	%f33, %f265, %f200, %p29;
	selp.f32 	%f201, %f264, %f199, %p29;
	selp.f32 	%f202, %f200, %f265, %p29;
	selp.f32 	%f203, %f199, %f264, %p29;
	sub.f32 	%f204, %f202, %f33;
	mul.f32 	%f205, %f204, 0f3FB8AA3B;
	ex2.approx.f32 	%f206, %f205;
	fma.rn.f32 	%f264, %f203, %f206, %f201;
	mov.f32 	%f265, %f33;
$L__BB11_18:
	mov.b32 	%r74, %f265;
	mov.b32 	%r80, 8;
	mov.b32 	%r81, 31;
	mov.b32 	%r82, -1;
	// begin inline asm
	shfl.sync.down.b32 %r73, %r74, %r80, %r81, %r82;
	// end inline asm
	mov.b32 	%r79, %f264;
	// begin inline asm
	shfl.sync.down.b32 %r78, %r79, %r80, %r81, %r82;
	// end inline asm
	setp.gt.s32 	%p30, %r42, 23;
	@%p30 bra 	$L__BB11_20;
	mov.b32 	%f207, %r78;
	mov.b32 	%f208, %r73;
	setp.gt.f32 	%p31, %f265, %f208;
	selp.f32 	%f37, %f265, %f208, %p31;
	selp.f32 	%f209, %f264, %f207, %p31;
	selp.f32 	%f210, %f208, %f265, %p31;
	selp.f32 	%f211, %f207, %f264, %p31;
	sub.f32 	%f212, %f210, %f37;
	mul.f32 	%f213, %f212, 0f3FB8AA3B;
	ex2.approx.f32 	%f214, %f213;
	fma.rn.f32 	%f264, %f211, %f214, %f209;
	mov.f32 	%f265, %f37;
$L__BB11_20:
	mov.b32 	%r84, %f265;
	mov.b32 	%r90, 16;
	mov.b32 	%r91, 31;
	mov.b32 	%r92, -1;
	// begin inline asm
	shfl.sync.down.b32 %r83, %r84, %r90, %r91, %r92;
	// end inline asm
	mov.b32 	%r89, %f264;
	// begin inline asm
	shfl.sync.down.b32 %r88, %r89, %r90, %r91, %r92;
	// end inline asm
	setp.gt.s32 	%p32, %r42, 15;
	@%p32 bra 	$L__BB11_22;
	mov.b32 	%f215, %r88;
	mov.b32 	%f216, %r83;
	setp.gt.f32 	%p33, %f265, %f216;
	selp.f32 	%f217, %f264, %f215, %p33;
	selp.f32 	%f41, %f265, %f216, %p33;
	selp.f32 	%f218, %f215, %f264, %p33;
	selp.f32 	%f219, %f216, %f265, %p33;
	sub.f32 	%f220, %f219, %f41;
	mul.f32 	%f221, %f220, 0f3FB8AA3B;
	ex2.approx.f32 	%f222, %f221;
	fma.rn.f32 	%f264, %f218, %f222, %f217;
	mov.f32 	%f265, %f41;
$L__BB11_22:
	bar.sync 	0;
	setp.ne.s32 	%p34, %r107, 0;
	@%p34 bra 	$L__BB11_24;
	st.shared.v2.f32 	[_ZZ14online_softmaxILi32EEvPKfPfiE8md_total], {%f265, %f264};
$L__BB11_24:
	setp.ge.s32 	%p35, %r107, %r34;
	bar.sync 	0;
	ld.shared.f32 	%f223, [_ZZ14online_softmaxILi32EEvPKfPfiE8md_total+4];
	mov.f32 	%f224, 0f3F800000;
	div.approx.f32 	%f45, %f224, %f223;
	@%p35 bra 	$L__BB11_31;
	ld.shared.f32 	%f46, [_ZZ14online_softmaxILi32EEvPKfPfiE8md_total];
	not.b32 	%r93, %r107;
	add.s32 	%r26, %r34, %r93;
	and.b32  	%r94, %r26, 96;
	setp.eq.s32 	%p36, %r94, 96;
	@%p36 bra 	$L__BB11_28;
	shr.u32 	%r95, %r26, 5;
	add.s32 	%r96, %r95, 1;
	and.b32  	%r97, %r96, 3;
	cvt.u64.u32 	%rd33, %r107;
	add.s64 	%rd34, %rd3, %rd33;
	shl.b64 	%rd35, %rd34, 2;
	add.s64 	%rd49, %rd1, %rd35;
	shl.b64 	%rd36, %rd3, 2;
	mul.wide.u32 	%rd37, %r107, 4;
	add.s64 	%rd38, %rd36, %rd37;
	add.s64 	%rd48, %rd2, %rd38;
	neg.s32 	%r105, %r97;
	shl.b32 	%r98, %r96, 5;
	and.b32  	%r99, %r98, 96;
	or.b32  	%r107, %r107, %r99;
$L__BB11_27:
	.pragma "nounroll";
	ld.global.nc.f32 	%f225, [%rd48];
	sub.f32 	%f226, %f225, %f46;
	mul.f32 	%f227, %f226, 0f3FB8AA3B;
	ex2.approx.f32 	%f228, %f227;
	mul.f32 	%f229, %f45, %f228;
	st.global.f32 	[%rd49], %f229;
	add.s64 	%rd49, %rd49, 128;
	add.s64 	%rd48, %rd48, 128;
	add.s32 	%r105, %r105, 1;
	setp.ne.s32 	%p37, %r105, 0;
	@%p37 bra 	$L__BB11_27;
$L__BB11_28:
	setp.lt.u32 	%p38, %r26, 96;
	@%p38 bra 	$L__BB11_31;
	shl.b64 	%rd39, %rd3, 2;
	cvt.u64.u32 	%rd40, %r107;
	mul.wide.u32 	%rd41, %r107, 4;
	add.s64 	%rd42, %rd39, %rd41;
	add.s64 	%rd43, %rd42, %rd2;
	add.s64 	%rd51, %rd43, 256;
	add.s64 	%rd44, %rd3, %rd40;
	shl.b64 	%rd45, %rd44, 2;
	add.s64 	%rd46, %rd45, %rd1;
	add.s64 	%rd50, %rd46, 256;
$L__BB11_30:
	ld.global.nc.f32 	%f230, [%rd51+-256];
	sub.f32 	%f231, %f230, %f46;
	mul.f32 	%f232, %f231, 0f3FB8AA3B;
	ex2.approx.f32 	%f233, %f232;
	mul.f32 	%f234, %f45, %f233;
	st.global.f32 	[%rd50+-256], %f234;
	ld.global.nc.f32 	%f235, [%rd51+-128];
	sub.f32 	%f236, %f235, %f46;
	mul.f32 	%f237, %f236, 0f3FB8AA3B;
	ex2.approx.f32 	%f238, %f237;
	mul.f32 	%f239, %f45, %f238;
	st.global.f32 	[%rd50+-128], %f239;
	ld.global.nc.f32 	%f240, [%rd51];
	sub.f32 	%f241, %f240, %f46;
	mul.f32 	%f242, %f241, 0f3FB8AA3B;
	ex2.approx.f32 	%f243, %f242;
	mul.f32 	%f244, %f45, %f243;
	st.global.f32 	[%rd50], %f244;
	ld.global.nc.f32 	%f245, [%rd51+128];
	sub.f32 	%f246, %f245, %f46;
	mul.f32 	%f247, %f246, 0f3FB8AA3B;
	ex2.approx.f32 	%f248, %f247;
	mul.f32 	%f249, %f45, %f248;
	st.global.f32 	[%rd50+128], %f249;
	add.s32 	%r107, %r107, 128;
	add.s64 	%rd51, %rd51, 512;
	add.s64 	%rd50, %rd50, 512;
	setp.lt.s32 	%p39, %r107, %r34;
	@%p39 bra 	$L__BB11_30;
$L__BB11_31:
	ret;

}
	// .globl	_Z4topkILi5ELi256EEvPKfPiPfii
.visible .entry _Z4topkILi5ELi256EEvPKfPiPfii(
	.param .u64 .ptr .align 1 _Z4topkILi5ELi256EEvPKfPiPfii_param_0,
	.param .u64 .ptr .align 1 _Z4topkILi5ELi256EEvPKfPiPfii_param_1,
	.param .u64 .ptr .align 1 _Z4topkILi5ELi256EEvPKfPiPfii_param_2,
	.param .u32 _Z4topkILi5ELi256EEvPKfPiPfii_param_3,
	.param .u32 _Z4topkILi5ELi256EEvPKfPiPfii_param_4
)
.maxntid 256
{
	.reg .pred 	%p<344>;
	.reg .b32 	%r<1556>;
	.reg .b32 	%f<1254>;
	.reg .b64 	%rd<22>;
	// demoted variable
	.shared .align 4 .b8 _ZZ4topkILi5ELi256EEvPKfPiPfiiE12temp_storage[368];
	ld.param.u64 	%rd11, [_Z4topkILi5ELi256EEvPKfPiPfii_param_0];
	ld.param.u64 	%rd9, [_Z4topkILi5ELi256EEvPKfPiPfii_param_1];
	ld.param.u64 	%rd10, [_Z4topkILi5ELi256EEvPKfPiPfii_param_2];
	ld.param.u32 	%r719, [_Z4topkILi5ELi256EEvPKfPiPfii_param_3];
	ld.param.u32 	%r720, [_Z4topkILi5ELi256EEvPKfPiPfii_param_4];
	cvta.to.global.u64 	%rd1, %rd11;
	mov.u32 	%r1, %tid.x;
	mov.u32 	%r2, %ctaid.x;
	mul.lo.s32 	%r722, %r719, %r2;
	cvt.s64.s32 	%rd2, %r722;
	setp.ge.s32 	%p1, %r1, %r719;
	mov.b32 	%r1013, -1;
	mov.f32 	%f712, 0fFF7FFFFF;
	mov.f32 	%f718, %f712;
	mov.f32 	%f720, %f712;
	mov.f32 	%f722, %f712;
	mov.f32 	%f724, %f712;
	mov.u32 	%r1020, %r1013;
	mov.u32 	%r1022, %r1013;
	mov.u32 	%r1024, %r1013;
	mov.u32 	%r1026, %r1013;
	@%p1 bra 	$L__BB12_46;
	not.b32 	%r724, %r1;
	add.s32 	%r3, %r719, %r724;
	and.b32  	%r725, %r3, 768;
	setp.eq.s32 	%p2, %r725, 768;
	mov.b32 	%r1013, -1;
	mov.f32 	%f712, 0fFF7FFFFF;
	mov.u32 	%r1012, %r1;
	@%p2 bra 	$L__BB12_12;
	cvt.u64.u32 	%rd12, %r1;
	add.s64 	%rd13, %rd2, %rd12;
	shl.b64 	%rd14, %rd13, 2;
	add.s64 	%rd21, %rd1, %rd14;
	shr.u32 	%r727, %r3, 8;
	add.s32 	%r728, %r727, 1;
	and.b32  	%r729, %r728, 3;
	neg.s32 	%r992, %r729;
	mov.b32 	%r1013, -1;
	mov.f32 	%f712, 0fFF7FFFFF;
	mov.f32 	%f700, %f712;
	mov.f32 	%f702, %f712;
	mov.f32 	%f704, %f712;
	mov.f32 	%f724, %f712;
	mov.u32 	%r1000, %r1013;
	mov.u32 	%r1002, %r1013;
	mov.u32 	%r1004, %r1013;
	mov.u32 	%r1026, %r1013;
	mov.u32 	%r1012, %r1;
$L__BB12_3:
	.pragma "nounroll";
	ld.global.nc.f32 	%f657, [%rd21];
	setp.gt.f32 	%p3, %f657, %f712;
	selp.f32 	%f6, %f657, %f712, %p3;
	selp.b32 	%r12, %r1012, %r1013, %p3;
	setp.leu.f32 	%p4, %f6, %f700;
	mov.f32 	%f712, %f6;
	mov.u32 	%r1013, %r12;
	@%p4 bra 	$L__BB12_5;
	mov.f32 	%f712, %f700;
	mov.f32 	%f700, %f6;
	mov.u32 	%r1013, %r1000;
	mov.u32 	%r1000, %r12;
$L__BB12_5:
	setp.leu.f32 	%p5, %f700, %f702;
	mov.f32 	%f718, %f700;
	mov.u32 	%r1020, %r1000;
	@%p5 bra 	$L__BB12_7;
	mov.f32 	%f718, %f702;
	mov.f32 	%f702, %f700;
	mov.u32 	%r1020, %r1002;
	mov.u32 	%r1002, %r1000;
$L__BB12_7:
	setp.leu.f32 	%p6, %f702, %f704;
	mov.f32 	%f720, %f702;
	mov.u32 	%r1022, %r1002;
	@%p6 bra 	$L__BB12_9;
	mov.f32 	%f720, %f704;
	mov.f32 	%f704, %f702;
	mov.u32 	%r1022, %r1004;
	mov.u32 	%r1004, %r1002;
$L__BB12_9:
	setp.leu.f32 	%p7, %f704, %f724;
	mov.f32 	%f722, %f704;
	mov.u32 	%r1024, %r1004;
	@%p7 bra 	$L__BB12_11;
	mov.f32 	%f722, %f724;
	mov.f32 	%f724, %f704;
	mov.u32 	%r1024, %r1026;
	mov.u32 	%r1026, %r1004;
	mov.f32 	%f704, %f722;
	mov.u32 	%r1004, %r1024;
$L__BB12_11:
	add.s32 	%r1012, %r1012, 256;
	add.s64 	%rd21, %rd21, 1024;
	add.s32 	%r992, %r992, 1;
	setp.ne.s32 	%p8, %r992, 0;
	mov.f32 	%f700, %f718;
	mov.f32 	%f702, %f720;
	mov.u32 	%r1000, %r1020;
	mov.u32 	%r1002, %r1022;
	@%p8 bra 	$L__BB12_3;
$L__BB12_12:
	setp.lt.u32 	%p9, %r3, 768;
	@%p9 bra 	$L__BB12_46;
$L__BB12_13:
	cvt.u64.u32 	%rd15, %r1012;
	add.s64 	%rd16, %rd15, %rd2;
	shl.b64 	%rd17, %rd16, 2;
	add.s64 	%rd6, %rd1, %rd17;
	ld.global.nc.f32 	%f658, [%rd6];
	setp.gt.f32 	%p10, %f658, %f712;
	selp.f32 	%f25, %f658, %f712, %p10;
	selp.b32 	%r35, %r1012, %r1013, %p10;
	setp.leu.f32 	%p11, %f25, %f718;
	mov.f32 	%f717, %f25;
	mov.u32 	%r1019, %r35;
	@%p11 bra 	$L__BB12_15;
	mov.f32 	%f717, %f718;
	mov.f32 	%f718, %f25;
	mov.u32 	%r1019, %r1020;
	mov.u32 	%r1020, %r35;
$L__BB12_15:
	setp.leu.f32 	%p12, %f718, %f720;
	mov.f32 	%f726, %f718;
	mov.u32 	%r1028, %r1020;
	@%p12 bra 	$L__BB12_17;
	mov.f32 	%f726, %f720;
	mov.f32 	%f720, %f718;
	mov.u32 	%r1028, %r1022;
	mov.u32 	%r1022, %r1020;
$L__BB12_17:
	setp.leu.f32 	%p13, %f720, %f722;
	mov.f32 	%f728, %f720;
	mov.u32 	%r1030, %r1022;
	@%p13 bra 	$L__BB12_19;
	mov.f32 	%f728, %f722;
	mov.f32 	%f722, %f720;
	mov.u32 	%r1030, %r1024;
	mov.u32 	%r1024, %r1022;
$L__BB12_19:
	setp.leu.f32 	%p14, %f722, %f724;
	mov.f32 	%f730, %f722;
	mov.u32 	%r1032, %r1024;
	@%p14 bra 	$L__BB12_21;
	mov.f32 	%f730, %f724;
	mov.f32 	%f724, %f722;
	mov.u32 	%r1032, %r1026;
	mov.u32 	%r1026, %r1024;
$L__BB12_21:
	ld.global.nc.f32 	%f659, [%rd6+1024];
	setp.gt.f32 	%p15, %f659, %f717;
	selp.f32 	%f34, %f659, %f717, %p15;
	add.s32 	%r44, %r1012, 256;
	selp.b32 	%r45, %r44, %r1019, %p15;
	setp.leu.f32 	%p16, %f34, %f726;
	mov.f32 	%f725, %f34;
	mov.u32 	%r1027, %r45;
	@%p16 bra 	$L__BB12_23;
	mov.f32 	%f725, %f726;
	mov.f32 	%f726, %f34;
	mov.u32 	%r1027, %r1028;
	mov.u32 	%r1028, %r45;
$L__BB12_23:
	setp.leu.f32 	%p17, %f726, %f728;
	mov.f32 	%f734, %f726;
	mov.u32 	%r1036, %r1028;
	@%p17 bra 	$L__BB12_25;
	mov.f32 	%f734, %f728;
	mov.f32 	%f728, %f726;
	mov.u32 	%r1036, %r1030;
	mov.u32 	%r1030, %r1028;
$L__BB12_25:
	setp.leu.f32 	%p18, %f728, %f730;
	mov.f32 	%f736, %f728;
	mov.u32 	%r1038, %r1030;
	@%p18 bra 	$L__BB12_27;
	mov.f32 	%f736, %f730;
	mov.f32 	%f730, %f728;
	mov.u32 	%r1038, %r1032;
	mov.u32 	%r1032, %r1030;
$L__BB12_27:
	setp.leu.f32 	%p19, %f730, %f724;
	mov.f32 	%f738, %f730;
	mov.u32 	%r1040, %r1032;
	@%p19 bra 	$L__BB12_29;
	mov.f32 	%f738, %f724;
	mov.f32 	%f724, %f730;
	mov.u32 	%r1040, %r1026;
	mov.u32 	%r1026, %r1032;
$L__BB12_29:
	ld.global.nc.f32 	%f660, [%rd6+2048];
	setp.gt.f32 	%p20, %f660, %f725;
	selp.f32 	%f43, %f660, %f725, %p20;
	add.s32 	%r54, %r44, 256;
	selp.b32 	%r55, %r54, %r1027, %p20;
	setp.leu.f32 	%p21, %f43, %f734;
	mov.f32 	%f733, %f43;
	mov.u32 	%r1035, %r55;
	@%p21 bra 	$L__BB12_31;
	mov.f32 	%f733, %f734;
	mov.f32 	%f734, %f43;
	mov.u32 	%r1035, %r1036;
	mov.u32 	%r1036, %r55;
$L__BB12_31:
	setp.leu.f32 	%p22, %f734, %f736;
	mov.f32 	%f742, %f734;
	mov.u32 	%r1044, %r1036;
	@%p22 bra 	$L__BB12_33;
	mov.f32 	%f742, %f736;
	mov.f32 	%f736, %f734;
	mov.u32 	%r1044, %r1038;
	mov.u32 	%r1038, %r1036;
$L__BB12_33:
	setp.leu.f32 	%p23, %f736, %f738;
	mov.f32 	%f744, %f736;
	mov.u32 	%r1046, %r1038;
	@%p23 bra 	$L__BB12_35;
	mov.f32 	%f744, %f738;
	mov.f32 	%f738, %f736;
	mov.u32 	%r1046, %r1040;
	mov.u32 	%r1040, %r1038;
$L__BB12_35:
	setp.leu.f32 	%p24, %f738, %f724;
	mov.f32 	%f746, %f738;
	mov.u32 	%r1048, %r1040;
	@%p24 bra 	$L__BB12_37;
	mov.f32 	%f746, %f724;
	mov.f32 	%f724, %f738;
	mov.u32 	%r1048, %r1026;
	mov.u32 	%r1026, %r1040;
$L__BB12_37:
	ld.global.nc.f32 	%f661, [%rd6+3072];
	setp.gt.f32 	%p25, %f661, %f733;
	selp.f32 	%f52, %f661, %f733, %p25;
	add.s32 	%r64, %r54, 256;
	selp.b32 	%r65, %r64, %r1035, %p25;
	setp.leu.f32 	%p26, %f52, %f742;
	mov.f32 	%f712, %f52;
	mov.u32 	%r1013, %r65;
	@%p26 bra 	$L__BB12_39;
	mov.f32 	%f712, %f742;
	mov.f32 	%f742, %f52;
	mov.u32 	%r1013, %r1044;
	mov.u32 	%r1044, %r65;
$L__BB12_39:
	setp.leu.f32 	%p27, %f742, %f744;
	mov.f32 	%f718, %f742;
	mov.u32 	%r1020, %r1044;
	@%p27 bra 	$L__BB12_41;
	mov.f32 	%f718, %f744;
	mov.f32 	%f744, %f742;
	mov.u32 	%r1020, %r1046;
	mov.u32 	%r1046, %r1044;
$L__BB12_41:
	setp.leu.f32 	%p28, %f744, %f746;
	mov.f32 	%f720, %f744;
	mov.u32 	%r1022, %r1046;
	@%p28 bra 	$L__BB12_43;
	mov.f32 	%f720, %f746;
	mov.f32 	%f746, %f744;
	mov.u32 	%r1022, %r1048;
	mov.u32 	%r1048, %r1046;
$L__BB12_43:
	setp.leu.f32 	%p29, %f746, %f724;
	mov.f32 	%f722, %f746;
	mov.u32 	%r1024, %r1048;
	@%p29 bra 	$L__BB12_45;
	mov.f32 	%f722, %f724;
	mov.f32 	%f724, %f746;
	mov.u32 	%r1024, %r1026;
	mov.u32 	%r1026, %r1048;
$L__BB12_45:
	add.s32 	%r1012, %r64, 256;
	setp.lt.s32 	%p30, %r1012, %r719;
	@%p30 bra 	$L__BB12_13;
$L__BB12_46:
	// begin inline asm
	mov.u32 %r730, %laneid;
	// end inline asm
	mov.b32 	%r778, 1;
	mov.b32 	%r779, 31;
	mov.b32 	%r780, -1;
	// begin inline asm
	shfl.sync.down.b32 %r731, %r1026, %r778, %r779, %r780;
	// end inline asm
	// begin inline asm
	shfl.sync.down.b32 %r736, %r1024, %r778, %r779, %r780;
	// end inline asm
	// begin inline asm
	shfl.sync.down.b32 %r741, %r1022, %r778, %r779, %r780;
	// end inline asm
	// begin inline asm
	shfl.sync.down.b32 %r746, %r1020, %r778, %r779, %r780;
	// end inline asm
	// begin inline asm
	shfl.sync.down.b32 %r751, %r1013, %r778, %r779, %r780;
	// end inline asm
	mov.b32 	%r757, %f724;
	// begin inline asm
	shfl.sync.down.b32 %r756, %r757, %r778, %r779, %r780;
	// end inline asm
	mov.b32 	%r762, %f722;
	// begin inline asm
	shfl.sync.down.b32 %r761, %r762, %r778, %r779, %r780;
	// end inline asm
	mov.b32 	%r767, %f720;
	// begin inline asm
	shfl.sync.down.b32 %r766, %r767, %r778, %r779, %r780;
	// end inline asm
	mov.b32 	%r772, %f718;
	// begin inline asm
	shfl.sync.down.b32 %r771, %r772, %r778, %r779, %r780;
	// end inline asm
	mov.b32 	%r777, %f712;
	// begin inline asm
	shfl.sync.down.b32 %r776, %r777, %r778, %r779, %r780;
	// end inline asm
	setp.gt.s32 	%p31, %r730, 30;
	@%p31 bra 	$L__BB12_87;
	mov.b32 	%f662, %r756;
	setp.lt.f32 	%p32, %f712, %f662;
	selp.b32 	%r1057, %r731, %r1013, %p32;
	selp.f32 	%f755, %f662, %f712, %p32;
	setp.leu.f32 	%p33, %f755, %f718;
	mov.u32 	%r1059, %r1020;
	mov.f32 	%f757, %f718;
	@%p33 bra 	$L__BB12_49;
	mov.u32 	%r1059, %r1057;
	mov.u32 	%r1057, %r1020;
	mov.f32 	%f757, %f755;
	mov.f32 	%f755, %f718;
$L__BB12_49:
	setp.leu.f32 	%p34, %f757, %f720;
	mov.u32 	%r1061, %r1022;
	mov.f32 	%f759, %f720;
	@%p34 bra 	$L__BB12_51;
	mov.u32 	%r1061, %r1059;
	mov.u32 	%r1059, %r1022;
	mov.f32 	%f759, %f757;
	mov.f32 	%f757, %f720;
$L__BB12_51:
	setp.leu.f32 	%p35, %f759, %f722;
	mov.u32 	%r1063, %r1024;
	mov.f32 	%f761, %f722;
	@%p35 bra 	$L__BB12_53;
	mov.u32 	%r1063, %r1061;
	mov.u32 	%r1061, %r1024;
	mov.f32 	%f761, %f759;
	mov.f32 	%f759, %f722;
$L__BB12_53:
	setp.leu.f32 	%p36, %f761, %f724;
	mov.u32 	%r1062, %r1026;
	mov.f32 	%f760, %f724;
	@%p36 bra 	$L__BB12_55;
	mov.u32 	%r1062, %r1063;
	mov.u32 	%r1063, %r1026;
	mov.f32 	%f760, %f761;
	mov.f32 	%f761, %f724;
$L__BB12_55:
	mov.b32 	%f663, %r761;
	setp.lt.f32 	%p37, %f755, %f663;
	selp.b32 	%r1065, %r736, %r1057, %p37;
	selp.f32 	%f763, %f663, %f755, %p37;
	setp.leu.f32 	%p38, %f763, %f757;
	mov.u32 	%r1067, %r1059;
	mov.f32 	%f765, %f757;
	@%p38 bra 	$L__BB12_57;
	mov.u32 	%r1067, %r1065;
	mov.u32 	%r1065, %r1059;
	mov.f32 	%f765, %f763;
	mov.f32 	%f763, %f757;
$L__BB12_57:
	setp.leu.f32 	%p39, %f765, %f759;
	mov.u32 	%r1069, %r1061;
	mov.f32 	%f767, %f759;
	@%p39 bra 	$L__BB12_59;
	mov.u32 	%r1069, %r1067;
	mov.u32 	%r1067, %r1061;
	mov.f32 	%f767, %f765;
	mov.f32 	%f765, %f759;
$L__BB12_59:
	setp.leu.f32 	%p40, %f767, %f761;
	mov.u32 	%r1071, %r1063;
	mov.f32 	%f769, %f761;
	@%p40 bra 	$L__BB12_61;
	mov.u32 	%r1071, %r1069;
	mov.u32 	%r1069, %r1063;
	mov.f32 	%f769, %f767;
	mov.f32 	%f767, %f761;
$L__BB12_61:
	setp.leu.f32 	%p41, %f769, %f760;
	mov.u32 	%r1070, %r1062;
	mov.f32 	%f768, %f760;
	@%p41 bra 	$L__BB12_63;
	mov.u32 	%r1070, %r1071;
	mov.u32 	%r1071, %r1062;
	mov.f32 	%f768, %f769;
	mov.f32 	%f769, %f760;
$L__BB12_63:
	mov.b32 	%f664, %r766;
	setp.lt.f32 	%p42, %f763, %f664;
	selp.b32 	%r1073, %r741, %r1065, %p42;
	selp.f32 	%f771, %f664, %f763, %p42;
	setp.leu.f32 	%p43, %f771, %f765;
	mov.u32 	%r1075, %r1067;
	mov.f32 	%f773, %f765;
	@%p43 bra 	$L__BB12_65;
	mov.u32 	%r1075, %r1073;
	mov.u32 	%r1073, %r1067;
	mov.f32 	%f773, %f771;
	mov.f32 	%f771, %f765;
$L__BB12_65:
	setp.leu.f32 	%p44, %f773, %f767;
	mov.u32 	%r1077, %r1069;
	mov.f32 	%f775, %f767;
	@%p44 bra 	$L__BB12_67;
	mov.u32 	%r1077, %r1075;
	mov.u32 	%r1075, %r1069;
	mov.f32 	%f775, %f773;
	mov.f32 	%f773, %f767;
$L__BB12_67:
	setp.leu.f32 	%p45, %f775, %f769;
	mov.u32 	%r1079, %r1071;
	mov.f32 	%f777, %f769;
	@%p45 bra 	$L__BB12_69;
	mov.u32 	%r1079, %r1077;
	mov.u32 	%r1077, %r1071;
	mov.f32 	%f777, %f775;
	mov.f32 	%f775, %f769;
$L__BB12_69:
	setp.leu.f32 	%p46, %f777, %f768;
	mov.u32 	%r1078, %r1070;
	mov.f32 	%f776, %f768;
	@%p46 bra 	$L__BB12_71;
	mov.u32 	%r1078, %r1079;
	mov.u32 	%r1079, %r1070;
	mov.f32 	%f776, %f777;
	mov.f32 	%f777, %f768;
$L__BB12_71:
	mov.b32 	%f665, %r771;
	setp.lt.f32 	%p47, %f771, %f665;
	selp.b32 	%r1081, %r746, %r1073, %p47;
	selp.f32 	%f779, %f665, %f771, %p47;
	setp.leu.f32 	%p48, %f779, %f773;
	mov.u32 	%r1083, %r1075;
	mov.f32 	%f781, %f773;
	@%p48 bra 	$L__BB12_73;
	mov.u32 	%r1083, %r1081;
	mov.u32 	%r1081, %r1075;
	mov.f32 	%f781, %f779;
	mov.f32 	%f779, %f773;
$L__BB12_73:
	setp.leu.f32 	%p49, %f781, %f775;
	mov.u32 	%r1085, %r1077;
	mov.f32 	%f783, %f775;
	@%p49 bra 	$L__BB12_75;
	mov.u32 	%r1085, %r1083;
	mov.u32 	%r1083, %r1077;
	mov.f32 	%f783, %f781;
	mov.f32 	%f781, %f775;
$L__BB12_75:
	setp.leu.f32 	%p50, %f783, %f777;
	mov.u32 	%r1087, %r1079;
	mov.f32 	%f785, %f777;
	@%p50 bra 	$L__BB12_77;
	mov.u32 	%r1087, %r1085;
	mov.u32 	%r1085, %r1079;
	mov.f32 	%f785, %f783;
	mov.f32 	%f783, %f777;
$L__BB12_77:
	setp.leu.f32 	%p51, %f785, %f776;
	mov.u32 	%r1026, %r1078;
	mov.f32 	%f724, %f776;
	@%p51 bra 	$L__BB12_79;
	mov.u32 	%r1026, %r1087;
	mov.u32 	%r1087, %r1078;
	mov.f32 	%f724, %f785;
	mov.f32 	%f785, %f776;
$L__BB12_79:
	mov.b32 	%f666, %r776;
	setp.lt.f32 	%p52, %f779, %f666;
	selp.b32 	%r1013, %r751, %r1081, %p52;
	selp.f32 	%f712, %f666, %f779, %p52;
	setp.leu.f32 	%p53, %f712, %f781;
	mov.u32 	%r1020, %r1083;
	mov.f32 	%f718, %f781;
	@%p53 bra 	$L__BB12_81;
	mov.u32 	%r1020, %r1013;
	mov.u32 	%r1013, %r1083;
	mov.f32 	%f718, %f712;
	mov.f32 	%f712, %f781;
$L__BB12_81:
	setp.leu.f32 	%p54, %f718, %f783;
	mov.u32 	%r1022, %r1085;
	mov.f32 	%f720, %f783;
	@%p54 bra 	$L__BB12_83;
	mov.u32 	%r1022, %r1020;
	mov.u32 	%r1020, %r1085;
	mov.f32 	%f720, %f718;
	mov.f32 	%f718, %f783;
$L__BB12_83:
	setp.leu.f32 	%p55, %f720, %f785;
	mov.u32 	%r1092, %r1087;
	mov.f32 	%f790, %f785;
	@%p55 bra 	$L__BB12_85;
	mov.u32 	%r1092, %r1022;
	mov.u32 	%r1022, %r1087;
	mov.f32 	%f790, %f720;
	mov.f32 	%f720, %f785;
$L__BB12_85:
	setp.leu.f32 	%p56, %f790, %f724;
	mov.f32 	%f722, %f790;
	mov.u32 	%r1024, %r1092;
	@%p56 bra 	$L__BB12_87;
	mov.f32 	%f722, %f724;
	mov.f32 	%f724, %f790;
	mov.u32 	%r1024, %r1026;
	mov.u32 	%r1026, %r1092;
$L__BB12_87:
	mov.b32 	%r828, 2;
	mov.b32 	%r829, 31;
	mov.b32 	%r830, -1;
	// begin inline asm
	shfl.sync.down.b32 %r781, %r1026, %r828, %r829, %r830;
	// end inline asm
	// begin inline asm
	shfl.sync.down.b32 %r786, %r1024, %r828, %r829, %r830;
	// end inline asm
	// begin inline asm
	shfl.sync.down.b32 %r791, %r1022, %r828, %r829, %r830;
	// end inline asm
	// begin inline asm
	shfl.sync.down.b32 %r796, %r1020, %r828, %r829, %r830;
	// end inline asm
	// begin inline asm
	shfl.sync.down.b32 %r801, %r1013, %r828, %r829, %r830;
	// end inline asm
	mov.b32 	%r807, %f724;
	// begin inline asm
	shfl.sync.down.b32 %r806, %r807, %r828, %r829, %r830;
	// end inline asm
	mov.b32 	%r812, %f722;
	// begin inline asm
	shfl.sync.down.b32 %r811, %r812, %r828, %r829, %r830;
	// end inline asm
	mov.b32 	%r817, %f720;
	// begin inline asm
	shfl.sync.down.b32 %r816, %r817, %r828, %r829, %r830;
	// end inline asm
	mov.b32 	%r822, %f718;
	// begin inline asm
	shfl.sync.down.b32 %r821, %r822, %r828, %r829, %r830;
	// end inline asm
	mov.b32 	%r827, %f712;
	// begin inline asm
	shfl.sync.down.b32 %r826, %r827, %r828, %r829, %r830;
	// end inline asm
	setp.gt.s32 	%p57, %r730, 29;
	@%p57 bra 	$L__BB12_128;
	mov.b32 	%f667, %r806;
	setp.lt.f32 	%p58, %f712, %f667;
	selp.b32 	%r1100, %r781, %r1013, %p58;
	selp.f32 	%f798, %f667, %f712, %p58;
	setp.leu.f32 	%p59, %f798, %f718;
	mov.u32 	%r1102, %r1020;
	mov.f32 	%f800, %f718;
	@%p59 bra 	$L__BB12_90;
	mov.u32 	%r1102, %r1100;
	mov.u32 	%r1100, %r1020;
	mov.f32 	%f800, %f798;
	mov.f32 	%f798, %f718;
$L__BB12_90:
	setp.leu.f32 	%p60, %f800, %f720;
	mov.u32 	%r1104, %r1022;
	mov.f32 	%f802, %f720;
	@%p60 bra 	$L__BB12_92;
	mov.u32 	%r1104, %r1102;
	mov.u32 	%r1102, %r1022;
	mov.f32 	%f802, %f800;
	mov.f32 	%f800, %f720;
$L__BB12_92:
	setp.leu.f32 	%p61, %f802, %f722;
	mov.u32 	%r1106, %r1024;
	mov.f32 	%f804, %f722;
	@%p61 bra 	$L__BB12_94;
	mov.u32 	%r1106, %r1104;
	mov.u32 	%r1104, %r1024;
	mov.f32 	%f804, %f802;
	mov.f32 	%f802, %f722;
$L__BB12_94:
	setp.leu.f32 	%p62, %f804, %f724;
	mov.u32 	%r1105, %r1026;
	mov.f32 	%f803, %f724;
	@%p62 bra 	$L__BB12_96;
	mov.u32 	%r1105, %r1106;
	mov.u32 	%r1106, %r1026;
	mov.f32 	%f803, %f804;
	mov.f32 	%f804, %f724;
$L__BB12_96:
	mov.b32 	%f668, %r811;
	setp.lt.f32 	%p63, %f798, %f668;
	selp.b32 	%r1108, %r786, %r1100, %p63;
	selp.f32 	%f806, %f668, %f798, %p63;
	setp.leu.f32 	%p64, %f806, %f800;
	mov.u32 	%r1110, %r1102;
	mov.f32 	%f808, %f800;
	@%p64 bra 	$L__BB12_98;
	mov.u32 	%r1110, %r1108;
	mov.u32 	%r1108, %r1102;
	mov.f32 	%f808, %f806;
	mov.f32 	%f806, %f800;
$L__BB12_98:
	setp.leu.f32 	%p65, %f808, %f802;
	mov.u32 	%r1112, %r1104;
	mov.f32 	%f810, %f802;
	@%p65 bra 	$L__BB12_100;
	mov.u32 	%r1112, %r1110;
	mov.u32 	%r1110, %r1104;
	mov.f32 	%f810, %f808;
	mov.f32 	%f808, %f802;
$L__BB12_100:
	setp.leu.f32 	%p66, %f810, %f804;
	mov.u32 	%r1114, %r1106;
	mov.f32 	%f812, %f804;
	@%p66 bra 	$L__BB12_102;
	mov.u32 	%r1114, %r1112;
	mov.u32 	%r1112, %r1106;
	mov.f32 	%f812, %f810;
	mov.f32 	%f810, %f804;
$L__BB12_102:
	setp.leu.f32 	%p67, %f812, %f803;
	mov.u32 	%r1113, %r1105;
	mov.f32 	%f811, %f803;
	@%p67 bra 	$L__BB12_104;
	mov.u32 	%r1113, %r1114;
	mov.u32 	%r1114, %r1105;
	mov.f32 	%f811, %f812;
	mov.f32 	%f812, %f803;
$L__BB12_104:
	mov.b32 	%f669, %r816;
	setp.lt.f32 	%p68, %f806, %f669;
	selp.b32 	%r1116, %r791, %r1108, %p68;
	selp.f32 	%f814, %f669, %f806, %p68;
	setp.leu.f32 	%p69, %f814, %f808;
	mov.u32 	%r1118, %r1110;
	mov.f32 	%f816, %f808;
	@%p69 bra 	$L__BB12_106;
	mov.u32 	%r1118, %r1116;
	mov.u32 	%r1116, %r1110;
	mov.f32 	%f816, %f814;
	mov.f32 	%f814, %f808;
$L__BB12_106:
	setp.leu.f32 	%p70, %f816, %f810;
	mov.u32 	%r1120, %r1112;
	mov.f32 	%f818, %f810;
	@%p70 bra 	$L__BB12_108;
	mov.u32 	%r1120, %r1118;
	mov.u32 	%r1118, %r1112;
	mov.f32 	%f818, %f816;
	mov.f32 	%f816, %f810;
$L__BB12_108:
	setp.leu.f32 	%p71, %f818, %f812;
	mov.u32 	%r1122, %r1114;
	mov.f32 	%f820, %f812;
	@%p71 bra 	$L__BB12_110;
	mov.u32 	%r1122, %r1120;
	mov.u32 	%r1120, %r1114;
	mov.f32 	%f820, %f818;
	mov.f32 	%f818, %f812;
$L__BB12_110:
	setp.leu.f32 	%p72, %f820, %f811;
	mov.u32 	%r1121, %r1113;
	mov.f32 	%f819, %f811;
	@%p72 bra 	$L__BB12_112;
	mov.u32 	%r1121, %r1122;
	mov.u32 	%r1122, %r1113;
	mov.f32 	%f819, %f820;
	mov.f32 	%f820, %f811;
$L__BB12_112:
	mov.b32 	%f670, %r821;
	setp.lt.f32 	%p73, %f814, %f670;
	selp.b32 	%r1124, %r796, %r1116, %p73;
	selp.f32 	%f822, %f670, %f814, %p73;
	setp.leu.f32 	%p74, %f822, %f816;
	mov.u32 	%r1126, %r1118;
	mov.f32 	%f824, %f816;
	@%p74 bra 	$L__BB12_114;
	mov.u32 	%r1126, %r1124;
	mov.u32 	%r1124, %r1118;
	mov.f32 	%f824, %f822;
	mov.f32 	%f822, %f816;
$L__BB12_114:
	setp.leu.f32 	%p75, %f824, %f818;
	mov.u32 	%r1128, %r1120;
	mov.f32 	%f826, %f818;
	@%p75 bra 	$L__BB12_116;
	mov.u32 	%r1128, %r1126;
	mov.u32 	%r1126, %r1120;
	mov.f32 	%f826, %f824;
	mov.f32 	%f824, %f818;
$L__BB12_116:
	setp.leu.f32 	%p76, %f826, %f820;
	mov.u32 	%r1130, %r1122;
	mov.f32 	%f828, %f820;
	@%p76 bra 	$L__BB12_118;
	mov.u32 	%r1130, %r1128;
	mov.u32 	%r1128, %r1122;
	mov.f32 	%f828, %f826;
	mov.f32 	%f826, %f820;
$L__BB12_118:
	setp.leu.f32 	%p77, %f828, %f819;
	mov.u32 	%r1026, %r1121;
	mov.f32 	%f724, %f819;
	@%p77 bra 	$L__BB12_120;
	mov.u32 	%r1026, %r1130;
	mov.u32 	%r1130, %r1121;
	mov.f32 	%f724, %f828;
	mov.f32 	%f828, %f819;
$L__BB12_120:
	mov.b32 	%f671, %r826;
	setp.lt.f32 	%p78, %f822, %f671;
	selp.b32 	%r1013, %r801, %r1124, %p78;
	selp.f32 	%f712, %f671, %f822, %p78;
	setp.leu.f32 	%p79, %f712, %f824;
	mov.u32 	%r1020, %r1126;
	mov.f32 	%f718, %f824;
	@%p79 bra 	$L__BB12_122;
	mov.u32 	%r1020, %r1013;
	mov.u32 	%r1013, %r1126;
	mov.f32 	%f718, %f712;
	mov.f32 	%f712, %f824;
$L__BB12_122:
	setp.leu.f32 	%p80, %f718, %f826;
	mov.u32 	%r1022, %r1128;
	mov.f32 	%f720, %f826;
	@%p80 bra 	$L__BB12_124;
	mov.u32 	%r1022, %r1020;
	mov.u32 	%r1020, %r1128;
	mov.f32 	%f720, %f718;
	mov.f32 	%f718, %f826;
$L__BB12_124:
	setp.leu.f32 	%p81, %f720, %f828;
	mov.u32 	%r1135, %r1130;
	mov.f32 	%f833, %f828;
	@%p81 bra 	$L__BB12_126;
	mov.u32 	%r1135, %r1022;
	mov.u32 	%r1022, %r1130;
	mov.f32 	%f833, %f720;
	mov.f32 	%f720, %f828;
$L__BB12_126:
	setp.leu.f32 	%p82, %f833, %f724;
	mov.f32 	%f722, %f833;
	mov.u32 	%r1024, %r1135;
	@%p82 bra 	$L__BB12_128;
	mov.f32 	%f722, %f724;
	mov.f32 	%f724, %f833;
	mov.u32 	%r1024, %r1026;
	mov.u32 	%r1026, %r1135;
$L__BB12_128:
	mov.b32 	%r878, 4;
	mov.b32 	%r879, 31;
	mov.b32 	%r880, -1;
	// begin inline asm
	shfl.sync.down.b32 %r831, %r1026, %r878, %r879, %r880;
	// end inline asm
	// begin inline asm
	shfl.sync.down.b32 %r836, %r1024, %r878, %r879, %r880;
	// end inline asm
	// begin inline asm
	shfl.sync.down.b32 %r841, %r1022, %r878, %r879, %r880;
	// end inline asm
	// begin inline asm
	shfl.sync.down.b32 %r846, %r1020, %r878, %r879, %r880;
	// end inline asm
	// begin inline asm
	shfl.sync.down.b32 %r851, %r1013, %r878, %r879, %r880;
	// end inline asm
	mov.b32 	%r857, %f724;
	// begin inline asm
	shfl.sync.down.b32 %r856, %r857, %r878, %r879, %r880;
	// end inline asm
	mov.b32 	%r862, %f722;
	// begin inline asm
	shfl.sync.down.b32 %r861, %r862, %r878, %r879, %r880;
	// end inline asm
	mov.b32 	%r867, %f720;
	// begin inline asm
	shfl.sync.down.b32 %r866, %r867, %r878, %r879, %r880;
	// end inline asm
	mov.b32 	%r872, %f718;
	// begin inline asm
	shfl.sync.down.b32 %r871, %r872, %r878, %r879, %r880;
	// end inline asm
	mov.b32 	%r877, %f712;
	// begin inline asm
	shfl.sync.down.b32 %r876, %r877, %r878, %r879, %r880;
	// end inline asm
	setp.gt.s32 	%p83, %r730, 27;
	@%p83 bra 	$L__BB12_169;
	mov.b32 	%f672, %r856;
	setp.lt.f32 	%p84, %f712, %f672;
	selp.b32 	%r1143, %r831, %r1013, %p84;
	selp.f32 	%f841, %f672, %f712, %p84;
	setp.leu.f32 	%p85, %f841, %f718;
	mov.u32 	%r1145, %r1020;
	mov.f32 	%f843, %f718;
	@%p85 bra 	$L__BB12_131;
	mov.u32 	%r1145, %r1143;
	mov.u32 	%r1143, %r1020;
	mov.f32 	%f843, %f841;
	mov.f32 	%f841, %f718;
$L__BB12_131:
	setp.leu.f32 	%p86, %f843, %f720;
	mov.u32 	%r1147, %r1022;
	mov.f32 	%f845, %f720;
	@%p86 bra 	$L__BB12_133;
	mov.u32 	%r1147, %r1145;
	mov.u32 	%r1145, %r1022;
	mov.f32 	%f845, %f843;
	mov.f32 	%f843, %f720;
$L__BB12_133:
	setp.leu.f32 	%p87, %f845, %f722;
	mov.u32 	%r1149, %r1024;
	mov.f32 	%f847, %f722;
	@%p87 bra 	$L__BB12_135;
	mov.u32 	%r1149, %r1147;
	mov.u32 	%r1147, %r1024;
	mov.f32 	%f847, %f845;
	mov.f32 	%f845, %f722;
$L__BB12_135:
	setp.leu.f32 	%p88, %f847, %f724;
	mov.u32 	%r1148, %r1026;
	mov.f32 	%f846, %f724;
	@%p88 bra 	$L__BB12_137;
	mov.u32 	%r1148, %r1149;
	mov.u32 	%r1149, %r1026;
	mov.f32 	%f846, %f847;
	mov.f32 	%f847, %f724;
$L__BB12_137:
	mov.b32 	%f673, %r861;
	setp.lt.f32 	%p89, %f841, %f673;
	selp.b32 	%r1151, %r836, %r1143, %p89;
	selp.f32 	%f849, %f673, %f841, %p89;
	setp.leu.f32 	%p90, %f849, %f843;
	mov.u32 	%r1153, %r1145;
	mov.f32 	%f851, %f843;
	@%p90 bra 	$L__BB12_139;
	mov.u32 	%r1153, %r1151;
	mov.u32 	%r1151, %r1145;
	mov.f32 	%f851, %f849;
	mov.f32 	%f849, %f843;
$L__BB12_139:
	setp.leu.f32 	%p91, %f851, %f845;
	mov.u32 	%r1155, %r1147;
	mov.f32 	%f853, %f845;
	@%p91 bra 	$L__BB12_141;
	mov.u32 	%r1155, %r1153;
	mov.u32 	%r1153, %r1147;
	mov.f32 	%f853, %f851;
	mov.f32 	%f851, %f845;
$L__BB12_141:
	setp.leu.f32 	%p92, %f853, %f847;
	mov.u32 	%r1157, %r1149;
	mov.f32 	%f855, %f847;
	@%p92 bra 	$L__BB12_143;
	mov.u32 	%r1157, %r1155;
	mov.u32 	%r1155, %r1149;
	mov.f32 	%f855, %f853;
	mov.f32 	%f853, %f847;
$L__BB12_143:
	setp.leu.f32 	%p93, %f855, %f846;
	mov.u32 	%r1156, %r1148;
	mov.f32 	%f854, %f846;
	@%p93 bra 	$L__BB12_145;
	mov.u32 	%r1156, %r1157;
	mov.u32 	%r1157, %r1148;
	mov.f32 	%f854, %f855;
	mov.f32 	%f855, %f846;
$L__BB12_145:
	mov.b32 	%f674, %r866;
	setp.lt.f32 	%p94, %f849, %f674;
	selp.b32 	%r1159, %r841, %r1151, %p94;
	selp.f32 	%f857, %f674, %f849, %p94;
	setp.leu.f32 	%p95, %f857, %f851;
	mov.u32 	%r1161, %r1153;
	mov.f32 	%f859, %f851;
	@%p95 bra 	$L__BB12_147;
	mov.u32 	%r1161, %r1159;
	mov.u32 	%r1159, %r1153;
	mov.f32 	%f859, %f857;
	mov.f32 	%f857, %f851;
$L__BB12_147:
	setp.leu.f32 	%p96, %f859, %f853;
	mov.u32 	%r1163, %r1155;
	mov.f32 	%f861, %f853;
	@%p96 bra 	$L__BB12_149;
	mov.u32 	%r1163, %r1161;
	mov.u32 	%r1161, %r1155;
	mov.f32 	%f861, %f859;
	mov.f32 	%f859, %f853;
$L__BB12_149:
	setp.leu.f32 	%p97, %f861, %f855;
	mov.u32 	%r1165, %r1157;
	mov.f32 	%f863, %f855;
	@%p97 bra 	$L__BB12_151;
	mov.u32 	%r1165, %r1163;
	mov.u32 	%r1163, %r1157;
	mov.f32 	%f863, %f861;
	mov.f32 	%f861, %f855;
$L__BB12_151:
	setp.leu.f32 	%p98, %f863, %f854;
	mov.u32 	%r1164, %r1156;
	mov.f32 	%f862, %f854;
	@%p98 bra 	$L__BB12_153;
	mov.u32 	%r1164, %r1165;
	mov.u32 	%r1165, %r1156;
	mov.f32 	%f862, %f863;
	mov.f32 	%f863, %f854;
$L__BB12_153:
	mov.b32 	%f675, %r871;
	setp.lt.f32 	%p99, %f857, %f675;
	selp.b32 	%r1167, %r846, %r1159, %p99;
	selp.f32 	%f865, %f675, %f857, %p99;
	setp.leu.f32 	%p100, %f865, %f859;
	mov.u32 	%r1169, %r1161;
	mov.f32 	%f867, %f859;
	@%p100 bra 	$L__BB12_155;
	mov.u32 	%r1169, %r1167;
	mov.u32 	%r1167, %r1161;
	mov.f32 	%f867, %f865;
	mov.f32 	%f865, %f859;
$L__BB12_155:
	setp.leu.f32 	%p101, %f867, %f861;
	mov.u32 	%r1171, %r1163;
	mov.f32 	%f869, %f861;
	@%p101 bra 	$L__BB12_157;
	mov.u32 	%r1171, %r1169;
	mov.u32 	%r1169, %r1163;
	mov.f32 	%f869, %f867;
	mov.f32 	%f867, %f861;
$L__BB12_157:
	setp.leu.f32 	%p102, %f869, %f863;
	mov.u32 	%r1173, %r1165;
	mov.f32 	%f871, %f863;
	@%p102 bra 	$L__BB12_159;
	mov.u32 	%r1173, %r1171;
	mov.u32 	%r1171, %r1165;
	mov.f32 	%f871, %f869;
	mov.f32 	%f869, %f863;
$L__BB12_159:
	setp.leu.f32 	%p103, %f871, %f862;
	mov.u32 	%r1026, %r1164;
	mov.f32 	%f724, %f862;
	@%p103 bra 	$L__BB12_161;
	mov.u32 	%r1026, %r1173;
	mov.u32 	%r1173, %r1164;
	mov.f32 	%f724, %f871;
	mov.f32 	%f871, %f862;
$L__BB12_161:
	mov.b32 	%f676, %r876;
	setp.lt.f32 	%p104, %f865, %f676;
	selp.b32 	%r1013, %r851, %r1167, %p104;
	selp.f32 	%f712, %f676, %f865, %p104;
	setp.leu.f32 	%p105, %f712, %f867;
	mov.u32 	%r1020, %r1169;
	mov.f32 	%f718, %f867;
	@%p105 bra 	$L__BB12_163;
	mov.u32 	%r1020, %r1013;
	mov.u32 	%r1013, %r1169;
	mov.f32 	%f718, %f712;
	mov.f32 	%f712, %f867;
$L__BB12_163:
	setp.leu.f32 	%p106, %f718, %f869;
	mov.u32 	%r1022, %r1171;
	mov.f32 	%f720, %f869;
	@%p106 bra 	$L__BB12_165;
	mov.u32 	%r1022, %r1020;
	mov.u32 	%r1020, %r1171;
	mov.f32 	%f720, %f718;
	mov.f32 	%f718, %f869;
$L__BB12_165:
	setp.leu.f32 	%p107, %f720, %f871;
	mov.u32 	%r1178, %r1173;
	mov.f32 	%f876, %f871;
	@%p107 bra 	$L__BB12_167;
	mov.u32 	%r1178, %r1022;
	mov.u32 	%r1022, %r1173;
	mov.f32 	%f876, %f720;
	mov.f32 	%f720, %f871;
$L__BB12_167:
	setp.leu.f32 	%p108, %f876, %f724;
	mov.f32 	%f722, %f876;
	mov.u32 	%r1024, %r1178;
	@%p108 bra 	$L__BB12_169;
	mov.f32 	%f722, %f724;
	mov.f32 	%f724, %f876;
	mov.u32 	%r1024, %r1026;
	mov.u32 	%r1026, %r1178;
$L__BB12_169:
	mov.b32 	%r928, 8;
	mov.b32 	%r929, 31;
	mov.b32 	%r930, -1;
	// begin inline asm
	shfl.sync.down.b32 %r881, %r1026, %r928, %r929, %r930;
	// end inline asm
	// begin inline asm
	shfl.sync.down.b32 %r886, %r1024, %r928, %r929, %r930;
	// end inline asm
	// begin inline asm
	shfl.sync.down.b32 %r891, %r1022, %r928, %r929, %r930;
	// end inline asm
	// begin inline asm
	shfl.sync.down.b32 %r896, %r1020, %r928, %r929, %r930;
	// end inline asm
	// begin inline asm
	shfl.sync.down.b32 %r901, %r1013, %r928, %r929, %r930;
	// end inline asm
	mov.b32 	%r907, %f724;
	// begin inline asm
	shfl.sync.down.b32 %r906, %r907, %r928, %r929, %r930;
	// end inline asm
	mov.b32 	%r912, %f722;
	// begin inline asm
	shfl.sync.down.b32 %r911, %r912, %r928, %r929, %r930;
	// end inline asm
	mov.b32 	%r917, %f720;
	// begin inline asm
	shfl.sync.down.b32 %r916, %r917, %r928, %r929, %r930;
	// end inline asm
	mov.b32 	%r922, %f718;
	// begin inline asm
	shfl.sync.down.b32 %r921, %r922, %r928, %r929, %r930;
	// end inline asm
	mov.b32 	%r927, %f712;
	// begin inline asm
	shfl.sync.down.b32 %r926, %r927, %r928, %r929, %r930;
	// end inline asm
	setp.gt.s32 	%p109, %r730, 23;
	@%p109 bra 	$L__BB12_210;
	mov.b32 	%f677, %r906;
	setp.lt.f32 	%p110, %f712, %f677;
	selp.b32 	%r1186, %r881, %r1013, %p110;
	selp.f32 	%f884, %f677, %f712, %p110;
	setp.leu.f32 	%p111, %f884, %f718;
	mov.u32 	%r1188, %r1020;
	mov.f32 	%f886, %f718;
	@%p111 bra 	$L__BB12_172;
	mov.u32 	%r1188, %r1186;
	mov.u32 	%r1186, %r1020;
	mov.f32 	%f886, %f884;
	mov.f32 	%f884, %f718;
$L__BB12_172:
	setp.leu.f32 	%p112, %f886, %f720;
	mov.u32 	%r1190, %r1022;
	mov.f32 	%f888, %f720;
	@%p112 bra 	$L__BB12_174;
	mov.u32 	%r1190, %r1188;
	mov.u32 	%r1188, %r1022;
	mov.f32 	%f888, %f886;
	mov.f32 	%f886, %f720;
$L__BB12_174:
	setp.leu.f32 	%p113, %f888, %f722;
	mov.u32 	%r1192, %r1024;
	mov.f32 	%f890, %f722;
	@%p113 bra 	$L__BB12_176;
	mov.u32 	%r1192, %r1190;
	mov.u32 	%r1190, %r1024;
	mov.f32 	%f890, %f888;
	mov.f32 	%f888, %f722;
$L__BB12_176:
	setp.leu.f32 	%p114, %f890, %f724;
	mov.u32 	%r1191, %r1026;
	mov.f32 	%f889, %f724;
	@%p114 bra 	$L__BB12_178;
	mov.u32 	%r1191, %r1192;
	mov.u32 	%r1192, %r1026;
	mov.f32 	%f889, %f890;
	mov.f32 	%f890, %f724;
$L__BB12_178:
	mov.b32 	%f678, %r911;
	setp.lt.f32 	%p115, %f884, %f678;
	selp.b32 	%r1194, %r886, %r1186, %p115;
	selp.f32 	%f892, %f678, %f884, %p115;
	setp.leu.f32 	%p116, %f892, %f886;
	mov.u32 	%r1196, %r1188;
	mov.f32 	%f894, %f886;
	@%p116 bra 	$L__BB12_180;
	mov.u32 	%r1196, %r1194;
	mov.u32 	%r1194, %r1188;
	mov.f32 	%f894, %f892;
	mov.f32 	%f892, %f886;
$L__BB12_180:
	setp.leu.f32 	%p117, %f894, %f888;
	mov.u32 	%r1198, %r1190;
	mov.f32 	%f896, %f888;
	@%p117 bra 	$L__BB12_182;
	mov.u32 	%r1198, %r1196;
	mov.u32 	%r1196, %r1190;
	mov.f32 	%f896, %f894;
	mov.f32 	%f894, %f888;
$L__BB12_182:
	setp.leu.f32 	%p118, %f896, %f890;
	mov.u32 	%r1200, %r1192;
	mov.f32 	%f898, %f890;
	@%p118 bra 	$L__BB12_184;
	mov.u32 	%r1200, %r1198;
	mov.u32 	%r1198, %r1192;
	mov.f32 	%f898, %f896;
	mov.f32 	%f896, %f890;
$L__BB12_184:
	setp.leu.f32 	%p119, %f898, %f889;
	mov.u32 	%r1199, %r1191;
	mov.f32 	%f897, %f889;
	@%p119 bra 	$L__BB12_186;
	mov.u32 	%r1199, %r1200;
	mov.u32 	%r1200, %r1191;
	mov.f32 	%f897, %f898;
	mov.f32 	%f898, %f889;
$L__BB12_186:
	mov.b32 	%f679, %r916;
	setp.lt.f32 	%p120, %f892, %f679;
	selp.b32 	%r1202, %r891, %r1194, %p120;
	selp.f32 	%f900, %f679, %f892, %p120;
	setp.leu.f32 	%p121, %f900, %f894;
	mov.u32 	%r1204, %r1196;
	mov.f32 	%f902, %f894;
	@%p121 bra 	$L__BB12_188;
	mov.u32 	%r1204, %r1202;
	mov.u32 	%r1202, %r1196;
	mov.f32 	%f902, %f900;
	mov.f32 	%f900, %f894;
$L__BB12_188:
	setp.leu.f32 	%p122, %f902, %f896;
	mov.u32 	%r1206, %r1198;
	mov.f32 	%f904, %f896;
	@%p122 bra 	$L__BB12_190;
	mov.u32 	%r1206, %r1204;
	mov.u32 	%r1204, %r1198;
	mov.f32 	%f904, %f902;
	mov.f32 	%f902, %f896;
$L__BB12_190:
	setp.leu.f32 	%p123, %f904, %f898;
	mov.u32 	%r1208, %r1200;
	mov.f32 	%f906, %f898;
	@%p123 bra 	$L__BB12_192;
	mov.u32 	%r1208, %r1206;
	mov.u32 	%r1206, %r1200;
	mov.f32 	%f906, %f904;
	mov.f32 	%f904, %f898;
$L__BB12_192:
	setp.leu.f32 	%p124, %f906, %f897;
	mov.u32 	%r1207, %r1199;
	mov.f32 	%f905, %f897;
	@%p124 bra 	$L__BB12_194;
	mov.u32 	%r1207, %r1208;
	mov.u32 	%r1208, %r1199;
	mov.f32 	%f905, %f906;
	mov.f32 	%f906, %f897;
$L__BB12_194:
	mov.b32 	%f680, %r921;
	setp.lt.f32 	%p125, %f900, %f680;
	selp.b32 	%r1210, %r896, %r1202, %p125;
	selp.f32 	%f908, %f680, %f900, %p125;
	setp.leu.f32 	%p126, %f908, %f902;
	mov.u32 	%r1212, %r1204;
	mov.f32 	%f910, %f902;
	@%p126 bra 	$L__BB12_196;
	mov.u32 	%r1212, %r1210;
	mov.u32 	%r1210, %r1204;
	mov.f32 	%f910, %f908;
	mov.f32 	%f908, %f902;
$L__BB12_196:
	setp.leu.f32 	%p127, %f910, %f904;
	mov.u32 	%r1214, %r1206;
	mov.f32 	%f912, %f904;
	@%p127 bra 	$L__BB12_198;
	mov.u32 	%r1214, %r1212;
	mov.u32 	%r1212, %r1206;
	mov.f32 	%f912, %f910;
	mov.f32 	%f910, %f904;
$L__BB12_198:
	setp.leu.f32 	%p128, %f912, %f906;
	mov.u32 	%r1216, %r1208;
	mov.f32 	%f914, %f906;
	@%p128 bra 	$L__BB12_200;
	mov.u32 	%r1216, %r1214;
	mov.u32 	%r1214, %r1208;
	mov.f32 	%f914, %f912;
	mov.f32 	%f912, %f906;
$L__BB12_200:
	setp.leu.f32 	%p129, %f914, %f905;
	mov.u32 	%r1026, %r1207;
	mov.f32 	%f724, %f905;
	@%p129 bra 	$L__BB12_202;
	mov.u32 	%r1026, %r1216;
	mov.u32 	%r1216, %r1207;
	mov.f32 	%f724, %f914;
	mov.f32 	%f914, %f905;
$L__BB12_202:
	mov.b32 	%f681, %r926;
	setp.lt.f32 	%p130, %f908, %f681;
	selp.b32 	%r1013, %r901, %r1210, %p130;
	selp.f32 	%f712, %f681, %f908, %p130;
	setp.leu.f32 	%p131, %f712, %f910;
	mov.u32 	%r1020, %r1212;
	mov.f32 	%f718, %f910;
	@%p131 bra 	$L__BB12_204;
	mov.u32 	%r1020, %r1013;
	mov.u32 	%r1013, %r1212;
	mov.f32 	%f718, %f712;
	mov.f32 	%f712, %f910;
$L__BB12_204:
	setp.leu.f32 	%p132, %f718, %f912;
	mov.u32 	%r1022, %r1214;
	mov.f32 	%f720, %f912;
	@%p132 bra 	$L__BB12_206;
	mov.u32 	%r1022, %r1020;
	mov.u32 	%r1020, %r1214;
	mov.f32 	%f720, %f718;
	mov.f32 	%f718, %f912;
$L__BB12_206:
	setp.leu.f32 	%p133, %f720, %f914;
	mov.u32 	%r1221, %r1216;
	mov.f32 	%f919, %f914;
	@%p133 bra 	$L__BB12_208;
	mov.u32 	%r1221, %r1022;
	mov.u32 	%r1022, %r1216;
	mov.f32 	%f919, %f720;
	mov.f32 	%f720, %f914;
$L__BB12_208:
	setp.leu.f32 	%p134, %f919, %f724;
	mov.f32 	%f722, %f919;
	mov.u32 	%r1024, %r1221;
	@%p134 bra 	$L__BB12_210;
	mov.f32 	%f722, %f724;
	mov.f32 	%f724, %f919;
	mov.u32 	%r1024, %r1026;
	mov.u32 	%r1026, %r1221;
$L__BB12_210:
	mov.b32 	%r978, 16;
	mov.b32 	%r979, 31;
	mov.b32 	%r980, -1;
	// begin inline asm
	shfl.sync.down.b32 %r931, %r1026, %r978, %r979, %r980;
	// end inline asm
	// begin inline asm
	shfl.sync.down.b32 %r936, %r1024, %r978, %r979, %r980;
	// end inline asm
	// begin inline asm
	shfl.sync.down.b32 %r941, %r1022, %r978, %r979, %r980;
	// end inline asm
	// begin inline asm
	shfl.sync.down.b32 %r946, %r1020, %r978, %r979, %r980;
	// end inline asm
	// begin inline asm
	shfl.sync.down.b32 %r951, %r1013, %r978, %r979, %r980;
	// end inline asm
	mov.b32 	%r957, %f724;
	// begin inline asm
	shfl.sync.down.b32 %r956, %r957, %r978, %r979, %r980;
	// end inline asm
	mov.b32 	%r962, %f722;
	// begin inline asm
	shfl.sync.down.b32 %r961, %r962, %r978, %r979, %r980;
	// end inline asm
	mov.b32 	%r967, %f720;
	// begin inline asm
	shfl.sync.down.b32 %r966, %r967, %r978, %r979, %r980;
	// end inline asm
	mov.b32 	%r972, %f718;
	// begin inline asm
	shfl.sync.down.b32 %r971, %r972, %r978, %r979, %r980;
	// end inline asm
	mov.b32 	%r977, %f712;
	// begin inline asm
	shfl.sync.down.b32 %r976, %r977, %r978, %r979, %r980;
	// end inline asm
	setp.gt.s32 	%p135, %r730, 15;
	@%p135 bra 	$L__BB12_253;
	mov.b32 	%f682, %r956;
	setp.lt.f32 	%p136, %f712, %f682;
	selp.b32 	%r1229, %r931, %r1013, %p136;
	selp.f32 	%f927, %f682, %f712, %p136;
	setp.leu.f32 	%p137, %f927, %f718;
	mov.u32 	%r1231, %r1020;
	mov.f32 	%f929, %f718;
	@%p137 bra 	$L__BB12_213;
	mov.u32 	%r1231, %r1229;
	mov.u32 	%r1229, %r1020;
	mov.f32 	%f929, %f927;
	mov.f32 	%f927, %f718;
$L__BB12_213:
	setp.leu.f32 	%p138, %f929, %f720;
	mov.u32 	%r1233, %r1022;
	mov.f32 	%f931, %f720;
	@%p138 bra 	$L__BB12_215;
	mov.u32 	%r1233, %r1231;
	mov.u32 	%r1231, %r1022;
	mov.f32 	%f931, %f929;
	mov.f32 	%f929, %f720;
$L__BB12_215:
	setp.leu.f32 	%p139, %f931, %f722;
	mov.u32 	%r1235, %r1024;
	mov.f32 	%f933, %f722;
	@%p139 bra 	$L__BB12_217;
	mov.u32 	%r1235, %r1233;
	mov.u32 	%r1233, %r1024;
	mov.f32 	%f933, %f931;
	mov.f32 	%f931, %f722;
$L__BB12_217:
	setp.leu.f32 	%p140, %f933, %f724;
	mov.u32 	%r1234, %r1026;
	mov.f32 	%f932, %f724;
	@%p140 bra 	$L__BB12_219;
	mov.u32 	%r1234, %r1235;
	mov.u32 	%r1235, %r1026;
	mov.f32 	%f932, %f933;
	mov.f32 	%f933, %f724;
$L__BB12_219:
	mov.b32 	%f683, %r961;
	setp.lt.f32 	%p141, %f927, %f683;
	selp.b32 	%r1237, %r936, %r1229, %p141;
	selp.f32 	%f935, %f683, %f927, %p141;
	setp.leu.f32 	%p142, %f935, %f929;
	mov.u32 	%r1239, %r1231;
	mov.f32 	%f937, %f929;
	@%p142 bra 	$L__BB12_221;
	mov.u32 	%r1239, %r1237;
	mov.u32 	%r1237, %r1231;
	mov.f32 	%f937, %f935;
	mov.f32 	%f935, %f929;
$L__BB12_221:
	setp.leu.f32 	%p143, %f937, %f931;
	mov.u32 	%r1241, %r1233;
	mov.f32 	%f939, %f931;
	@%p143 bra 	$L__BB12_223;
	mov.u32 	%r1241, %r1239;
	mov.u32 	%r1239, %r1233;
	mov.f32 	%f939, %f937;
	mov.f32 	%f937, %f931;
$L__BB12_223:
	setp.leu.f32 	%p144, %f939, %f933;
	mov.u32 	%r1243, %r1235;
	mov.f32 	%f941, %f933;
	@%p144 bra 	$L__BB12_225;
	mov.u32 	%r1243, %r1241;
	mov.u32 	%r1241, %r1235;
	mov.f32 	%f941, %f939;
	mov.f32 	%f939, %f933;
$L__BB12_225:
	setp.leu.f32 	%p145, %f941, %f932;
	mov.u32 	%r1242, %r1234;
	mov.f32 	%f940, %f932;
	@%p145 bra 	$L__BB12_227;
	mov.u32 	%r1242, %r1243;
	mov.u32 	%r1243, %r1234;
	mov.f32 	%f940, %f941;
	mov.f32 	%f941, %f932;
$L__BB12_227:
	mov.b32 	%f684, %r966;
	setp.lt.f32 	%p146, %f935, %f684;
	selp.b32 	%r1245, %r941, %r1237, %p146;
	selp.f32 	%f943, %f684, %f935, %p146;
	setp.leu.f32 	%p147, %f943, %f937;
	mov.u32 	%r1247, %r1239;
	mov.f32 	%f945, %f937;
	@%p147 bra 	$L__BB12_229;
	mov.u32 	%r1247, %r1245;
	mov.u32 	%r1245, %r1239;
	mov.f32 	%f945, %f943;
	mov.f32 	%f943, %f937;
$L__BB12_229:
	setp.leu.f32 	%p148, %f945, %f939;
	mov.u32 	%r1249, %r1241;
	mov.f32 	%f947, %f939;
	@%p148 bra 	$L__BB12_231;
	mov.u32 	%r1249, %r1247;
	mov.u32 	%r1247, %r1241;
	mov.f32 	%f947, %f945;
	mov.f32 	%f945, %f939;
$L__BB12_231:
	setp.leu.f32 	%p149, %f947, %f941;
	mov.u32 	%r1251, %r1243;
	mov.f32 	%f949, %f941;
	@%p149 bra 	$L__BB12_233;
	mov.u32 	%r1251, %r1249;
	mov.u32 	%r1249, %r1243;
	mov.f32 	%f949, %f947;
	mov.f32 	%f947, %f941;
$L__BB12_233:
	setp.leu.f32 	%p150, %f949, %f940;
	mov.u32 	%r1250, %r1242;
	mov.f32 	%f948, %f940;
	@%p150 bra 	$L__BB12_235;
	mov.u32 	%r1250, %r1251;
	mov.u32 	%r1251, %r1242;
	mov.f32 	%f948, %f949;
	mov.f32 	%f949, %f940;
$L__BB12_235:
	mov.b32 	%f685, %r971;
	setp.lt.f32 	%p151, %f943, %f685;
	selp.b32 	%r1253, %r946, %r1245, %p151;
	selp.f32 	%f951, %f685, %f943, %p151;
	setp.leu.f32 	%p152, %f951, %f945;
	mov.u32 	%r1255, %r1247;
	mov.f32 	%f953, %f945;
	@%p152 bra 	$L__BB12_237;
	mov.u32 	%r1255, %r1253;
	mov.u32 	%r1253, %r1247;
	mov.f32 	%f953, %f951;
	mov.f32 	%f951, %f945;
$L__BB12_237:
	setp.leu.f32 	%p153, %f953, %f947;
	mov.u32 	%r1257, %r1249;
	mov.f32 	%f955, %f947;
	@%p153 bra 	$L__BB12_239;
	mov.u32 	%r1257, %r1255;
	mov.u32 	%r1255, %r1249;
	mov.f32 	%f955, %f953;
	mov.f32 	%f953, %f947;
$L__BB12_239:
	setp.leu.f32 	%p154, %f955, %f949;
	mov.u32 	%r1259, %r1251;
	mov.f32 	%f957, %f949;
	@%p154 bra 	$L__BB12_241;
	mov.u32 	%r1259, %r1257;
	mov.u32 	%r1257, %r1251;
	mov.f32 	%f957, %f955;
	mov.f32 	%f955, %f949;
$L__BB12_241:
	setp.leu.f32 	%p155, %f957, %f948;
	mov.u32 	%r1258, %r1250;
	mov.f32 	%f956, %f948;
	@%p155 bra 	$L__BB12_243;
	mov.u32 	%r1258, %r1259;
	mov.u32 	%r1259, %r1250;
	mov.f32 	%f956, %f957;
	mov.f32 	%f957, %f948;
$L__BB12_243:
	mov.b32 	%f686, %r976;
	setp.lt.f32 	%p156, %f951, %f686;
	selp.b32 	%r1013, %r951, %r1253, %p156;
	selp.f32 	%f712, %f686, %f951, %p156;
	setp.leu.f32 	%p157, %f712, %f953;
	mov.u32 	%r1020, %r1255;
	mov.f32 	%f718, %f953;
	@%p157 bra 	$L__BB12_245;
	mov.u32 	%r1020, %r1013;
	mov.u32 	%r1013, %r1255;
	mov.f32 	%f718, %f712;
	mov.f32 	%f712, %f953;
$L__BB12_245:
	setp.leu.f32 	%p158, %f718, %f955;
	mov.u32 	%r1022, %r1257;
	mov.f32 	%f720, %f955;
	@%p158 bra 	$L__BB12_247;
	mov.u32 	%r1022, %r1020;
	mov.u32 	%r1020, %r1257;
	mov.f32 	%f720, %f718;
	mov.f32 	%f718, %f955;
$L__BB12_247:
	setp.leu.f32 	%p159, %f720, %f957;
	mov.u32 	%r1024, %r1259;
	mov.f32 	%f722, %f957;
	@%p159 bra 	$L__BB12_249;
	mov.u32 	%r1024, %r1022;
	mov.u32 	%r1022, %r1259;
	mov.f32 	%f722, %f720;
	mov.f32 	%f720, %f957;
$L__BB12_249:
	setp.leu.f32 	%p160, %f722, %f956;
	mov.u32 	%r1026, %r1258;
	mov.f32 	%f724, %f956;
	@%p160 bra 	$L__BB12_251;
	mov.u32 	%r1026, %r1024;
	mov.u32 	%r1024, %r1258;
	mov.f32 	%f724, %f722;
	mov.f32 	%f722, %f956;
$L__BB12_251:
	setp.ne.s32 	%p161, %r730, 0;
	@%p161 bra 	$L__BB12_253;
	shr.u32 	%r981, %r1, 5;
	mov.u32 	%r982, _ZZ4topkILi5ELi256EEvPKfPiPfiiE12temp_storage;
	mad.lo.s32 	%r983, %r981, 40, %r982;
	st.shared.u32 	[%r983+8], %r1026;
	st.shared.u32 	[%r983+12], %r1024;
	st.shared.u32 	[%r983+16], %r1022;
	st.shared.u32 	[%r983+20], %r1020;
	st.shared.u32 	[%r983+24], %r1013;
	st.shared.f32 	[%r983+28], %f724;
	st.shared.f32 	[%r983+32], %f722;
	st.shared.f32 	[%r983+36], %f720;
	st.shared.f32 	[%r983+40], %f718;
	st.shared.f32 	[%r983+44], %f712;
$L__BB12_253:
	bar.sync 	0;
	setp.ne.s32 	%p162, %r1, 0;
	@%p162 bra 	$L__BB12_534;
	ld.shared.u32 	%r373, [_ZZ4topkILi5ELi256EEvPKfPiPfiiE12temp_storage+52];
	ld.shared.u32 	%r374, [_ZZ4topkILi5ELi256EEvPKfPiPfiiE12temp_storage+56];
	ld.shared.u32 	%r375, [_ZZ4topkILi5ELi256EEvPKfPiPfiiE12temp_storage+60];
	ld.shared.u32 	%r376, [_ZZ4topkILi5ELi256EEvPKfPiPfiiE12temp_storage+64];
	ld.shared.f32 	%f687, [_ZZ4topkILi5ELi256EEvPKfPiPfiiE12temp_storage+68];
	ld.shared.f32 	%f308, [_ZZ4topkILi5ELi256EEvPKfPiPfiiE12temp_storage+72];
	ld.shared.f32 	%f309, [_ZZ4topkILi5ELi256EEvPKfPiPfiiE12temp_storage+76];
	ld.shared.f32 	%f310, [_ZZ4topkILi5ELi256EEvPKfPiPfiiE12temp_storage+80];
	ld.shared.f32 	%f311, [_ZZ4topkILi5ELi256EEvPKfPiPfiiE12temp_storage+84];
	setp.gt.f32 	%p163, %f687, %f712;
	ld.shared.u32 	%r984, [_ZZ4topkILi5ELi256EEvPKfPiPfiiE12temp_storage+48];
	selp.b32 	%r1274, %r984, %r1013, %p163;
	selp.f32 	%f972, %f687, %f712, %p163;
	setp.leu.f32 	%p164, %f972, %f718;
	mov.u32 	%r1276, %r1020;
	mov.f32 	%f974, %f718;
	@%p164 bra 	$L__BB12_256;
	mov.u32 	%r1276, %r1274;
	mov.u32 	%r1274, %r1020;
	mov.f32 	%f974, %f972;
	mov.f32 	%f972, %f718;
$L__BB12_256:
	setp.leu.f32 	%p165, %f974, %f720;
	mov.u32 	%r1278, %r1022;
	mov.f32 	%f976, %f720;
	@%p165 bra 	$L__BB12_258;
	mov.u32 	%r1278, %r1276;
	mov.u32 	%r1276, %r1022;
	mov.f32 	%f976, %f974;
	mov.f32 	%f974, %f720;
$L__BB12_258:
	setp.leu.f32 	%p166, %f976, %f722;
	mov.u32 	%r1280, %r1024;
	mov.f32 	%f978, %f722;
	@%p166 bra 	$L__BB12_260;
	mov.u32 	%r1280, %r1278;
	mov.u32 	%r1278, %r1024;
	mov.f32 	%f978, %f976;
	mov.f32 	%f976, %f722;
$L__BB12_260:
	setp.leu.f32 	%p167, %f978, %f724;
	mov.u32 	%r1279, %r1026;
	mov.f32 	%f977, %f724;
	@%p167 bra 	$L__BB12_262;
	mov.u32 	%r1279, %r1280;
	mov.u32 	%r1280, %r1026;
	mov.f32 	%f977, %f978;
	mov.f32 	%f978, %f724;
$L__BB12_262:
	setp.gt.f32 	%p168, %f308, %f972;
	selp.b32 	%r1282, %r373, %r1274, %p168;
	selp.f32 	%f980, %f308, %f972, %p168;
	setp.leu.f32 	%p169, %f980, %f974;
	mov.u32 	%r1284, %r1276;
	mov.f32 	%f982, %f974;
	@%p169 bra 	$L__BB12_264;
	mov.u32 	%r1284, %r1282;
	mov.u32 	%r1282, %r1276;
	mov.f32 	%f982, %f980;
	mov.f32 	%f980, %f974;
$L__BB12_264:
	setp.leu.f32 	%p170, %f982, %f976;
	mov.u32 	%r1286, %r1278;
	mov.f32 	%f984, %f976;
	@%p170 bra 	$L__BB12_266;
	mov.u32 	%r1286, %r1284;
	mov.u32 	%r1284, %r1278;
	mov.f32 	%f984, %f982;
	mov.f32 	%f982, %f976;
$L__BB12_266:
	setp.leu.f32 	%p171, %f984, %f978;
	mov.u32 	%r1288, %r1280;
	mov.f32 	%f986, %f978;
	@%p171 bra 	$L__BB12_268;
	mov.u32 	%r1288, %r1286;
	mov.u32 	%r1286, %r1280;
	mov.f32 	%f986, %f984;
	mov.f32 	%f984, %f978;
$L__BB12_268:
	setp.leu.f32 	%p172, %f986, %f977;
	mov.u32 	%r1287, %r1279;
	mov.f32 	%f985, %f977;
	@%p172 bra 	$L__BB12_270;
	mov.u32 	%r1287, %r1288;
	mov.u32 	%r1288, %r1279;
	mov.f32 	%f985, %f986;
	mov.f32 	%f986, %f977;
$L__BB12_270:
	setp.gt.f32 	%p173, %f309, %f980;
	selp.b32 	%r1290, %r374, %r1282, %p173;
	selp.f32 	%f988, %f309, %f980, %p173;
	setp.leu.f32 	%p174, %f988, %f982;
	mov.u32 	%r1292, %r1284;
	mov.f32 	%f990, %f982;
	@%p174 bra 	$L__BB12_272;
	mov.u32 	%r1292, %r1290;
	mov.u32 	%r1290, %r1284;
	mov.f32 	%f990, %f988;
	mov.f32 	%f988, %f982;
$L__BB12_272:
	setp.leu.f32 	%p175, %f990, %f984;
	mov.u32 	%r1294, %r1286;
	mov.f32 	%f992, %f984;
	@%p175 bra 	$L__BB12_274;
	mov.u32 	%r1294, %r1292;
	mov.u32 	%r1292, %r1286;
	mov.f32 	%f992, %f990;
	mov.f32 	%f990, %f984;
$L__BB12_274:
	setp.leu.f32 	%p176, %f992, %f986;
	mov.u32 	%r1296, %r1288;
	mov.f32 	%f994, %f986;
	@%p176 bra 	$L__BB12_276;
	mov.u32 	%r1296, %r1294;
	mov.u32 	%r1294, %r1288;
	mov.f32 	%f994, %f992;
	mov.f32 	%f992, %f986;
$L__BB12_276:
	setp.leu.f32 	%p177, %f994, %f985;
	mov.u32 	%r1295, %r1287;
	mov.f32 	%f993, %f985;
	@%p177 bra 	$L__BB12_278;
	mov.u32 	%r1295, %r1296;
	mov.u32 	%r1296, %r1287;
	mov.f32 	%f993, %f994;
	mov.f32 	%f994, %f985;
$L__BB12_278:
	setp.gt.f32 	%p178, %f310, %f988;
	selp.b32 	%r1298, %r375, %r1290, %p178;
	selp.f32 	%f996, %f310, %f988, %p178;
	setp.leu.f32 	%p179, %f996, %f990;
	mov.u32 	%r1300, %r1292;
	mov.f32 	%f998, %f990;
	@%p179 bra 	$L__BB12_280;
	mov.u32 	%r1300, %r1298;
	mov.u32 	%r1298, %r1292;
	mov.f32 	%f998, %f996;
	mov.f32 	%f996, %f990;
$L__BB12_280:
	setp.leu.f32 	%p180, %f998, %f992;
	mov.u32 	%r1302, %r1294;
	mov.f32 	%f1000, %f992;
	@%p180 bra 	$L__BB12_282;
	mov.u32 	%r1302, %r1300;
	mov.u32 	%r1300, %r1294;
	mov.f32 	%f1000, %f998;
	mov.f32 	%f998, %f992;
$L__BB12_282:
	setp.leu.f32 	%p181, %f1000, %f994;
	mov.u32 	%r1304, %r1296;
	mov.f32 	%f1002, %f994;
	@%p181 bra 	$L__BB12_284;
	mov.u32 	%r1304, %r1302;
	mov.u32 	%r1302, %r1296;
	mov.f32 	%f1002, %f1000;
	mov.f32 	%f1000, %f994;
$L__BB12_284:
	setp.leu.f32 	%p182, %f1002, %f993;
	mov.u32 	%r1303, %r1295;
	mov.f32 	%f1001, %f993;
	@%p182 bra 	$L__BB12_286;
	mov.u32 	%r1303, %r1304;
	mov.u32 	%r1304, %r1295;
	mov.f32 	%f1001, %f1002;
	mov.f32 	%f1002, %f993;
$L__BB12_286:
	setp.gt.f32 	%p183, %f311, %f996;
	selp.b32 	%r1306, %r376, %r1298, %p183;
	selp.f32 	%f1004, %f311, %f996, %p183;
	setp.leu.f32 	%p184, %f1004, %f998;
	mov.u32 	%r1308, %r1300;
	mov.f32 	%f1006, %f998;
	@%p184 bra 	$L__BB12_288;
	mov.u32 	%r1308, %r1306;
	mov.u32 	%r1306, %r1300;
	mov.f32 	%f1006, %f1004;
	mov.f32 	%f1004, %f998;
$L__BB12_288:
	setp.leu.f32 	%p185, %f1006, %f1000;
	mov.u32 	%r1310, %r1302;
	mov.f32 	%f1008, %f1000;
	@%p185 bra 	$L__BB12_290;
	mov.u32 	%r1310, %r1308;
	mov.u32 	%r1308, %r1302;
	mov.f32 	%f1008, %f1006;
	mov.f32 	%f1006, %f1000;
$L__BB12_290:
	setp.leu.f32 	%p186, %f1008, %f1002;
	mov.u32 	%r1312, %r1304;
	mov.f32 	%f1010, %f1002;
	@%p186 bra 	$L__BB12_292;
	mov.u32 	%r1312, %r1310;
	mov.u32 	%r1310, %r1304;
	mov.f32 	%f1010, %f1008;
	mov.f32 	%f1008, %f1002;
$L__BB12_292:
	setp.leu.f32 	%p187, %f1010, %f1001;
	mov.u32 	%r1311, %r1303;
	mov.f32 	%f1009, %f1001;
	@%p187 bra 	$L__BB12_294;
	mov.u32 	%r1311, %r1312;
	mov.u32 	%r1312, %r1303;
	mov.f32 	%f1009, %f1010;
	mov.f32 	%f1010, %f1001;
$L__BB12_294:
	ld.shared.u32 	%r422, [_ZZ4topkILi5ELi256EEvPKfPiPfiiE12temp_storage+92];
	ld.shared.u32 	%r423, [_ZZ4topkILi5ELi256EEvPKfPiPfiiE12temp_storage+96];
	ld.shared.u32 	%r424, [_ZZ4topkILi5ELi256EEvPKfPiPfiiE12temp_storage+100];
	ld.shared.u32 	%r425, [_ZZ4topkILi5ELi256EEvPKfPiPfiiE12temp_storage+104];
	ld.shared.f32 	%f688, [_ZZ4topkILi5ELi256EEvPKfPiPfiiE12temp_storage+108];
	ld.shared.f32 	%f357, [_ZZ4topkILi5ELi256EEvPKfPiPfiiE12temp_storage+112];
	ld.shared.f32 	%f358, [_ZZ4topkILi5ELi256EEvPKfPiPfiiE12temp_storage+116];
	ld.shared.f32 	%f359, [_ZZ4topkILi5ELi256EEvPKfPiPfiiE12temp_storage+120];
	ld.shared.f32 	%f360, [_ZZ4topkILi5ELi256EEvPKfPiPfiiE12temp_storage+124];
	setp.gt.f32 	%p188, %f688, %f1004;
	ld.shared.u32 	%r985, [_ZZ4topkILi5ELi256EEvPKfPiPfiiE12temp_storage+88];
	selp.b32 	%r1314, %r985, %r1306, %p188;
	selp.f32 	%f1012, %f688, %f1004, %p188;
	setp.leu.f32 	%p189, %f1012, %f1006;
	mov.u32 	%r1316, %r1308;
	mov.f32 	%f1014, %f1006;
	@%p189 bra 	$L__BB12_296;
	mov.u32 	%r1316, %r1314;
	mov.u32 	%r1314, %r1308;
	mov.f32 	%f1014, %f1012;
	mov.f32 	%f1012, %f1006;
$L__BB12_296:
	setp.leu.f32 	%p190, %f1014, %f1008;
	mov.u32 	%r1318, %r1310;
	mov.f32 	%f1016, %f1008;
	@%p190 bra 	$L__BB12_298;
	mov.u32 	%r1318, %r1316;
	mov.u32 	%r1316, %r1310;
	mov.f32 	%f1016, %f1014;
	mov.f32 	%f1014, %f1008;
$L__BB12_298:
	setp.leu.f32 	%p191, %f1016, %f1010;
	mov.u32 	%r1320, %r1312;
	mov.f32 	%f1018, %f1010;
	@%p191 bra 	$L__BB12_300;
	mov.u32 	%r1320, %r1318;
	mov.u32 	%r1318, %r1312;
	mov.f32 	%f1018, %f1016;
	mov.f32 	%f1016, %f1010;
$L__BB12_300:
	setp.leu.f32 	%p192, %f1018, %f1009;
	mov.u32 	%r1319, %r1311;
	mov.f32 	%f1017, %f1009;
	@%p192 bra 	$L__BB12_302;
	mov.u32 	%r1319, %r1320;
	mov.u32 	%r1320, %r1311;
	mov.f32 	%f1017, %f1018;
	mov.f32 	%f1018, %f1009;
$L__BB12_302:
	setp.gt.f32 	%p193, %f357, %f1012;
	selp.b32 	%r1322, %r422, %r1314, %p193;
	selp.f32 	%f1020, %f357, %f1012, %p193;
	setp.leu.f32 	%p194, %f1020, %f1014;
	mov.u32 	%r1324, %r1316;
	mov.f32 	%f1022, %f1014;
	@%p194 bra 	$L__BB12_304;
	mov.u32 	%r1324, %r1322;
	mov.u32 	%r1322, %r1316;
	mov.f32 	%f1022, %f1020;
	mov.f32 	%f1020, %f1014;
$L__BB12_304:
	setp.leu.f32 	%p195, %f1022, %f1016;
	mov.u32 	%r1326, %r1318;
	mov.f32 	%f1024, %f1016;
	@%p195 bra 	$L__BB12_306;
	mov.u32 	%r1326, %r1324;
	mov.u32 	%r1324, %r1318;
	mov.f32 	%f1024, %f1022;
	mov.f32 	%f1022, %f1016;
$L__BB12_306:
	setp.leu.f32 	%p196, %f1024, %f1018;
	mov.u32 	%r1328, %r1320;
	mov.f32 	%f1026, %f1018;
	@%p196 bra 	$L__BB12_308;
	mov.u32 	%r1328, %r1326;
	mov.u32 	%r1326, %r1320;
	mov.f32 	%f1026, %f1024;
	mov.f32 	%f1024, %f1018;
$L__BB12_308:
	setp.leu.f32 	%p197, %f1026, %f1017;
	mov.u32 	%r1327, %r1319;
	mov.f32 	%f1025, %f1017;
	@%p197 bra 	$L__BB12_310;
	mov.u32 	%r1327, %r1328;
	mov.u32 	%r1328, %r1319;
	mov.f32 	%f1025, %f1026;
	mov.f32 	%f1026, %f1017;
$L__BB12_310:
	setp.gt.f32 	%p198, %f358, %f1020;
	selp.b32 	%r1330, %r423, %r1322, %p198;
	selp.f32 	%f1028, %f358, %f1020, %p198;
	setp.leu.f32 	%p199, %f1028, %f1022;
	mov.u32 	%r1332, %r1324;
	mov.f32 	%f1030, %f1022;
	@%p199 bra 	$L__BB12_312;
	mov.u32 	%r1332, %r1330;
	mov.u32 	%r1330, %r1324;
	mov.f32 	%f1030, %f1028;
	mov.f32 	%f1028, %f1022;
$L__BB12_312:
	setp.leu.f32 	%p200, %f1030, %f1024;
	mov.u32 	%r1334, %r1326;
	mov.f32 	%f1032, %f1024;
	@%p200 bra 	$L__BB12_314;
	mov.u32 	%r1334, %r1332;
	mov.u32 	%r1332, %r1326;
	mov.f32 	%f1032, %f1030;
	mov.f32 	%f1030, %f1024;
$L__BB12_314:
	setp.leu.f32 	%p201, %f1032, %f1026;
	mov.u32 	%r1336, %r1328;
	mov.f32 	%f1034, %f1026;
	@%p201 bra 	$L__BB12_316;
	mov.u32 	%r1336, %r1334;
	mov.u32 	%r1334, %r1328;
	mov.f32 	%f1034, %f1032;
	mov.f32 	%f1032, %f1026;
$L__BB12_316:
	setp.leu.f32 	%p202, %f1034, %f1025;
	mov.u32 	%r1335, %r1327;
	mov.f32 	%f1033, %f1025;
	@%p202 bra 	$L__BB12_318;
	mov.u32 	%r1335, %r1336;
	mov.u32 	%r1336, %r1327;
	mov.f32 	%f1033, %f1034;
	mov.f32 	%f1034, %f1025;
$L__BB12_318:
	setp.gt.f32 	%p203, %f359, %f1028;
	selp.b32 	%r1338, %r424, %r1330, %p203;
	selp.f32 	%f1036, %f359, %f1028, %p203;
	setp.leu.f32 	%p204, %f1036, %f1030;
	mov.u32 	%r1340, %r1332;
	mov.f32 	%f1038, %f1030;
	@%p204 bra 	$L__BB12_320;
	mov.u32 	%r1340, %r1338;
	mov.u32 	%r1338, %r1332;
	mov.f32 	%f1038, %f1036;
	mov.f32 	%f1036, %f1030;
$L__BB12_320:
	setp.leu.f32 	%p205, %f1038, %f1032;
	mov.u32 	%r1342, %r1334;
	mov.f32 	%f1040, %f1032;
	@%p205 bra 	$L__BB12_322;
	mov.u32 	%r1342, %r1340;
	mov.u32 	%r1340, %r1334;
	mov.f32 	%f1040, %f1038;
	mov.f32 	%f1038, %f1032;
$L__BB12_322:
	setp.leu.f32 	%p206, %f1040, %f1034;
	mov.u32 	%r1344, %r1336;
	mov.f32 	%f1042, %f1034;
	@%p206 bra 	$L__BB12_324;
	mov.u32 	%r1344, %r1342;
	mov.u32 	%r1342, %r1336;
	mov.f32 	%f1042, %f1040;
	mov.f32 	%f1040, %f1034;
$L__BB12_324:
	setp.leu.f32 	%p207, %f1042, %f1033;
	mov.u32 	%r1343, %r1335;
	mov.f32 	%f1041, %f1033;
	@%p207 bra 	$L__BB12_326;
	mov.u32 	%r1343, %r1344;
	mov.u32 	%r1344, %r1335;
	mov.f32 	%f1041, %f1042;
	mov.f32 	%f1042, %f1033;
$L__BB12_326:
	setp.gt.f32 	%p208, %f360, %f1036;
	selp.b32 	%r1346, %r425, %r1338, %p208;
	selp.f32 	%f1044, %f360, %f1036, %p208;
	setp.leu.f32 	%p209, %f1044, %f1038;
	mov.u32 	%r1348, %r1340;
	mov.f32 	%f1046, %f1038;
	@%p209 bra 	$L__BB12_328;
	mov.u32 	%r1348, %r1346;
	mov.u32 	%r1346, %r1340;
	mov.f32 	%f1046, %f1044;
	mov.f32 	%f1044, %f1038;
$L__BB12_328:
	setp.leu.f32 	%p210, %f1046, %f1040;
	mov.u32 	%r1350, %r1342;
	mov.f32 	%f1048, %f1040;
	@%p210 bra 	$L__BB12_330;
	mov.u32 	%r1350, %r1348;
	mov.u32 	%r1348, %r1342;
	mov.f32 	%f1048, %f1046;
	mov.f32 	%f1046, %f1040;
$L__BB12_330:
	setp.leu.f32 	%p211, %f1048, %f1042;
	mov.u32 	%r1352, %r1344;
	mov.f32 	%f1050, %f1042;
	@%p211 bra 	$L__BB12_332;
	mov.u32 	%r1352, %r1350;
	mov.u32 	%r1350, %r1344;
	mov.f32 	%f1050, %f1048;
	mov.f32 	%f1048, %f1042;
$L__BB12_332:
	setp.leu.f32 	%p212, %f1050, %f1041;
	mov.u32 	%r1351, %r1343;
	mov.f32 	%f1049, %f1041;
	@%p212 bra 	$L__BB12_334;
	mov.u32 	%r1351, %r1352;
	mov.u32 	%r1352, %r1343;
	mov.f32 	%f1049, %f1050;
	mov.f32 	%f1050, %f1041;
$L__BB12_334:
	ld.shared.u32 	%r471, [_ZZ4topkILi5ELi256EEvPKfPiPfiiE12temp_storage+132];
	ld.shared.u32 	%r472, [_ZZ4topkILi5ELi256EEvPKfPiPfiiE12temp_storage+136];
	ld.shared.u32 	%r473, [_ZZ4topkILi5ELi256EEvPKfPiPfiiE12temp_storage+140];
	ld.shared.u32 	%r474, [_ZZ4topkILi5ELi256EEvPKfPiPfiiE12temp_storage+144];
	ld.shared.f32 	%f689, [_ZZ4topkILi5ELi256EEvPKfPiPfiiE12temp_storage+148];
	ld.shared.f32 	%f406, [_ZZ4topkILi5ELi256EEvPKfPiPfiiE12temp_storage+152];
	ld.shared.f32 	%f407, [_ZZ4topkILi5ELi256EEvPKfPiPfiiE12temp_storage+156];
	ld.shared.f32 	%f408, [_ZZ4topkILi5ELi256EEvPKfPiPfiiE12temp_storage+160];
	ld.shared.f32 	%f409, [_ZZ4topkILi5ELi256EEvPKfPiPfiiE12temp_storage+164];
	setp.gt.f32 	%p213, %f689, %f1044;
	ld.shared.u32 	%r986, [_ZZ4topkILi5ELi256EEvPKfPiPfiiE12temp_storage+128];
	selp.b32 	%r1354, %r986, %r1346, %p213;
	selp.f32 	%f1052, %f689, %f1044, %p213;
	setp.leu.f32 	%p214, %f1052, %f1046;
	mov.u32 	%r1356, %r1348;
	mov.f32 	%f1054, %f1046;
	@%p214 bra 	$L__BB12_336;
	mov.u32 	%r1356, %r1354;
	mov.u32 	%r1354, %r1348;
	mov.f32 	%f1054, %f1052;
	mov.f32 	%f1052, %f1046;
$L__BB12_336:
	setp.leu.f32 	%p215, %f1054, %f1048;
	mov.u32 	%r1358, %r1350;
	mov.f32 	%f1056, %f1048;
	@%p215 bra 	$L__BB12_338;
	mov.u32 	%r1358, %r1356;
	mov.u32 	%r1356, %r1350;
	mov.f32 	%f1056, %f1054;
	mov.f32 	%f1054, %f1048;
$L__BB12_338:
	setp.leu.f32 	%p216, %f1056, %f1050;
	mov.u32 	%r1360, %r1352;
	mov.f32 	%f1058, %f1050;
	@%p216 bra 	$L__BB12_340;
	mov.u32 	%r1360, %r1358;
	mov.u32 	%r1358, %r1352;
	mov.f32 	%f1058, %f1056;
	mov.f32 	%f1056, %f1050;
$L__BB12_340:
	setp.leu.f32 	%p217, %f1058, %f1049;
	mov.u32 	%r1359, %r1351;
	mov.f32 	%f1057, %f1049;
	@%p217 bra 	$L__BB12_342;
	mov.u32 	%r1359, %r1360;
	mov.u32 	%r1360, %r1351;
	mov.f32 	%f1057, %f1058;
	mov.f32 	%f1058, %f1049;
$L__BB12_342:
	setp.gt.f32 	%p218, %f406, %f1052;
	selp.b32 	%r1362, %r471, %r1354, %p218;
	selp.f32 	%f1060, %f406, %f1052, %p218;
	setp.leu.f32 	%p219, %f1060, %f1054;
	mov.u32 	%r1364, %r1356;
	mov.f32 	%f1062, %f1054;
	@%p219 bra 	$L__BB12_344;
	mov.u32 	%r1364, %r1362;
	mov.u32 	%r1362, %r1356;
	mov.f32 	%f1062, %f1060;
	mov.f32 	%f1060, %f1054;
$L__BB12_344:
	setp.leu.f32 	%p220, %f1062, %f1056;
	mov.u32 	%r1366, %r1358;
	mov.f32 	%f1064, %f1056;
	@%p220 bra 	$L__BB12_346;
	mov.u32 	%r1366, %r1364;
	mov.u32 	%r1364, %r1358;
	mov.f32 	%f1064, %f1062;
	mov.f32 	%f1062, %f1056;
$L__BB12_346:
	setp.leu.f32 	%p221, %f1064, %f1058;
	mov.u32 	%r1368, %r1360;
	mov.f32 	%f1066, %f1058;
	@%p221 bra 	$L__BB12_348;
	mov.u32 	%r1368, %r1366;
	mov.u32 	%r1366, %r1360;
	mov.f32 	%f1066, %f1064;
	mov.f32 	%f1064, %f1058;
$L__BB12_348:
	setp.leu.f32 	%p222, %f1066, %f1057;
	mov.u32 	%r1367, %r1359;
	mov.f32 	%f1065, %f1057;
	@%p222 bra 	$L__BB12_350;
	mov.u32 	%r1367, %r1368;
	mov.u32 	%r1368, %r1359;
	mov.f32 	%f1065, %f1066;
	mov.f32 	%f1066, %f1057;
$L__BB12_350:
	setp.gt.f32 	%p223, %f407, %f1060;
	selp.b32 	%r1370, %r472, %r1362, %p223;
	selp.f32 	%f1068, %f407, %f1060, %p223;
	setp.leu.f32 	%p224, %f1068, %f1062;
	mov.u32 	%r1372, %r1364;
	mov.f32 	%f1070, %f1062;
	@%p224 bra 	$L__BB12_352;
	mov.u32 	%r1372, %r1370;
	mov.u32 	%r1370, %r1364;
	mov.f32 	%f1070, %f1068;
	mov.f32 	%f1068, %f1062;
$L__BB12_352:
	setp.leu.f32 	%p225, %f1070, %f1064;
	mov.u32 	%r1374, %r1366;
	mov.f32 	%f1072, %f1064;
	@%p225 bra 	$L__BB12_354;
	mov.u32 	%r1374, %r1372;
	mov.u32 	%r1372, %r1366;
	mov.f32 	%f1072, %f1070;
	mov.f32 	%f1070, %f1064;
$L__BB12_354:
	setp.leu.f32 	%p226, %f1072, %f1066;
	mov.u32 	%r1376, %r1368;
	mov.f32 	%f1074, %f1066;
	@%p226 bra 	$L__BB12_356;
	mov.u32 	%r1376, %r1374;
	mov.u32 	%r1374, %r1368;
	mov.f32 	%f1074, %f1072;
	mov.f32 	%f1072, %f1066;
$L__BB12_356:
	setp.leu.f32 	%p227, %f1074, %f1065;
	mov.u32 	%r1375, %r1367;
	mov.f32 	%f1073, %f1065;
	@%p227 bra 	$L__BB12_358;
	mov.u32 	%r1375, %r1376;
	mov.u32 	%r1376, %r1367;
	mov.f32 	%f1073, %f1074;
	mov.f32 	%f1074, %f1065;
$L__BB12_358:
	setp.gt.f32 	%p228, %f408, %f1068;
	selp.b32 	%r1378, %r473, %r1370, %p228;
	selp.f32 	%f1076, %f408, %f1068, %p228;
	setp.leu.f32 	%p229, %f1076, %f1070;
	mov.u32 	%r1380, %r1372;
	mov.f32 	%f1078, %f1070;
	@%p229 bra 	$L__BB12_360;
	mov.u32 	%r1380, %r1378;
	mov.u32 	%r1378, %r1372;
	mov.f32 	%f1078, %f1076;
	mov.f32 	%f1076, %f1070;
$L__BB12_360:
	setp.leu.f32 	%p230, %f1078, %f1072;
	mov.u32 	%r1382, %r1374;
	mov.f32 	%f1080, %f1072;
	@%p230 bra 	$L__BB12_362;
	mov.u32 	%r1382, %r1380;
	mov.u32 	%r1380, %r1374;
	mov.f32 	%f1080, %f1078;
	mov.f32 	%f1078, %f1072;
$L__BB12_362:
	setp.leu.f32 	%p231, %f1080, %f1074;
	mov.u32 	%r1384, %r1376;
	mov.f32 	%f1082, %f1074;
	@%p231 bra 	$L__BB12_364;
	mov.u32 	%r1384, %r1382;
	mov.u32 	%r1382, %r1376;
	mov.f32 	%f1082, %f1080;
	mov.f32 	%f1080, %f1074;
$L__BB12_364:
	setp.leu.f32 	%p232, %f1082, %f1073;
	mov.u32 	%r1383, %r1375;
	mov.f32 	%f1081, %f1073;
	@%p232 bra 	$L__BB12_366;
	mov.u32 	%r1383, %r1384;
	mov.u32 	%r1384, %r1375;
	mov.f32 	%f1081, %f1082;
	mov.f32 	%f1082, %f1073;
$L__BB12_366:
	setp.gt.f32 	%p233, %f409, %f1076;
	selp.b32 	%r1386, %r474, %r1378, %p233;
	selp.f32 	%f1084, %f409, %f1076, %p233;
	setp.leu.f32 	%p234, %f1084, %f1078;
	mov.u32 	%r1388, %r1380;
	mov.f32 	%f1086, %f1078;
	@%p234 bra 	$L__BB12_368;
	mov.u32 	%r1388, %r1386;
	mov.u32 	%r1386, %r1380;
	mov.f32 	%f1086, %f1084;
	mov.f32 	%f1084, %f1078;
$L__BB12_368:
	setp.leu.f32 	%p235, %f1086, %f1080;
	mov.u32 	%r1390, %r1382;
	mov.f32 	%f1088, %f1080;
	@%p235 bra 	$L__BB12_370;
	mov.u32 	%r1390, %r1388;
	mov.u32 	%r1388, %r1382;
	mov.f32 	%f1088, %f1086;
	mov.f32 	%f1086, %f1080;
$L__BB12_370:
	setp.leu.f32 	%p236, %f1088, %f1082;
	mov.u32 	%r1392, %r1384;
	mov.f32 	%f1090, %f1082;
	@%p236 bra 	$L__BB12_372;
	mov.u32 	%r1392, %r1390;
	mov.u32 	%r1390, %r1384;
	mov.f32 	%f1090, %f1088;
	mov.f32 	%f1088, %f1082;
$L__BB12_372:
	setp.leu.f32 	%p237, %f1090, %f1081;
	mov.u32 	%r1391, %r1383;
	mov.f32 	%f1089, %f1081;
	@%p237 bra 	$L__BB12_374;
	mov.u32 	%r1391, %r1392;
	mov.u32 	%r1392, %r1383;
	mov.f32 	%f1089, %f1090;
	mov.f32 	%f1090, %f1081;
$L__BB12_374:
	ld.shared.u32 	%r520, [_ZZ4topkILi5ELi256EEvPKfPiPfiiE12temp_storage+172];
	ld.shared.u32 	%r521, [_ZZ4topkILi5ELi256EEvPKfPiPfiiE12temp_storage+176];
	ld.shared.u32 	%r522, [_ZZ4topkILi5ELi256EEvPKfPiPfiiE12temp_storage+180];
	ld.shared.u32 	%r523, [_ZZ4topkILi5ELi256EEvPKfPiPfiiE12temp_storage+184];
	ld.shared.f32 	%f690, [_ZZ4topkILi5ELi256EEvPKfPiPfiiE12temp_storage+188];
	ld.shared.f32 	%f455, [_ZZ4topkILi5ELi256EEvPKfPiPfiiE12temp_storage+192];
	ld.shared.f32 	%f456, [_ZZ4topkILi5ELi256EEvPKfPiPfiiE12temp_storage+196];
	ld.shared.f32 	%f457, [_ZZ4topkILi5ELi256EEvPKfPiPfiiE12temp_storage+200];
	ld.shared.f32 	%f458, [_ZZ4topkILi5ELi256EEvPKfPiPfiiE12temp_storage+204];
	setp.gt.f32 	%p238, %f690, %f1084;
	ld.shared.u32 	%r987, [_ZZ4topkILi5ELi256EEvPKfPiPfiiE12temp_storage+168];
	selp.b32 	%r1394, %r987, %r1386, %p238;
	selp.f32 	%f1092, %f690, %f1084, %p238;
	setp.leu.f32 	%p239, %f1092, %f1086;
	mov.u32 	%r1396, %r1388;
	mov.f32 	%f1094, %f1086;
	@%p239 bra 	$L__BB12_376;
	mov.u32 	%r1396, %r1394;
	mov.u32 	%r1394, %r1388;
	mov.f32 	%f1094, %f1092;
	mov.f32 	%f1092, %f1086;
$L__BB12_376:
	setp.leu.f32 	%p240, %f1094, %f1088;
	mov.u32 	%r1398, %r1390;
	mov.f32 	%f1096, %f1088;
	@%p240 bra 	$L__BB12_378;
	mov.u32 	%r1398, %r1396;
	mov.u32 	%r1396, %r1390;
	mov.f32 	%f1096, %f1094;
	mov.f32 	%f1094, %f1088;
$L__BB12_378:
	setp.leu.f32 	%p241, %f1096, %f1090;
	mov.u32 	%r1400, %r1392;
	mov.f32 	%f1098, %f1090;
	@%p241 bra 	$L__BB12_380;
	mov.u32 	%r1400, %r1398;
	mov.u32 	%r1398, %r1392;
	mov.f32 	%f1098, %f1096;
	mov.f32 	%f1096, %f1090;
$L__BB12_380:
	setp.leu.f32 	%p242, %f1098, %f1089;
	mov.u32 	%r1399, %r1391;
	mov.f32 	%f1097, %f1089;
	@%p242 bra 	$L__BB12_382;
	mov.u32 	%r1399, %r1400;
	mov.u32 	%r1400, %r1391;
	mov.f32 	%f1097, %f1098;
	mov.f32 	%f1098, %f1089;
$L__BB12_382:
	setp.gt.f32 	%p243, %f455, %f1092;
	selp.b32 	%r1402, %r520, %r1394, %p243;
	selp.f32 	%f1100, %f455, %f1092, %p243;
	setp.leu.f32 	%p244, %f1100, %f1094;
	mov.u32 	%r1404, %r1396;
	mov.f32 	%f1102, %f1094;
	@%p244 bra 	$L__BB12_384;
	mov.u32 	%r1404, %r1402;
	mov.u32 	%r1402, %r1396;
	mov.f32 	%f1102, %f1100;
	mov.f32 	%f1100, %f1094;
$L__BB12_384:
	setp.leu.f32 	%p245, %f1102, %f1096;
	mov.u32 	%r1406, %r1398;
	mov.f32 	%f1104, %f1096;
	@%p245 bra 	$L__BB12_386;
	mov.u32 	%r1406, %r1404;
	mov.u32 	%r1404, %r1398;
	mov.f32 	%f1104, %f1102;
	mov.f32 	%f1102, %f1096;
$L__BB12_386:
	setp.leu.f32 	%p246, %f1104, %f1098;
	mov.u32 	%r1408, %r1400;
	mov.f32 	%f1106, %f1098;
	@%p246 bra 	$L__BB12_388;
	mov.u32 	%r1408, %r1406;
	mov.u32 	%r1406, %r1400;
	mov.f32 	%f1106, %f1104;
	mov.f32 	%f1104, %f1098;
$L__BB12_388:
	setp.leu.f32 	%p247, %f1106, %f1097;
	mov.u32 	%r1407, %r1399;
	mov.f32 	%f1105, %f1097;
	@%p247 bra 	$L__BB12_390;
	mov.u32 	%r1407, %r1408;
	mov.u32 	%r1408, %r1399;
	mov.f32 	%f1105, %f1106;
	mov.f32 	%f1106, %f1097;
$L__BB12_390:
	setp.gt.f32 	%p248, %f456, %f1100;
	selp.b32 	%r1410, %r521, %r1402, %p248;
	selp.f32 	%f1108, %f456, %f1100, %p248;
	setp.leu.f32 	%p249, %f1108, %f1102;
	mov.u32 	%r1412, %r1404;
	mov.f32 	%f1110, %f1102;
	@%p249 bra 	$L__BB12_392;
	mov.u32 	%r1412, %r1410;
	mov.u32 	%r1410, %r1404;
	mov.f32 	%f1110, %f1108;
	mov.f32 	%f1108, %f1102;
$L__BB12_392:
	setp.leu.f32 	%p250, %f1110, %f1104;
	mov.u32 	%r1414, %r1406;
	mov.f32 	%f1112, %f1104;
	@%p250 bra 	$L__BB12_394;
	mov.u32 	%r1414, %r1412;
	mov.u32 	%r1412, %r1406;
	mov.f32 	%f1112, %f1110;
	mov.f32 	%f1110, %f1104;
$L__BB12_394:
	setp.leu.f32 	%p251, %f1112, %f1106;
	mov.u32 	%r1416, %r1408;
	mov.f32 	%f1114, %f1106;
	@%p251 bra 	$L__BB12_396;
	mov.u32 	%r1416, %r1414;
	mov.u32 	%r1414, %r1408;
	mov.f32 	%f1114, %f1112;
	mov.f32 	%f1112, %f1106;
$L__BB12_396:
	setp.leu.f32 	%p252, %f1114, %f1105;
	mov.u32 	%r1415, %r1407;
	mov.f32 	%f1113, %f1105;
	@%p252 bra 	$L__BB12_398;
	mov.u32 	%r1415, %r1416;
	mov.u32 	%r1416, %r1407;
	mov.f32 	%f1113, %f1114;
	mov.f32 	%f1114, %f1105;
$L__BB12_398:
	setp.gt.f32 	%p253, %f457, %f1108;
	selp.b32 	%r1418, %r522, %r1410, %p253;
	selp.f32 	%f1116, %f457, %f1108, %p253;
	setp.leu.f32 	%p254, %f1116, %f1110;
	mov.u32 	%r1420, %r1412;
	mov.f32 	%f1118, %f1110;
	@%p254 bra 	$L__BB12_400;
	mov.u32 	%r1420, %r1418;
	mov.u32 	%r1418, %r1412;
	mov.f32 	%f1118, %f1116;
	mov.f32 	%f1116, %f1110;
$L__BB12_400:
	setp.leu.f32 	%p255, %f1118, %f1112;
	mov.u32 	%r1422, %r1414;
	mov.f32 	%f1120, %f1112;
	@%p255 bra 	$L__BB12_402;
	mov.u32 	%r1422, %r1420;
	mov.u32 	%r1420, %r1414;
	mov.f32 	%f1120, %f1118;
	mov.f32 	%f1118, %f1112;
$L__BB12_402:
	setp.leu.f32 	%p256, %f1120, %f1114;
	mov.u32 	%r1424, %r1416;
	mov.f32 	%f1122, %f1114;
	@%p256 bra 	$L__BB12_404;
	mov.u32 	%r1424, %r1422;
	mov.u32 	%r1422, %r1416;
	mov.f32 	%f1122, %f1120;
	mov.f32 	%f1120, %f1114;
$L__BB12_404:
	setp.leu.f32 	%p257, %f1122, %f1113;
	mov.u32 	%r1423, %r1415;
	mov.f32 	%f1121, %f1113;
	@%p257 bra 	$L__BB12_406;
	mov.u32 	%r1423, %r1424;
	mov.u32 	%r1424, %r1415;
	mov.f32 	%f1121, %f1122;
	mov.f32 	%f1122, %f1113;
$L__BB12_406:
	setp.gt.f32 	%p258, %f458, %f1116;
	selp.b32 	%r1426, %r523, %r1418, %p258;
	selp.f32 	%f1124, %f458, %f1116, %p258;
	setp.leu.f32 	%p259, %f1124, %f1118;
	mov.u32 	%r1428, %r1420;
	mov.f32 	%f1126, %f1118;
	@%p259 bra 	$L__BB12_408;
	mov.u32 	%r1428, %r1426;
	mov.u32 	%r1426, %r1420;
	mov.f32 	%f1126, %f1124;
	mov.f32 	%f1124, %f1118;
$L__BB12_408:
	setp.leu.f32 	%p260, %f1126, %f1120;
	mov.u32 	%r1430, %r1422;
	mov.f32 	%f1128, %f1120;
	@%p260 bra 	$L__BB12_410;
	mov.u32 	%r1430, %r1428;
	mov.u32 	%r1428, %r1422;
	mov.f32 	%f1128, %f1126;
	mov.f32 	%f1126, %f1120;
$L__BB12_410:
	setp.leu.f32 	%p261, %f1128, %f1122;
	mov.u32 	%r1432, %r1424;
	mov.f32 	%f1130, %f1122;
	@%p261 bra 	$L__BB12_412;
	mov.u32 	%r1432, %r1430;
	mov.u32 	%r1430, %r1424;
	mov.f32 	%f1130, %f1128;
	mov.f32 	%f1128, %f1122;
$L__BB12_412:
	setp.leu.f32 	%p262, %f1130, %f1121;
	mov.u32 	%r1431, %r1423;
	mov.f32 	%f1129, %f1121;
	@%p262 bra 	$L__BB12_414;
	mov.u32 	%r1431, %r1432;
	mov.u32 	%r1432, %r1423;
	mov.f32 	%f1129, %f1130;
	mov.f32 	%f1130, %f1121;
$L__BB12_414:
	ld.shared.u32 	%r569, [_ZZ4topkILi5ELi256EEvPKfPiPfiiE12temp_storage+212];
	ld.shared.u32 	%r570, [_ZZ4topkILi5ELi256EEvPKfPiPfiiE12temp_storage+216];
	ld.shared.u32 	%r571, [_ZZ4topkILi5ELi256EEvPKfPiPfiiE12temp_storage+220];
	ld.shared.u32 	%r572, [_ZZ4topkILi5ELi256EEvPKfPiPfiiE12temp_storage+224];
	ld.shared.f32 	%f691, [_ZZ4topkILi5ELi256EEvPKfPiPfiiE12temp_storage+228];
	ld.shared.f32 	%f504, [_ZZ4topkILi5ELi256EEvPKfPiPfiiE12temp_storage+232];
	ld.shared.f32 	%f505, [_ZZ4topkILi5ELi256EEvPKfPiPfiiE12temp_storage+236];
	ld.shared.f32 	%f506, [_ZZ4topkILi5ELi256EEvPKfPiPfiiE12temp_storage+240];
	ld.shared.f32 	%f507, [_ZZ4topkILi5ELi256EEvPKfPiPfiiE12temp_storage+244];
	setp.gt.f32 	%p263, %f691, %f1124;
	ld.shared.u32 	%r988, [_ZZ4topkILi5ELi256EEvPKfPiPfiiE12temp_storage+208];
	selp.b32 	%r1434, %r988, %r1426, %p263;
	selp.f32 	%f1132, %f691, %f1124, %p263;
	setp.leu.f32 	%p264, %f1132, %f1126;
	mov.u32 	%r1436, %r1428;
	mov.f32 	%f1134, %f1126;
	@%p264 bra 	$L__BB12_416;
	mov.u32 	%r1436, %r1434;
	mov.u32 	%r1434, %r1428;
	mov.f32 	%f1134, %f1132;
	mov.f32 	%f1132, %f1126;
$L__BB12_416:
	setp.leu.f32 	%p265, %f1134, %f1128;
	mov.u32 	%r1438, %r1430;
	mov.f32 	%f1136, %f1128;
	@%p265 bra 	$L__BB12_418;
	mov.u32 	%r1438, %r1436;
	mov.u32 	%r1436, %r1430;
	mov.f32 	%f1136, %f1134;
	mov.f32 	%f1134, %f1128;
$L__BB12_418:
	setp.leu.f32 	%p266, %f1136, %f1130;
	mov.u32 	%r1440, %r1432;
	mov.f32 	%f1138, %f1130;
	@%p266 bra 	$L__BB12_420;
	mov.u32 	%r1440, %r1438;
	mov.u32 	%r1438, %r1432;
	mov.f32 	%f1138, %f1136;
	mov.f32 	%f1136, %f1130;
$L__BB12_420:
	setp.leu.f32 	%p267, %f1138, %f1129;
	mov.u32 	%r1439, %r1431;
	mov.f32 	%f1137, %f1129;
	@%p267 bra 	$L__BB12_422;
	mov.u32 	%r1439, %r1440;
	mov.u32 	%r1440, %r1431;
	mov.f32 	%f1137, %f1138;
	mov.f32 	%f1138, %f1129;
$L__BB12_422:
	setp.gt.f32 	%p268, %f504, %f1132;
	selp.b32 	%r1442, %r569, %r1434, %p268;
	selp.f32 	%f1140, %f504, %f1132, %p268;
	setp.leu.f32 	%p269, %f1140, %f1134;
	mov.u32 	%r1444, %r1436;
	mov.f32 	%f1142, %f1134;
	@%p269 bra 	$L__BB12_424;
	mov.u32 	%r1444, %r1442;
	mov.u32 	%r1442, %r1436;
	mov.f32 	%f1142, %f1140;
	mov.f32 	%f1140, %f1134;
$L__BB12_424:
	setp.leu.f32 	%p270, %f1142, %f1136;
	mov.u32 	%r1446, %r1438;
	mov.f32 	%f1144, %f1136;
	@%p270 bra 	$L__BB12_426;
	mov.u32 	%r1446, %r1444;
	mov.u32 	%r1444, %r1438;
	mov.f32 	%f1144, %f1142;
	mov.f32 	%f1142, %f1136;
$L__BB12_426:
	setp.leu.f32 	%p271, %f1144, %f1138;
	mov.u32 	%r1448, %r1440;
	mov.f32 	%f1146, %f1138;
	@%p271 bra 	$L__BB12_428;
	mov.u32 	%r1448, %r1446;
	mov.u32 	%r1446, %r1440;
	mov.f32 	%f1146, %f1144;
	mov.f32 	%f1144, %f1138;
$L__BB12_428:
	setp.leu.f32 	%p272, %f1146, %f1137;
	mov.u32 	%r1447, %r1439;
	mov.f32 	%f1145, %f1137;
	@%p272 bra 	$L__BB12_430;
	mov.u32 	%r1447, %r1448;
	mov.u32 	%r1448, %r1439;
	mov.f32 	%f1145, %f1146;
	mov.f32 	%f1146, %f1137;
$L__BB12_430:
	setp.gt.f32 	%p273, %f505, %f1140;
	selp.b32 	%r1450, %r570, %r1442, %p273;
	selp.f32 	%f1148, %f505, %f1140, %p273;
	setp.leu.f32 	%p274, %f1148, %f1142;
	mov.u32 	%r1452, %r1444;
	mov.f32 	%f1150, %f1142;
	@%p274 bra 	$L__BB12_432;
	mov.u32 	%r1452, %r1450;
	mov.u32 	%r1450, %r1444;
	mov.f32 	%f1150, %f1148;
	mov.f32 	%f1148, %f1142;
$L__BB12_432:
	setp.leu.f32 	%p275, %f1150, %f1144;
	mov.u32 	%r1454, %r1446;
	mov.f32 	%f1152, %f1144;
	@%p275 bra 	$L__BB12_434;
	mov.u32 	%r1454, %r1452;
	mov.u32 	%r1452, %r1446;
	mov.f32 	%f1152, %f1150;
	mov.f32 	%f1150, %f1144;
$L__BB12_434:
	setp.leu.f32 	%p276, %f1152, %f1146;
	mov.u32 	%r1456, %r1448;
	mov.f32 	%f1154, %f1146;
	@%p276 bra 	$L__BB12_436;
	mov.u32 	%r1456, %r1454;
	mov.u32 	%r1454, %r1448;
	mov.f32 	%f1154, %f1152;
	mov.f32 	%f1152, %f1146;
$L__BB12_436:
	setp.leu.f32 	%p277, %f1154, %f1145;
	mov.u32 	%r1455, %r1447;
	mov.f32 	%f1153, %f1145;
	@%p277 bra 	$L__BB12_438;
	mov.u32 	%r1455, %r1456;
	mov.u32 	%r1456, %r1447;
	mov.f32 	%f1153, %f1154;
	mov.f32 	%f1154, %f1145;
$L__BB12_438:
	setp.gt.f32 	%p278, %f506, %f1148;
	selp.b32 	%r1458, %r571, %r1450, %p278;
	selp.f32 	%f1156, %f506, %f1148, %p278;
	setp.leu.f32 	%p279, %f1156, %f1150;
	mov.u32 	%r1460, %r1452;
	mov.f32 	%f1158, %f1150;
	@%p279 bra 	$L__BB12_440;
	mov.u32 	%r1460, %r1458;
	mov.u32 	%r1458, %r1452;
	mov.f32 	%f1158, %f1156;
	mov.f32 	%f1156, %f1150;
$L__BB12_440:
	setp.leu.f32 	%p280, %f1158, %f1152;
	mov.u32 	%r1462, %r1454;
	mov.f32 	%f1160, %f1152;
	@%p280 bra 	$L__BB12_442;
	mov.u32 	%r1462, %r1460;
	mov.u32 	%r1460, %r1454;
	mov.f32 	%f1160, %f1158;
	mov.f32 	%f1158, %f1152;
$L__BB12_442:
	setp.leu.f32 	%p281, %f1160, %f1154;
	mov.u32 	%r1464, %r1456;
	mov.f32 	%f1162, %f1154;
	@%p281 bra 	$L__BB12_444;
	mov.u32 	%r1464, %r1462;
	mov.u32 	%r1462, %r1456;
	mov.f32 	%f1162, %f1160;
	mov.f32 	%f1160, %f1154;
$L__BB12_444:
	setp.leu.f32 	%p282, %f1162, %f1153;
	mov.u32 	%r1463, %r1455;
	mov.f32 	%f1161, %f1153;
	@%p282 bra 	$L__BB12_446;
	mov.u32 	%r1463, %r1464;
	mov.u32 	%r1464, %r1455;
	mov.f32 	%f1161, %f1162;
	mov.f32 	%f1162, %f1153;
$L__BB12_446:
	setp.gt.f32 	%p283, %f507, %f1156;
	selp.b32 	%r1466, %r572, %r1458, %p283;
	selp.f32 	%f1164, %f507, %f1156, %p283;
	setp.leu.f32 	%p284, %f1164, %f1158;
	mov.u32 	%r1468, %r1460;
	mov.f32 	%f1166, %f1158;
	@%p284 bra 	$L__BB12_448;
	mov.u32 	%r1468, %r1466;
	mov.u32 	%r1466, %r1460;
	mov.f32 	%f1166, %f1164;
	mov.f32 	%f1164, %f1158;
$L__BB12_448:
	setp.leu.f32 	%p285, %f1166, %f1160;
	mov.u32 	%r1470, %r1462;
	mov.f32 	%f1168, %f1160;
	@%p285 bra 	$L__BB12_450;
	mov.u32 	%r1470, %r1468;
	mov.u32 	%r1468, %r1462;
	mov.f32 	%f1168, %f1166;
	mov.f32 	%f1166, %f1160;
$L__BB12_450:
	setp.leu.f32 	%p286, %f1168, %f1162;
	mov.u32 	%r1472, %r1464;
	mov.f32 	%f1170, %f1162;
	@%p286 bra 	$L__BB12_452;
	mov.u32 	%r1472, %r1470;
	mov.u32 	%r1470, %r1464;
	mov.f32 	%f1170, %f1168;
	mov.f32 	%f1168, %f1162;
$L__BB12_452:
	setp.leu.f32 	%p287, %f1170, %f1161;
	mov.u32 	%r1471, %r1463;
	mov.f32 	%f1169, %f1161;
	@%p287 bra 	$L__BB12_454;
	mov.u32 	%r1471, %r1472;
	mov.u32 	%r1472, %r1463;
	mov.f32 	%f1169, %f1170;
	mov.f32 	%f1170, %f1161;
$L__BB12_454:
	ld.shared.u32 	%r618, [_ZZ4topkILi5ELi256EEvPKfPiPfiiE12temp_storage+252];
	ld.shared.u32 	%r619, [_ZZ4topkILi5ELi256EEvPKfPiPfiiE12temp_storage+256];
	ld.shared.u32 	%r620, [_ZZ4topkILi5ELi256EEvPKfPiPfiiE12temp_storage+260];
	ld.shared.u32 	%r621, [_ZZ4topkILi5ELi256EEvPKfPiPfiiE12temp_storage+264];
	ld.shared.f32 	%f692, [_ZZ4topkILi5ELi256EEvPKfPiPfiiE12temp_storage+268];
	ld.shared.f32 	%f553, [_ZZ4topkILi5ELi256EEvPKfPiPfiiE12temp_storage+272];
	ld.shared.f32 	%f554, [_ZZ4topkILi5ELi256EEvPKfPiPfiiE12temp_storage+276];
	ld.shared.f32 	%f555, [_ZZ4topkILi5ELi256EEvPKfPiPfiiE12temp_storage+280];
	ld.shared.f32 	%f556, [_ZZ4topkILi5ELi256EEvPKfPiPfiiE12temp_storage+284];
	setp.gt.f32 	%p288, %f692, %f1164;
	ld.shared.u32 	%r989, [_ZZ4topkILi5ELi256EEvPKfPiPfiiE12temp_storage+248];
	selp.b32 	%r1474, %r989, %r1466, %p288;
	selp.f32 	%f1172, %f692, %f1164, %p288;
	setp.leu.f32 	%p289, %f1172, %f1166;
	mov.u32 	%r1476, %r1468;
	mov.f32 	%f1174, %f1166;
	@%p289 bra 	$L__BB12_456;
	mov.u32 	%r1476, %r1474;
	mov.u32 	%r1474, %r1468;
	mov.f32 	%f1174, %f1172;
	mov.f32 	%f1172, %f1166;
$L__BB12_456:
	setp.leu.f32 	%p290, %f1174, %f1168;
	mov.u32 	%r1478, %r1470;
	mov.f32 	%f1176, %f1168;
	@%p290 bra 	$L__BB12_458;
	mov.u32 	%r1478, %r1476;
	mov.u32 	%r1476, %r1470;
	mov.f32 	%f1176, %f1174;
	mov.f32 	%f1174, %f1168;
$L__BB12_458:
	setp.leu.f32 	%p291, %f1176, %f1170;
	mov.u32 	%r1480, %r1472;
	mov.f32 	%f1178, %f1170;
	@%p291 bra 	$L__BB12_460;
	mov.u32 	%r1480, %r1478;
	mov.u32 	%r1478, %r1472;
	mov.f32 	%f1178, %f1176;
	mov.f32 	%f1176, %f1170;
$L__BB12_460:
	setp.leu.f32 	%p292, %f1178, %f1169;
	mov.u32 	%r1479, %r1471;
	mov.f32 	%f1177, %f1169;
	@%p292 bra 	$L__BB12_462;
	mov.u32 	%r1479, %r1480;
	mov.u32 	%r1480, %r1471;
	mov.f32 	%f1177, %f1178;
	mov.f32 	%f1178, %f1169;
$L__BB12_462:
	setp.gt.f32 	%p293, %f553, %f1172;
	selp.b32 	%r1482, %r618, %r1474, %p293;
	selp.f32 	%f1180, %f553, %f1172, %p293;
	setp.leu.f32 	%p294, %f1180, %f1174;
	mov.u32 	%r1484, %r1476;
	mov.f32 	%f1182, %f1174;
	@%p294 bra 	$L__BB12_464;
	mov.u32 	%r1484, %r1482;
	mov.u32 	%r1482, %r1476;
	mov.f32 	%f1182, %f1180;
	mov.f32 	%f1180, %f1174;
$L__BB12_464:
	setp.leu.f32 	%p295, %f1182, %f1176;
	mov.u32 	%r1486, %r1478;
	mov.f32 	%f1184, %f1176;
	@%p295 bra 	$L__BB12_466;
	mov.u32 	%r1486, %r1484;
	mov.u32 	%r1484, %r1478;
	mov.f32 	%f1184, %f1182;
	mov.f32 	%f1182, %f1176;
$L__BB12_466:
	setp.leu.f32 	%p296, %f1184, %f1178;
	mov.u32 	%r1488, %r1480;
	mov.f32 	%f1186, %f1178;
	@%p296 bra 	$L__BB12_468;
	mov.u32 	%r1488, %r1486;
	mov.u32 	%r1486, %r1480;
	mov.f32 	%f1186, %f1184;
	mov.f32 	%f1184, %f1178;
$L__BB12_468:
	setp.leu.f32 	%p297, %f1186, %f1177;
	mov.u32 	%r1487, %r1479;
	mov.f32 	%f1185, %f1177;
	@%p297 bra 	$L__BB12_470;
	mov.u32 	%r1487, %r1488;
	mov.u32 	%r1488, %r1479;
	mov.f32 	%f1185, %f1186;
	mov.f32 	%f1186, %f1177;
$L__BB12_470:
	setp.gt.f32 	%p298, %f554, %f1180;
	selp.b32 	%r1490, %r619, %r1482, %p298;
	selp.f32 	%f1188, %f554, %f1180, %p298;
	setp.leu.f32 	%p299, %f1188, %f1182;
	mov.u32 	%r1492, %r1484;
	mov.f32 	%f1190, %f1182;
	@%p299 bra 	$L__BB12_472;
	mov.u32 	%r1492, %r1490;
	mov.u32 	%r1490, %r1484;
	mov.f32 	%f1190, %f1188;
	mov.f32 	%f1188, %f1182;
$L__BB12_472:
	setp.leu.f32 	%p300, %f1190, %f1184;
	mov.u32 	%r1494, %r1486;
	mov.f32 	%f1192, %f1184;
	@%p300 bra 	$L__BB12_474;
	mov.u32 	%r1494, %r1492;
	mov.u32 	%r1492, %r1486;
	mov.f32 	%f1192, %f1190;
	mov.f32 	%f1190, %f1184;
$L__BB12_474:
	setp.leu.f32 	%p301, %f1192, %f1186;
	mov.u32 	%r1496, %r1488;
	mov.f32 	%f1194, %f1186;
	@%p301 bra 	$L__BB12_476;
	mov.u32 	%r1496, %r1494;
	mov.u32 	%r1494, %r1488;
	mov.f32 	%f1194, %f1192;
	mov.f32 	%f1192, %f1186;
$L__BB12_476:
	setp.leu.f32 	%p302, %f1194, %f1185;
	mov.u32 	%r1495, %r1487;
	mov.f32 	%f1193, %f1185;
	@%p302 bra 	$L__BB12_478;
	mov.u32 	%r1495, %r1496;
	mov.u32 	%r1496, %r1487;
	mov.f32 	%f1193, %f1194;
	mov.f32 	%f1194, %f1185;
$L__BB12_478:
	setp.gt.f32 	%p303, %f555, %f1188;
	selp.b32 	%r1498, %r620, %r1490, %p303;
	selp.f32 	%f1196, %f555, %f1188, %p303;
	setp.leu.f32 	%p304, %f1196, %f1190;
	mov.u32 	%r1500, %r1492;
	mov.f32 	%f1198, %f1190;
	@%p304 bra 	$L__BB12_480;
	mov.u32 	%r1500, %r1498;
	mov.u32 	%r1498, %r1492;
	mov.f32 	%f1198, %f1196;
	mov.f32 	%f1196, %f1190;
$L__BB12_480:
	setp.leu.f32 	%p305, %f1198, %f1192;
	mov.u32 	%r1502, %r1494;
	mov.f32 	%f1200, %f1192;
	@%p305 bra 	$L__BB12_482;
	mov.u32 	%r1502, %r1500;
	mov.u32 	%r1500, %r1494;
	mov.f32 	%f1200, %f1198;
	mov.f32 	%f1198, %f1192;
$L__BB12_482:
	setp.leu.f32 	%p306, %f1200, %f1194;
	mov.u32 	%r1504, %r1496;
	mov.f32 	%f1202, %f1194;
	@%p306 bra 	$L__BB12_484;
	mov.u32 	%r1504, %r1502;
	mov.u32 	%r1502, %r1496;
	mov.f32 	%f1202, %f1200;
	mov.f32 	%f1200, %f1194;
$L__BB12_484:
	setp.leu.f32 	%p307, %f1202, %f1193;
	mov.u32 	%r1503, %r1495;
	mov.f32 	%f1201, %f1193;
	@%p307 bra 	$L__BB12_486;
	mov.u32 	%r1503, %r1504;
	mov.u32 	%r1504, %r1495;
	mov.f32 	%f1201, %f1202;
	mov.f32 	%f1202, %f1193;
$L__BB12_486:
	setp.gt.f32 	%p308, %f556, %f1196;
	selp.b32 	%r1506, %r621, %r1498, %p308;
	selp.f32 	%f1204, %f556, %f1196, %p308;
	setp.leu.f32 	%p309, %f1204, %f1198;
	mov.u32 	%r1508, %r1500;
	mov.f32 	%f1206, %f1198;
	@%p309 bra 	$L__BB12_488;
	mov.u32 	%r1508, %r1506;
	mov.u32 	%r1506, %r1500;
	mov.f32 	%f1206, %f1204;
	mov.f32 	%f1204, %f1198;
$L__BB12_488:
	setp.leu.f32 	%p310, %f1206, %f1200;
	mov.u32 	%r1510, %r1502;
	mov.f32 	%f1208, %f1200;
	@%p310 bra 	$L__BB12_490;
	mov.u32 	%r1510, %r1508;
	mov.u32 	%r1508, %r1502;
	mov.f32 	%f1208, %f1206;
	mov.f32 	%f1206, %f1200;
$L__BB12_490:
	setp.leu.f32 	%p311, %f1208, %f1202;
	mov.u32 	%r1512, %r1504;
	mov.f32 	%f1210, %f1202;
	@%p311 bra 	$L__BB12_492;
	mov.u32 	%r1512, %r1510;
	mov.u32 	%r1510, %r1504;
	mov.f32 	%f1210, %f1208;
	mov.f32 	%f1208, %f1202;
$L__BB12_492:
	setp.leu.f32 	%p312, %f1210, %f1201;
	mov.u32 	%r1511, %r1503;
	mov.f32 	%f1209, %f1201;
	@%p312 bra 	$L__BB12_494;
	mov.u32 	%r1511, %r1512;
	mov.u32 	%r1512, %r1503;
	mov.f32 	%f1209, %f1210;
	mov.f32 	%f1210, %f1201;
$L__BB12_494:
	ld.shared.u32 	%r667, [_ZZ4topkILi5ELi256EEvPKfPiPfiiE12temp_storage+292];
	ld.shared.u32 	%r668, [_ZZ4topkILi5ELi256EEvPKfPiPfiiE12temp_storage+296];
	ld.shared.u32 	%r669, [_ZZ4topkILi5ELi256EEvPKfPiPfiiE12temp_storage+300];
	ld.shared.u32 	%r670, [_ZZ4topkILi5ELi256EEvPKfPiPfiiE12temp_storage+304];
	ld.shared.f32 	%f693, [_ZZ4topkILi5ELi256EEvPKfPiPfiiE12temp_storage+308];
	ld.shared.f32 	%f602, [_ZZ4topkILi5ELi256EEvPKfPiPfiiE12temp_storage+312];
	ld.shared.f32 	%f603, [_ZZ4topkILi5ELi256EEvPKfPiPfiiE12temp_storage+316];
	ld.shared.f32 	%f604, [_ZZ4topkILi5ELi256EEvPKfPiPfiiE12temp_storage+320];
	ld.shared.f32 	%f605, [_ZZ4topkILi5ELi256EEvPKfPiPfiiE12temp_storage+324];
	setp.gt.f32 	%p313, %f693, %f1204;
	ld.shared.u32 	%r990, [_ZZ4topkILi5ELi256EEvPKfPiPfiiE12temp_storage+288];
	selp.b32 	%r1514, %r990, %r1506, %p313;
	selp.f32 	%f1212, %f693, %f1204, %p313;
	setp.leu.f32 	%p314, %f1212, %f1206;
	mov.u32 	%r1516, %r1508;
	mov.f32 	%f1214, %f1206;
	@%p314 bra 	$L__BB12_496;
	mov.u32 	%r1516, %r1514;
	mov.u32 	%r1514, %r1508;
	mov.f32 	%f1214, %f1212;
	mov.f32 	%f1212, %f1206;
$L__BB12_496:
	setp.leu.f32 	%p315, %f1214, %f1208;
	mov.u32 	%r1518, %r1510;
	mov.f32 	%f1216, %f1208;
	@%p315 bra 	$L__BB12_498;
	mov.u32 	%r1518, %r1516;
	mov.u32 	%r1516, %r1510;
	mov.f32 	%f1216, %f1214;
	mov.f32 	%f1214, %f1208;
$L__BB12_498:
	setp.leu.f32 	%p316, %f1216, %f1210;
	mov.u32 	%r1520, %r1512;
	mov.f32 	%f1218, %f1210;
	@%p316 bra 	$L__BB12_500;
	mov.u32 	%r1520, %r1518;
	mov.u32 	%r1518, %r1512;
	mov.f32 	%f1218, %f1216;
	mov.f32 	%f1216, %f1210;
$L__BB12_500:
	setp.leu.f32 	%p317, %f1218, %f1209;
	mov.u32 	%r1519, %r1511;
	mov.f32 	%f1217, %f1209;
	@%p317 bra 	$L__BB12_502;
	mov.u32 	%r1519, %r1520;
	mov.u32 	%r1520, %r1511;
	mov.f32 	%f1217, %f1218;
	mov.f32 	%f1218, %f1209;
$L__BB12_502:
	setp.gt.f32 	%p318, %f602, %f1212;
	selp.b32 	%r1522, %r667, %r1514, %p318;
	selp.f32 	%f1220, %f602, %f1212, %p318;
	setp.leu.f32 	%p319, %f1220, %f1214;
	mov.u32 	%r1524, %r1516;
	mov.f32 	%f1222, %f1214;
	@%p319 bra 	$L__BB12_504;
	mov.u32 	%r1524, %r1522;
	mov.u32 	%r1522, %r1516;
	mov.f32 	%f1222, %f1220;
	mov.f32 	%f1220, %f1214;
$L__BB12_504:
	setp.leu.f32 	%p320, %f1222, %f1216;
	mov.u32 	%r1526, %r1518;
	mov.f32 	%f1224, %f1216;
	@%p320 bra 	$L__BB12_506;
	mov.u32 	%r1526, %r1524;
	mov.u32 	%r1524, %r1518;
	mov.f32 	%f1224, %f1222;
	mov.f32 	%f1222, %f1216;
$L__BB12_506:
	setp.leu.f32 	%p321, %f1224, %f1218;
	mov.u32 	%r1528, %r1520;
	mov.f32 	%f1226, %f1218;
	@%p321 bra 	$L__BB12_508;
	mov.u32 	%r1528, %r1526;
	mov.u32 	%r1526, %r1520;
	mov.f32 	%f1226, %f1224;
	mov.f32 	%f1224, %f1218;
$L__BB12_508:
	setp.leu.f32 	%p322, %f1226, %f1217;
	mov.u32 	%r1527, %r1519;
	mov.f32 	%f1225, %f1217;
	@%p322 bra 	$L__BB12_510;
	mov.u32 	%r1527, %r1528;
	mov.u32 	%r1528, %r1519;
	mov.f32 	%f1225, %f1226;
	mov.f32 	%f1226, %f1217;
$L__BB12_510:
	setp.gt.f32 	%p323, %f603, %f1220;
	selp.b32 	%r1530, %r668, %r1522, %p323;
	selp.f32 	%f1228, %f603, %f1220, %p323;
	setp.leu.f32 	%p324, %f1228, %f1222;
	mov.u32 	%r1532, %r1524;
	mov.f32 	%f1230, %f1222;
	@%p324 bra 	$L__BB12_512;
	mov.u32 	%r1532, %r1530;
	mov.u32 	%r1530, %r1524;
	mov.f32 	%f1230, %f1228;
	mov.f32 	%f1228, %f1222;
$L__BB12_512:
	setp.leu.f32 	%p325, %f1230, %f1224;
	mov.u32 	%r1534, %r1526;
	mov.f32 	%f1232, %f1224;
	@%p325 bra 	$L__BB12_514;
	mov.u32 	%r1534, %r1532;
	mov.u32 	%r1532, %r1526;
	mov.f32 	%f1232, %f1230;
	mov.f32 	%f1230, %f1224;
$L__BB12_514:
	setp.leu.f32 	%p326, %f1232, %f1226;
	mov.u32 	%r1536, %r1528;
	mov.f32 	%f1234, %f1226;
	@%p326 bra 	$L__BB12_516;
	mov.u32 	%r1536, %r1534;
	mov.u32 	%r1534, %r1528;
	mov.f32 	%f1234, %f1232;
	mov.f32 	%f1232, %f1226;
$L__BB12_516:
	setp.leu.f32 	%p327, %f1234, %f1225;
	mov.u32 	%r1535, %r1527;
	mov.f32 	%f1233, %f1225;
	@%p327 bra 	$L__BB12_518;
	mov.u32 	%r1535, %r1536;
	mov.u32 	%r1536, %r1527;
	mov.f32 	%f1233, %f1234;
	mov.f32 	%f1234, %f1225;
$L__BB12_518:
	setp.gt.f32 	%p328, %f604, %f1228;
	selp.b32 	%r1538, %r669, %r1530, %p328;
	selp.f32 	%f1236, %f604, %f1228, %p328;
	setp.leu.f32 	%p329, %f1236, %f1230;
	mov.u32 	%r1540, %r1532;
	mov.f32 	%f1238, %f1230;
	@%p329 bra 	$L__BB12_520;
	mov.u32 	%r1540, %r1538;
	mov.u32 	%r1538, %r1532;
	mov.f32 	%f1238, %f1236;
	mov.f32 	%f1236, %f1230;
$L__BB12_520:
	setp.leu.f32 	%p330, %f1238, %f1232;
	mov.u32 	%r1542, %r1534;
	mov.f32 	%f1240, %f1232;
	@%p330 bra 	$L__BB12_522;
	mov.u32 	%r1542, %r1540;
	mov.u32 	%r1540, %r1534;
	mov.f32 	%f1240, %f1238;
	mov.f32 	%f1238, %f1232;
$L__BB12_522:
	setp.leu.f32 	%p331, %f1240, %f1234;
	mov.u32 	%r1544, %r1536;
	mov.f32 	%f1242, %f1234;
	@%p331 bra 	$L__BB12_524;
	mov.u32 	%r1544, %r1542;
	mov.u32 	%r1542, %r1536;
	mov.f32 	%f1242, %f1240;
	mov.f32 	%f1240, %f1234;
$L__BB12_524:
	setp.leu.f32 	%p332, %f1242, %f1233;
	mov.u32 	%r1026, %r1535;
	mov.f32 	%f724, %f1233;
	@%p332 bra 	$L__BB12_526;
	mov.u32 	%r1026, %r1544;
	mov.u32 	%r1544, %r1535;
	mov.f32 	%f724, %f1242;
	mov.f32 	%f1242, %f1233;
$L__BB12_526:
	setp.gt.f32 	%p333, %f605, %f1236;
	selp.b32 	%r1013, %r670, %r1538, %p333;
	selp.f32 	%f712, %f605, %f1236, %p333;
	setp.leu.f32 	%p334, %f712, %f1238;
	mov.u32 	%r1020, %r1540;
	mov.f32 	%f718, %f1238;
	@%p334 bra 	$L__BB12_528;
	mov.u32 	%r1020, %r1013;
	mov.u32 	%r1013, %r1540;
	mov.f32 	%f718, %f712;
	mov.f32 	%f712, %f1238;
$L__BB12_528:
	setp.leu.f32 	%p335, %f718, %f1240;
	mov.u32 	%r1022, %r1542;
	mov.f32 	%f720, %f1240;
	@%p335 bra 	$L__BB12_530;
	mov.u32 	%r1022, %r1020;
	mov.u32 	%r1020, %r1542;
	mov.f32 	%f720, %f718;
	mov.f32 	%f718, %f1240;
$L__BB12_530:
	setp.leu.f32 	%p336, %f720, %f1242;
	mov.u32 	%r1549, %r1544;
	mov.f32 	%f1247, %f1242;
	@%p336 bra 	$L__BB12_532;
	mov.u32 	%r1549, %r1022;
	mov.u32 	%r1022, %r1544;
	mov.f32 	%f1247, %f720;
	mov.f32 	%f720, %f1242;
$L__BB12_532:
	setp.leu.f32 	%p337, %f1247, %f724;
	mov.f32 	%f722, %f1247;
	mov.u32 	%r1024, %r1549;
	@%p337 bra 	$L__BB12_534;
	mov.f32 	%f722, %f724;
	mov.f32 	%f724, %f1247;
	mov.u32 	%r1024, %r1026;
	mov.u32 	%r1026, %r1549;
$L__BB12_534:
	setp.ne.s32 	%p338, %r1, 0;
	@%p338 bra 	$L__BB12_545;
	mul.lo.s32 	%r991, %r720, %r2;
	setp.lt.s32 	%p339, %r720, 1;
	cvta.to.global.u64 	%rd18, %rd9;
	mul.wide.s32 	%rd19, %r991, 4;
	add.s64 	%rd7, %rd18, %rd19;
	cvta.to.global.u64 	%rd20, %rd10;
	add.s64 	%rd8, %rd20, %rd19;
	@%p339 bra 	$L__BB12_537;
	st.global.u32 	[%rd7], %r1026;
	st.global.f32 	[%rd8], %f724;
$L__BB12_537:
	setp.lt.s32 	%p340, %r720, 2;
	@%p340 bra 	$L__BB12_539;
	st.global.u32 	[%rd7+4], %r1024;
	st.global.f32 	[%rd8+4], %f722;
$L__BB12_539:
	setp.lt.s32 	%p341, %r720, 3;
	@%p341 bra 	$L__BB12_541;
	st.global.u32 	[%rd7+8], %r1022;
	st.global.f32 	[%rd8+8], %f720;
$L__BB12_541:
	setp.lt.s32 	%p342, %r720, 4;
	@%p342 bra 	$L__BB12_543;
	st.global.u32 	[%rd7+12], %r1020;
	st.global.f32 	[%rd8+12], %f718;
$L__BB12_543:
	setp.lt.s32 	%p343, %r720, 5;
	@%p343 bra 	$L__BB12_545;
	st.global.u32 	[%rd7+16], %r1013;
	st.global.f32 	[%rd8+16], %f712;
$L__BB12_545:
	ret;

}
	// .globl	_Z4topkILi5ELi128EEvPKfPiPfii
.visible .entry _Z4topkILi5ELi128EEvPKfPiPfii(
	.param .u64 .ptr .align 1 _Z4topkILi5ELi128EEvPKfPiPfii_param_0,
	.param .u64 .ptr .align 1 _Z4topkILi5ELi128EEvPKfPiPfii_param_1,
	.param .u64 .ptr .align 1 _Z4topkILi5ELi128EEvPKfPiPfii_param_2,
	.param .u32 _Z4topkILi5ELi128EEvPKfPiPfii_param_3,
	.param .u32 _Z4topkILi5ELi128EEvPKfPiPfii_param_4
)
.maxntid 128
{
	.reg .pred 	%p<244>;
	.reg .b32 	%r<1196>;
	.reg .b32 	%f<894>;
	.reg .b64 	%rd<22>;
	// demoted variable
	.shared .align 4 .b8 _ZZ4topkILi5ELi128EEvPKfPiPfiiE12temp_storage[204];
	ld.param.u64 	%rd11, [_Z4topkILi5ELi128EEvPKfPiPfii_param_0];
	ld.param.u64 	%rd9, [_Z4topkILi5ELi128EEvPKfPiPfii_param_1];
	ld.param.u64 	%rd10, [_Z4topkILi5ELi128EEvPKfPiPfii_param_2];
	ld.param.u32 	%r523, [_Z4topkILi5ELi128EEvPKfPiPfii_param_3];
	ld.param.u32 	%r524, [_Z4topkILi5ELi128EEvPKfPiPfii_param_4];
	cvta.to.global.u64 	%rd1, %rd11;
	mov.u32 	%r1, %tid.x;
	mov.u32 	%r2, %ctaid.x;
	mul.lo.s32 	%r526, %r523, %r2;
	cvt.s64.s32 	%rd2, %r526;
	setp.ge.s32 	%p1, %r1, %r523;
	mov.b32 	%r813, -1;
	mov.f32 	%f512, 0fFF7FFFFF;
	mov.f32 	%f518, %f512;
	mov.f32 	%f520, %f512;
	mov.f32 	%f522, %f512;
	mov.f32 	%f524, %f512;
	mov.u32 	%r820, %r813;
	mov.u32 	%r822, %r813;
	mov.u32 	%r824, %r813;
	mov.u32 	%r826, %r813;
	@%p1 bra 	$L__BB13_46;
	not.b32 	%r528, %r1;
	add.s32 	%r3, %r523, %r528;
	and.b32  	%r529, %r3, 384;
	setp.eq.s32 	%p2, %r529, 384;
	mov.b32 	%r813, -1;
	mov.f32 	%f512, 0fFF7FFFFF;
	mov.u32 	%r812, %r1;
	@%p2 bra 	$L__BB13_12;
	cvt.u64.u32 	%rd12, %r1;
	add.s64 	%rd13, %rd2, %rd12;
	shl.b64 	%rd14, %rd13, 2;
	add.s64 	%rd21, %rd1, %rd14;
	shr.u32 	%r531, %r3, 7;
	add.s32 	%r532, %r531, 1;
	and.b32  	%r533, %r532, 3;
	neg.s32 	%r792, %r533;
	mov.b32 	%r813, -1;
	mov.f32 	%f512, 0fFF7FFFFF;
	mov.f32 	%f500, %f512;
	mov.f32 	%f502, %f512;
	mov.f32 	%f504, %f512;
	mov.f32 	%f524, %f512;
	mov.u32 	%r800, %r813;
	mov.u32 	%r802, %r813;
	mov.u32 	%r804, %r813;
	mov.u32 	%r826, %r813;
	mov.u32 	%r812, %r1;
$L__BB13_3:
	.pragma "nounroll";
	ld.global.nc.f32 	%f461, [%rd21];
	setp.gt.f32 	%p3, %f461, %f512;
	selp.f32 	%f6, %f461, %f512, %p3;
	selp.b32 	%r12, %r812, %r813, %p3;
	setp.leu.f32 	%p4, %f6, %f500;
	mov.f32 	%f512, %f6;
	mov.u32 	%r813, %r12;
	@%p4 bra 	$L__BB13_5;
	mov.f32 	%f512, %f500;
	mov.f32 	%f500, %f6;
	mov.u32 	%r813, %r800;
	mov.u32 	%r800, %r12;
$L__BB13_5:
	setp.leu.f32 	%p5, %f500, %f502;
	mov.f32 	%f518, %f500;
	mov.u32 	%r820, %r800;
	@%p5 bra 	$L__BB13_7;
	mov.f32 	%f518, %f502;
	mov.f32 	%f502, %f500;
	mov.u32 	%r820, %r802;
	mov.u32 	%r802, %r800;
$L__BB13_7:
	setp.leu.f32 	%p6, %f502, %f504;
	mov.f32 	%f520, %f502;
	mov.u32 	%r822, %r802;
	@%p6 bra 	$L__BB13_9;
	mov.f32 	%f520, %f504;
	mov.f32 	%f504, %f502;
	mov.u32 	%r822, %r804;
	mov.u32 	%r804, %r802;
$L__BB13_9:
	setp.leu.f32 	%p7, %f504, %f524;
	mov.f32 	%f522, %f504;
	mov.u32 	%r824, %r804;
	@%p7 bra 	$L__BB13_11;
	mov.f32 	%f522, %f524;
	mov.f32 	%f524, %f504;
	mov.u32 	%r824, %r826;
	mov.u32 	%r826, %r804;
	mov.f32 	%f504, %f522;
	mov.u32 	%r804, %r824;
$L__BB13_11:
	add.s32 	%r812, %r812, 128;
	add.s64 	%rd21, %rd21, 512;
	add.s32 	%r792, %r792, 1;
	setp.ne.s32 	%p8, %r792, 0;
	mov.f32 	%f500, %f518;
	mov.f32 	%f502, %f520;
	mov.u32 	%r800, %r820;
	mov.u32 	%r802, %r822;
	@%p8 bra 	$L__BB13_3;
$L__BB13_12:
	setp.lt.u32 	%p9, %r3, 384;
	@%p9 bra 	$L__BB13_46;
$L__BB13_13:
	cvt.u64.u32 	%rd15, %r812;
	add.s64 	%rd16, %rd15, %rd2;
	shl.b64 	%rd17, %rd16, 2;
	add.s64 	%rd6, %rd1, %rd17;
	ld.global.nc.f32 	%f462, [%rd6];
	setp.gt.f32 	%p10, %f462, %f512;
	selp.f32 	%f25, %f462, %f512, %p10;
	selp.b32 	%r35, %r812, %r813, %p10;
	setp.leu.f32 	%p11, %f25, %f518;
	mov.f32 	%f517, %f25;
	mov.u32 	%r819, %r35;
	@%p11 bra 	$L__BB13_15;
	mov.f32 	%f517, %f518;
	mov.f32 	%f518, %f25;
	mov.u32 	%r819, %r820;
	mov.u32 	%r820, %r35;
$L__BB13_15:
	setp.leu.f32 	%p12, %f518, %f520;
	mov.f32 	%f526, %f518;
	mov.u32 	%r828, %r820;
	@%p12 bra 	$L__BB13_17;
	mov.f32 	%f526, %f520;
	mov.f32 	%f520, %f518;
	mov.u32 	%r828, %r822;
	mov.u32 	%r822, %r820;
$L__BB13_17:
	setp.leu.f32 	%p13, %f520, %f522;
	mov.f32 	%f528, %f520;
	mov.u32 	%r830, %r822;
	@%p13 bra 	$L__BB13_19;
	mov.f32 	%f528, %f522;
	mov.f32 	%f522, %f520;
	mov.u32 	%r830, %r824;
	mov.u32 	%r824, %r822;
$L__BB13_19:
	setp.leu.f32 	%p14, %f522, %f524;
	mov.f32 	%f530, %f522;
	mov.u32 	%r832, %r824;
	@%p14 bra 	$L__BB13_21;
	mov.f32 	%f530, %f524;
	mov.f32 	%f524, %f522;
	mov.u32 	%r832, %r826;
	mov.u32 	%r826, %r824;
$L__BB13_21:
	ld.global.nc.f32 	%f463, [%rd6+512];
	setp.gt.f32 	%p15, %f463, %f517;
	selp.f32 	%f34, %f463, %f517, %p15;
	add.s32 	%r44, %r812, 128;
	selp.b32 	%r45, %r44, %r819, %p15;
	setp.leu.f32 	%p16, %f34, %f526;
	mov.f32 	%f525, %f34;
	mov.u32 	%r827, %r45;
	@%p16 bra 	$L__BB13_23;
	mov.f32 	%f525, %f526;
	mov.f32 	%f526, %f34;
	mov.u32 	%r827, %r828;
	mov.u32 	%r828, %r45;
$L__BB13_23:
	setp.leu.f32 	%p17, %f526, %f528;
	mov.f32 	%f534, %f526;
	mov.u32 	%r836, %r828;
	@%p17 bra 	$L__BB13_25;
	mov.f32 	%f534, %f528;
	mov.f32 	%f528, %f526;
	mov.u32 	%r836, %r830;
	mov.u32 	%r830, %r828;
$L__BB13_25:
	setp.leu.f32 	%p18, %f528, %f530;
	mov.f32 	%f536, %f528;
	mov.u32 	%r838, %r830;
	@%p18 bra 	$L__BB13_27;
	mov.f32 	%f536, %f530;
	mov.f32 	%f530, %f528;
	mov.u32 	%r838, %r832;
	mov.u32 	%r832, %r830;
$L__BB13_27:
	setp.leu.f32 	%p19, %f530, %f524;
	mov.f32 	%f538, %f530;
	mov.u32 	%r840, %r832;
	@%p19 bra 	$L__BB13_29;
	mov.f32 	%f538, %f524;
	mov.f32 	%f524, %f530;
	mov.u32 	%r840, %r826;
	mov.u32 	%r826, %r832;
$L__BB13_29:
	ld.global.nc.f32 	%f464, [%rd6+1024];
	setp.gt.f32 	%p20, %f464, %f525;
	selp.f32 	%f43, %f464, %f525, %p20;
	add.s32 	%r54, %r44, 128;
	selp.b32 	%r55, %r54, %r827, %p20;
	setp.leu.f32 	%p21, %f43, %f534;
	mov.f32 	%f533, %f43;
	mov.u32 	%r835, %r55;
	@%p21 bra 	$L__BB13_31;
	mov.f32 	%f533, %f534;
	mov.f32 	%f534, %f43;
	mov.u32 	%r835, %r836;
	mov.u32 	%r836, %r55;
$L__BB13_31:
	setp.leu.f32 	%p22, %f534, %f536;
	mov.f32 	%f542, %f534;
	mov.u32 	%r844, %r836;
	@%p22 bra 	$L__BB13_33;
	mov.f32 	%f542, %f536;
	mov.f32 	%f536, %f534;
	mov.u32 	%r844, %r838;
	mov.u32 	%r838, %r836;
$L__BB13_33:
	setp.leu.f32 	%p23, %f536, %f538;
	mov.f32 	%f544, %f536;
	mov.u32 	%r846, %r838;
	@%p23 bra 	$L__BB13_35;
	mov.f32 	%f544, %f538;
	mov.f32 	%f538, %f536;
	mov.u32 	%r846, %r840;
	mov.u32 	%r840, %r838;
$L__BB13_35:
	setp.leu.f32 	%p24, %f538, %f524;
	mov.f32 	%f546, %f538;
	mov.u32 	%r848, %r840;
	@%p24 bra 	$L__BB13_37;
	mov.f32 	%f546, %f524;
	mov.f32 	%f524, %f538;
	mov.u32 	%r848, %r826;
	mov.u32 	%r826, %r840;
$L__BB13_37:
	ld.global.nc.f32 	%f465, [%rd6+1536];
	setp.gt.f32 	%p25, %f465, %f533;
	selp.f32 	%f52, %f465, %f533, %p25;
	add.s32 	%r64, %r54, 128;
	selp.b32 	%r65, %r64, %r835, %p25;
	setp.leu.f32 	%p26, %f52, %f542;
	mov.f32 	%f512, %f52;
	mov.u32 	%r813, %r65;
	@%p26 bra 	$L__BB13_39;
	mov.f32 	%f512, %f542;
	mov.f32 	%f542, %f52;
	mov.u32 	%r813, %r844;
	mov.u32 	%r844, %r65;
$L__BB13_39:
	setp.leu.f32 	%p27, %f542, %f544;
	mov.f32 	%f518, %f542;
	mov.u32 	%r820, %r844;
	@%p27 bra 	$L__BB13_41;
	mov.f32 	%f518, %f544;
	mov.f32 	%f544, %f542;
	mov.u32 	%r820, %r846;
	mov.u32 	%r846, %r844;
$L__BB13_41:
	setp.leu.f32 	%p28, %f544, %f546;
	mov.f32 	%f520, %f544;
	mov.u32 	%r822, %r846;
	@%p28 bra 	$L__BB13_43;
	mov.f32 	%f520, %f546;
	mov.f32 	%f546, %f544;
	mov.u32 	%r822, %r848;
	mov.u32 	%r848, %r846;
$L__BB13_43:
	setp.leu.f32 	%p29, %f546, %f524;
	mov.f32 	%f522, %f546;
	mov.u32 	%r824, %r848;
	@%p29 bra 	$L__BB13_45;
	mov.f32 	%f522, %f524;
	mov.f32 	%f524, %f546;
	mov.u32 	%r824, %r826;
	mov.u32 	%r826, %r848;
$L__BB13_45:
	add.s32 	%r812, %r64, 128;
	setp.lt.s32 	%p30, %r812, %r523;
	@%p30 bra 	$L__BB13_13;
$L__BB13_46:
	// begin inline asm
	mov.u32 %r534, %laneid;
	// end inline asm
	mov.b32 	%r582, 1;
	mov.b32 	%r583, 31;
	mov.b32 	%r584, -1;
	// begin inline asm
	shfl.sync.down.b32 %r535, %r826, %r582, %r583, %r584;
	// end inline asm
	// begin inline asm
	shfl.sync.down.b32 %r540, %r824, %r582, %r583, %r584;
	// end inline asm
	// begin inline asm
	shfl.sync.down.b32 %r545, %r822, %r582, %r583, %r584;
	// end inline asm
	// begin inline asm
	shfl.sync.down.b32 %r550, %r820, %r582, %r583, %r584;
	// end inline asm
	// begin inline asm
	shfl.sync.down.b32 %r555, %r813, %r582, %r583, %r584;
	// end inline asm
	mov.b32 	%r561, %f524;
	// begin inline asm
	shfl.sync.down.b32 %r560, %r561, %r582, %r583, %r584;
	// end inline asm
	mov.b32 	%r566, %f522;
	// begin inline asm
	shfl.sync.down.b32 %r565, %r566, %r582, %r583, %r584;
	// end inline asm
	mov.b32 	%r571, %f520;
	// begin inline asm
	shfl.sync.down.b32 %r570, %r571, %r582, %r583, %r584;
	// end inline asm
	mov.b32 	%r576, %f518;
	// begin inline asm
	shfl.sync.down.b32 %r575, %r576, %r582, %r583, %r584;
	// end inline asm
	mov.b32 	%r581, %f512;
	// begin inline asm
	shfl.sync.down.b32 %r580, %r581, %r582, %r583, %r584;
	// end inline asm
	setp.gt.s32 	%p31, %r534, 30;
	@%p31 bra 	$L__BB13_87;
	mov.b32 	%f466, %r560;
	setp.lt.f32 	%p32, %f512, %f466;
	selp.b32 	%r857, %r535, %r813, %p32;
	selp.f32 	%f555, %f466, %f512, %p32;
	setp.leu.f32 	%p33, %f555, %f518;
	mov.u32 	%r859, %r820;
	mov.f32 	%f557, %f518;
	@%p33 bra 	$L__BB13_49;
	mov.u32 	%r859, %r857;
	mov.u32 	%r857, %r820;
	mov.f32 	%f557, %f555;
	mov.f32 	%f555, %f518;
$L__BB13_49:
	setp.leu.f32 	%p34, %f557, %f520;
	mov.u32 	%r861, %r822;
	mov.f32 	%f559, %f520;
	@%p34 bra 	$L__BB13_51;
	mov.u32 	%r861, %r859;
	mov.u32 	%r859, %r822;
	mov.f32 	%f559, %f557;
	mov.f32 	%f557, %f520;
$L__BB13_51:
	setp.leu.f32 	%p35, %f559, %f522;
	mov.u32 	%r863, %r824;
	mov.f32 	%f561, %f522;
	@%p35 bra 	$L__BB13_53;
	mov.u32 	%r863, %r861;
	mov.u32 	%r861, %r824;
	mov.f32 	%f561, %f559;
	mov.f32 	%f559, %f522;
$L__BB13_53:
	setp.leu.f32 	%p36, %f561, %f524;
	mov.u32 	%r862, %r826;
	mov.f32 	%f560, %f524;
	@%p36 bra 	$L__BB13_55;
	mov.u32 	%r862, %r863;
	mov.u32 	%r863, %r826;
	mov.f32 	%f560, %f561;
	mov.f32 	%f561, %f524;
$L__BB13_55:
	mov.b32 	%f467, %r565;
	setp.lt.f32 	%p37, %f555, %f467;
	selp.b32 	%r865, %r540, %r857, %p37;
	selp.f32 	%f563, %f467, %f555, %p37;
	setp.leu.f32 	%p38, %f563, %f557;
	mov.u32 	%r867, %r859;
	mov.f32 	%f565, %f557;
	@%p38 bra 	$L__BB13_57;
	mov.u32 	%r867, %r865;
	mov.u32 	%r865, %r859;
	mov.f32 	%f565, %f563;
	mov.f32 	%f563, %f557;
$L__BB13_57:
	setp.leu.f32 	%p39, %f565, %f559;
	mov.u32 	%r869, %r861;
	mov.f32 	%f567, %f559;
	@%p39 bra 	$L__BB13_59;
	mov.u32 	%r869, %r867;
	mov.u32 	%r867, %r861;
	mov.f32 	%f567, %f565;
	mov.f32 	%f565, %f559;
$L__BB13_59:
	setp.leu.f32 	%p40, %f567, %f561;
	mov.u32 	%r871, %r863;
	mov.f32 	%f569, %f561;
	@%p40 bra 	$L__BB13_61;
	mov.u32 	%r871, %r869;
	mov.u32 	%r869, %r863;
	mov.f32 	%f569, %f567;
	mov.f32 	%f567, %f561;
$L__BB13_61:
	setp.leu.f32 	%p41, %f569, %f560;
	mov.u32 	%r870, %r862;
	mov.f32 	%f568, %f560;
	@%p41 bra 	$L__BB13_63;
	mov.u32 	%r870, %r871;
	mov.u32 	%r871, %r862;
	mov.f32 	%f568, %f569;
	mov.f32 	%f569, %f560;
$L__BB13_63:
	mov.b32 	%f468, %r570;
	setp.lt.f32 	%p42, %f563, %f468;
	selp.b32 	%r873, %r545, %r865, %p42;
	selp.f32 	%f571, %f468, %f563, %p42;
	setp.leu.f32 	%p43, %f571, %f565;
	mov.u32 	%r875, %r867;
	mov.f32 	%f573, %f565;
	@%p43 bra 	$L__BB13_65;
	mov.u32 	%r875, %r873;
	mov.u32 	%r873, %r867;
	mov.f32 	%f573, %f571;
	mov.f32 	%f571, %f565;
$L__BB13_65:
	setp.leu.f32 	%p44, %f573, %f567;
	mov.u32 	%r877, %r869;
	mov.f32 	%f575, %f567;
	@%p44 bra 	$L__BB13_67;
	mov.u32 	%r877, %r875;
	mov.u32 	%r875, %r869;
	mov.f32 	%f575, %f573;
	mov.f32 	%f573, %f567;
$L__BB13_67:
	setp.leu.f32 	%p45, %f575, %f569;
	mov.u32 	%r879, %r871;
	mov.f32 	%f577, %f569;
	@%p45 bra 	$L__BB13_69;
	mov.u32 	%r879, %r877;
	mov.u32 	%r877, %r871;
	mov.f32 	%f577, %f575;
	mov.f32 	%f575, %f569;
$L__BB13_69:
	setp.leu.f32 	%p46, %f577, %f568;
	mov.u32 	%r878, %r870;
	mov.f32 	%f576, %f568;
	@%p46 bra 	$L__BB13_71;
	mov.u32 	%r878, %r879;
	mov.u32 	%r879, %r870;
	mov.f32 	%f576, %f577;
	mov.f32 	%f577, %f568;
$L__BB13_71:
	mov.b32 	%f469, %r575;
	setp.lt.f32 	%p47, %f571, %f469;
	selp.b32 	%r881, %r550, %r873, %p47;
	selp.f32 	%f579, %f469, %f571, %p47;
	setp.leu.f32 	%p48, %f579, %f573;
	mov.u32 	%r883, %r875;
	mov.f32 	%f581, %f573;
	@%p48 bra 	$L__BB13_73;
	mov.u32 	%r883, %r881;
	mov.u32 	%r881, %r875;
	mov.f32 	%f581, %f579;
	mov.f32 	%f579, %f573;
$L__BB13_73:
	setp.leu.f32 	%p49, %f581, %f575;
	mov.u32 	%r885, %r877;
	mov.f32 	%f583, %f575;
	@%p49 bra 	$L__BB13_75;
	mov.u32 	%r885, %r883;
	mov.u32 	%r883, %r877;
	mov.f32 	%f583, %f581;
	mov.f32 	%f581, %f575;
$L__BB13_75:
	setp.leu.f32 	%p50, %f583, %f577;
	mov.u32 	%r887, %r879;
	mov.f32 	%f585, %f577;
	@%p50 bra 	$L__BB13_77;
	mov.u32 	%r887, %r885;
	mov.u32 	%r885, %r879;
	mov.f32 	%f585, %f583;
	mov.f32 	%f583, %f577;
$L__BB13_77:
	setp.leu.f32 	%p51, %f585, %f576;
	mov.u32 	%r826, %r878;
	mov.f32 	%f524, %f576;
	@%p51 bra 	$L__BB13_79;
	mov.u32 	%r826, %r887;
	mov.u32 	%r887, %r878;
	mov.f32 	%f524, %f585;
	mov.f32 	%f585, %f576;
$L__BB13_79:
	mov.b32 	%f470, %r580;
	setp.lt.f32 	%p52, %f579, %f470;
	selp.b32 	%r813, %r555, %r881, %p52;
	selp.f32 	%f512, %f470, %f579, %p52;
	setp.leu.f32 	%p53, %f512, %f581;
	mov.u32 	%r820, %r883;
	mov.f32 	%f518, %f581;
	@%p53 bra 	$L__BB13_81;
	mov.u32 	%r820, %r813;
	mov.u32 	%r813, %r883;
	mov.f32 	%f518, %f512;
	mov.f32 	%f512, %f581;
$L__BB13_81:
	setp.leu.f32 	%p54, %f518, %f583;
	mov.u32 	%r822, %r885;
	mov.f32 	%f520, %f583;
	@%p54 bra 	$L__BB13_83;
	mov.u32 	%r822, %r820;
	mov.u32 	%r820, %r885;
	mov.f32 	%f520, %f518;
	mov.f32 	%f518, %f583;
$L__BB13_83:
	setp.leu.f32 	%p55, %f520, %f585;
	mov.u32 	%r892, %r887;
	mov.f32 	%f590, %f585;
	@%p55 bra 	$L__BB13_85;
	mov.u32 	%r892, %r822;
	mov.u32 	%r822, %r887;
	mov.f32 	%f590, %f520;
	mov.f32 	%f520, %f585;
$L__BB13_85:
	setp.leu.f32 	%p56, %f590, %f524;
	mov.f32 	%f522, %f590;
	mov.u32 	%r824, %r892;
	@%p56 bra 	$L__BB13_87;
	mov.f32 	%f522, %f524;
	mov.f32 	%f524, %f590;
	mov.u32 	%r824, %r826;
	mov.u32 	%r826, %r892;
$L__BB13_87:
	mov.b32 	%r632, 2;
	mov.b32 	%r633, 31;
	mov.b32 	%r634, -1;
	// begin inline asm
	shfl.sync.down.b32 %r585, %r826, %r632, %r633, %r634;
	// end inline asm
	// begin inline asm
	shfl.sync.down.b32 %r590, %r824, %r632, %r633, %r634;
	// end inline asm
	// begin inline asm
	shfl.sync.down.b32 %r595, %r822, %r632, %r633, %r634;
	// end inline asm
	// begin inline asm
	shfl.sync.down.b32 %r600, %r820, %r632, %r633, %r634;
	// end inline asm
	// begin inline asm
	shfl.sync.down.b32 %r605, %r813, %r632, %r633, %r634;
	// end inline asm
	mov.b32 	%r611, %f524;
	// begin inline asm
	shfl.sync.down.b32 %r610, %r611, %r632, %r633, %r634;
	// end inline asm
	mov.b32 	%r616, %f522;
	// begin inline asm
	shfl.sync.down.b32 %r615, %r616, %r632, %r633, %r634;
	// end inline asm
	mov.b32 	%r621, %f520;
	// begin inline asm
	shfl.sync.down.b32 %r620, %r621, %r632, %r633, %r634;
	// end inline asm
	mov.b32 	%r626, %f518;
	// begin inline asm
	shfl.sync.down.b32 %r625, %r626, %r632, %r633, %r634;
	// end inline asm
	mov.b32 	%r631, %f512;
	// begin inline asm
	shfl.sync.down.b32 %r630, %r631, %r632, %r633, %r634;
	// end inline asm
	setp.gt.s32 	%p57, %r534, 29;
	@%p57 bra 	$L__BB13_128;
	mov.b32 	%f471, %r610;
	setp.lt.f32 	%p58, %f512, %f471;
	selp.b32 	%r900, %r585, %r813, %p58;
	selp.f32 	%f598, %f471, %f512, %p58;
	setp.leu.f32 	%p59, %f598, %f518;
	mov.u32 	%r902, %r820;
	mov.f32 	%f600, %f518;
	@%p59 bra 	$L__BB13_90;
	mov.u32 	%r902, %r900;
	mov.u32 	%r900, %r820;
	mov.f32 	%f600, %f598;
	mov.f32 	%f598, %f518;
$L__BB13_90:
	setp.leu.f32 	%p60, %f600, %f520;
	mov.u32 	%r904, %r822;
	mov.f32 	%f602, %f520;
	@%p60 bra 	$L__BB13_92;
	mov.u32 	%r904, %r902;
	mov.u32 	%r902, %r822;
	mov.f32 	%f602, %f600;
	mov.f32 	%f600, %f520;
$L__BB13_92:
	setp.leu.f32 	%p61, %f602, %f522;
	mov.u32 	%r906, %r824;
	mov.f32 	%f604, %f522;
	@%p61 bra 	$L__BB13_94;
	mov.u32 	%r906, %r904;
	mov.u32 	%r904, %r824;
	mov.f32 	%f604, %f602;
	mov.f32 	%f602, %f522;
$L__BB13_94:
	setp.leu.f32 	%p62, %f604, %f524;
	mov.u32 	%r905, %r826;
	mov.f32 	%f603, %f524;
	@%p62 bra 	$L__BB13_96;
	mov.u32 	%r905, %r906;
	mov.u32 	%r906, %r826;
	mov.f32 	%f603, %f604;
	mov.f32 	%f604, %f524;
$L__BB13_96:
	mov.b32 	%f472, %r615;
	setp.lt.f32 	%p63, %f598, %f472;
	selp.b32 	%r908, %r590, %r900, %p63;
	selp.f32 	%f606, %f472, %f598, %p63;
	setp.leu.f32 	%p64, %f606, %f600;
	mov.u32 	%r910, %r902;
	mov.f32 	%f608, %f600;
	@%p64 bra 	$L__BB13_98;
	mov.u32 	%r910, %r908;
	mov.u32 	%r908, %r902;
	mov.f32 	%f608, %f606;
	mov.f32 	%f606, %f600;
$L__BB13_98:
	setp.leu.f32 	%p65, %f608, %f602;
	mov.u32 	%r912, %r904;
	mov.f32 	%f610, %f602;
	@%p65 bra 	$L__BB13_100;
	mov.u32 	%r912, %r910;
	mov.u32 	%r910, %r904;
	mov.f32 	%f610, %f608;
	mov.f32 	%f608, %f602;
$L__BB13_100:
	setp.leu.f32 	%p66, %f610, %f604;
	mov.u32 	%r914, %r906;
	mov.f32 	%f612, %f604;
	@%p66 bra 	$L__BB13_102;
	mov.u32 	%r914, %r912;
	mov.u32 	%r912, %r906;
	mov.f32 	%f612, %f610;
	mov.f32 	%f610, %f604;
$L__BB13_102:
	setp.leu.f32 	%p67, %f612, %f603;
	mov.u32 	%r913, %r905;
	mov.f32 	%f611, %f603;
	@%p67 bra 	$L__BB13_104;
	mov.u32 	%r913, %r914;
	mov.u32 	%r914, %r905;
	mov.f32 	%f611, %f612;
	mov.f32 	%f612, %f603;
$L__BB13_104:
	mov.b32 	%f473, %r620;
	setp.lt.f32 	%p68, %f606, %f473;
	selp.b32 	%r916, %r595, %r908, %p68;
	selp.f32 	%f614, %f473, %f606, %p68;
	setp.leu.f32 	%p69, %f614, %f608;
	mov.u32 	%r918, %r910;
	mov.f32 	%f616, %f608;
	@%p69 bra 	$L__BB13_106;
	mov.u32 	%r918, %r916;
	mov.u32 	%r916, %r910;
	mov.f32 	%f616, %f614;
	mov.f32 	%f614, %f608;
$L__BB13_106:
	setp.leu.f32 	%p70, %f616, %f610;
	mov.u32 	%r920, %r912;
	mov.f32 	%f618, %f610;
	@%p70 bra 	$L__BB13_108;
	mov.u32 	%r920, %r918;
	mov.u32 	%r918, %r912;
	mov.f32 	%f618, %f616;
	mov.f32 	%f616, %f610;
$L__BB13_108:
	setp.leu.f32 	%p71, %f618, %f612;
	mov.u32 	%r922, %r914;
	mov.f32 	%f620, %f612;
	@%p71 bra 	$L__BB13_110;
	mov.u32 	%r922, %r920;
	mov.u32 	%r920, %r914;
	mov.f32 	%f620, %f618;
	mov.f32 	%f618, %f612;
$L__BB13_110:
	setp.leu.f32 	%p72, %f620, %f611;
	mov.u32 	%r921, %r913;
	mov.f32 	%f619, %f611;
	@%p72 bra 	$L__BB13_112;
	mov.u32 	%r921, %r922;
	mov.u32 	%r922, %r913;
	mov.f32 	%f619, %f620;
	mov.f32 	%f620, %f611;
$L__BB13_112:
	mov.b32 	%f474, %r625;
	setp.lt.f32 	%p73, %f614, %f474;
	selp.b32 	%r924, %r600, %r916, %p73;
	selp.f32 	%f622, %f474, %f614, %p73;
	setp.leu.f32 	%p74, %f622, %f616;
	mov.u32 	%r926, %r918;
	mov.f32 	%f624, %f616;
	@%p74 bra 	$L__BB13_114;
	mov.u32 	%r926, %r924;
	mov.u32 	%r924, %r918;
	mov.f32 	%f624, %f622;
	mov.f32 	%f622, %f616;
$L__BB13_114:
	setp.leu.f32 	%p75, %f624, %f618;
	mov.u32 	%r928, %r920;
	mov.f32 	%f626, %f618;
	@%p75 bra 	$L__BB13_116;
	mov.u32 	%r928, %r926;
	mov.u32 	%r926, %r920;
	mov.f32 	%f626, %f624;
	mov.f32 	%f624, %f618;
$L__BB13_116:
	setp.leu.f32 	%p76, %f626, %f620;
	mov.u32 	%r930, %r922;
	mov.f32 	%f628, %f620;
	@%p76 bra 	$L__BB13_118;
	mov.u32 	%r930, %r928;
	mov.u32 	%r928, %r922;
	mov.f32 	%f628, %f626;
	mov.f32 	%f626, %f620;
$L__BB13_118:
	setp.leu.f32 	%p77, %f628, %f619;
	mov.u32 	%r826, %r921;
	mov.f32 	%f524, %f619;
	@%p77 bra 	$L__BB13_120;
	mov.u32 	%r826, %r930;
	mov.u32 	%r930, %r921;
	mov.f32 	%f524, %f628;
	mov.f32 	%f628, %f619;
$L__BB13_120:
	mov.b32 	%f475, %r630;
	setp.lt.f32 	%p78, %f622, %f475;
	selp.b32 	%r813, %r605, %r924, %p78;
	selp.f32 	%f512, %f475, %f622, %p78;
	setp.leu.f32 	%p79, %f512, %f624;
	mov.u32 	%r820, %r926;
	mov.f32 	%f518, %f624;
	@%p79 bra 	$L__BB13_122;
	mov.u32 	%r820, %r813;
	mov.u32 	%r813, %r926;
	mov.f32 	%f518, %f512;
	mov.f32 	%f512, %f624;
$L__BB13_122:
	setp.leu.f32 	%p80, %f518, %f626;
	mov.u32 	%r822, %r928;
	mov.f32 	%f520, %f626;
	@%p80 bra 	$L__BB13_124;
	mov.u32 	%r822, %r820;
	mov.u32 	%r820, %r928;
	mov.f32 	%f520, %f518;
	mov.f32 	%f518, %f626;
$L__BB13_124:
	setp.leu.f32 	%p81, %f520, %f628;
	mov.u32 	%r935, %r930;
	mov.f32 	%f633, %f628;
	@%p81 bra 	$L__BB13_126;
	mov.u32 	%r935, %r822;
	mov.u32 	%r822, %r930;
	mov.f32 	%f633, %f520;
	mov.f32 	%f520, %f628;
$L__BB13_126:
	setp.leu.f32 	%p82, %f633, %f524;
	mov.f32 	%f522, %f633;
	mov.u32 	%r824, %r935;
	@%p82 bra 	$L__BB13_128;
	mov.f32 	%f522, %f524;
	mov.f32 	%f524, %f633;
	mov.u32 	%r824, %r826;
	mov.u32 	%r826, %r935;
$L__BB13_128:
	mov.b32 	%r682, 4;
	mov.b32 	%r683, 31;
	mov.b32 	%r684, -1;
	// begin inline asm
	shfl.sync.down.b32 %r635, %r826, %r682, %r683, %r684;
	// end inline asm
	// begin inline asm
	shfl.sync.down.b32 %r640, %r824, %r682, %r683, %r684;
	// end inline asm
	// begin inline asm
	shfl.sync.down.b32 %r645, %r822, %r682, %r683, %r684;
	// end inline asm
	// begin inline asm
	shfl.sync.down.b32 %r650, %r820, %r682, %r683, %r684;
	// end inline asm
	// begin inline asm
	shfl.sync.down.b32 %r655, %r813, %r682, %r683, %r684;
	// end inline asm
	mov.b32 	%r661, %f524;
	// begin inline asm
	shfl.sync.down.b32 %r660, %r661, %r682, %r683, %r684;
	// end inline asm
	mov.b32 	%r666, %f522;
	// begin inline asm
	shfl.sync.down.b32 %r665, %r666, %r682, %r683, %r684;
	// end inline asm
	mov.b32 	%r671, %f520;
	// begin inline asm
	shfl.sync.down.b32 %r670, %r671, %r682, %r683, %r684;
	// end inline asm
	mov.b32 	%r676, %f518;
	// begin inline asm
	shfl.sync.down.b32 %r675, %r676, %r682, %r683, %r684;
	// end inline asm
	mov.b32 	%r681, %f512;
	// begin inline asm
	shfl.sync.down.b32 %r680, %r681, %r682, %r683, %r684;
	// end inline asm
	setp.gt.s32 	%p83, %r534, 27;
	@%p83 bra 	$L__BB13_169;
	mov.b32 	%f476, %r660;
	setp.lt.f32 	%p84, %f512, %f476;
	selp.b32 	%r943, %r635, %r813, %p84;
	selp.f32 	%f641, %f476, %f512, %p84;
	setp.leu.f32 	%p85, %f641, %f518;
	mov.u32 	%r945, %r820;
	mov.f32 	%f643, %f518;
	@%p85 bra 	$L__BB13_131;
	mov.u32 	%r945, %r943;
	mov.u32 	%r943, %r820;
	mov.f32 	%f643, %f641;
	mov.f32 	%f641, %f518;
$L__BB13_131:
	setp.leu.f32 	%p86, %f643, %f520;
	mov.u32 	%r947, %r822;
	mov.f32 	%f645, %f520;
	@%p86 bra 	$L__BB13_133;
	mov.u32 	%r947, %r945;
	mov.u32 	%r945, %r822;
	mov.f32 	%f645, %f643;
	mov.f32 	%f643, %f520;
$L__BB13_133:
	setp.leu.f32 	%p87, %f645, %f522;
	mov.u32 	%r949, %r824;
	mov.f32 	%f647, %f522;
	@%p87 bra 	$L__BB13_135;
	mov.u32 	%r949, %r947;
	mov.u32 	%r947, %r824;
	mov.f32 	%f647, %f645;
	mov.f32 	%f645, %f522;
$L__BB13_135:
	setp.leu.f32 	%p88, %f647, %f524;
	mov.u32 	%r948, %r826;
	mov.f32 	%f646, %f524;
	@%p88 bra 	$L__BB13_137;
	mov.u32 	%r948, %r949;
	mov.u32 	%r949, %r826;
	mov.f32 	%f646, %f647;
	mov.f32 	%f647, %f524;
$L__BB13_137:
	mov.b32 	%f477, %r665;
	setp.lt.f32 	%p89, %f641, %f477;
	selp.b32 	%r951, %r640, %r943, %p89;
	selp.f32 	%f649, %f477, %f641, %p89;
	setp.leu.f32 	%p90, %f649, %f643;
	mov.u32 	%r953, %r945;
	mov.f32 	%f651, %f643;
	@%p90 bra 	$L__BB13_139;
	mov.u32 	%r953, %r951;
	mov.u32 	%r951, %r945;
	mov.f32 	%f651, %f649;
	mov.f32 	%f649, %f643;
$L__BB13_139:
	setp.leu.f32 	%p91, %f651, %f645;
	mov.u32 	%r955, %r947;
	mov.f32 	%f653, %f645;
	@%p91 bra 	$L__BB13_141;
	mov.u32 	%r955, %r953;
	mov.u32 	%r953, %r947;
	mov.f32 	%f653, %f651;
	mov.f32 	%f651, %f645;
$L__BB13_141:
	setp.leu.f32 	%p92, %f653, %f647;
	mov.u32 	%r957, %r949;
	mov.f32 	%f655, %f647;
	@%p92 bra 	$L__BB13_143;
	mov.u32 	%r957, %r955;
	mov.u32 	%r955, %r949;
	mov.f32 	%f655, %f653;
	mov.f32 	%f653, %f647;
$L__BB13_143:
	setp.leu.f32 	%p93, %f655, %f646;
	mov.u32 	%r956, %r948;
	mov.f32 	%f654, %f646;
	@%p93 bra 	$L__BB13_145;
	mov.u32 	%r956, %r957;
	mov.u32 	%r957, %r948;
	mov.f32 	%f654, %f655;
	mov.f32 	%f655, %f646;
$L__BB13_145:
	mov.b32 	%f478, %r670;
	setp.lt.f32 	%p94, %f649, %f478;
	selp.b32 	%r959, %r645, %r951, %p94;
	selp.f32 	%f657, %f478, %f649, %p94;
	setp.leu.f32 	%p95, %f657, %f651;
	mov.u32 	%r961, %r953;
	mov.f32 	%f659, %f651;
	@%p95 bra 	$L__BB13_147;
	mov.u32 	%r961, %r959;
	mov.u32 	%r959, %r953;
	mov.f32 	%f659, %f657;
	mov.f32 	%f657, %f651;
$L__BB13_147:
	setp.leu.f32 	%p96, %f659, %f653;
	mov.u32 	%r963, %r955;
	mov.f32 	%f661, %f653;
	@%p96 bra 	$L__BB13_149;
	mov.u32 	%r963, %r961;
	mov.u32 	%r961, %r955;
	mov.f32 	%f661, %f659;
	mov.f32 	%f659, %f653;
$L__BB13_149:
	setp.leu.f32 	%p97, %f661, %f655;
	mov.u32 	%r965, %r957;
	mov.f32 	%f663, %f655;
	@%p97 bra 	$L__BB13_151;
	mov.u32 	%r965, %r963;
	mov.u32 	%r963, %r957;
	mov.f32 	%f663, %f661;
	mov.f32 	%f661, %f655;
$L__BB13_151:
	setp.leu.f32 	%p98, %f663, %f654;
	mov.u32 	%r964, %r956;
	mov.f32 	%f662, %f654;
	@%p98 bra 	$L__BB13_153;
	mov.u32 	%r964, %r965;
	mov.u32 	%r965, %r956;
	mov.f32 	%f662, %f663;
	mov.f32 	%f663, %f654;
$L__BB13_153:
	mov.b32 	%f479, %r675;
	setp.lt.f32 	%p99, %f657, %f479;
	selp.b32 	%r967, %r650, %r959, %p99;
	selp.f32 	%f665, %f479, %f657, %p99;
	setp.leu.f32 	%p100, %f665, %f659;
	mov.u32 	%r969, %r961;
	mov.f32 	%f667, %f659;
	@%p100 bra 	$L__BB13_155;
	mov.u32 	%r969, %r967;
	mov.u32 	%r967, %r961;
	mov.f32 	%f667, %f665;
	mov.f32 	%f665, %f659;
$L__BB13_155:
	setp.leu.f32 	%p101, %f667, %f661;
	mov.u32 	%r971, %r963;
	mov.f32 	%f669, %f661;
	@%p101 bra 	$L__BB13_157;
	mov.u32 	%r971, %r969;
	mov.u32 	%r969, %r963;
	mov.f32 	%f669, %f667;
	mov.f32 	%f667, %f661;
$L__BB13_157:
	setp.leu.f32 	%p102, %f669, %f663;
	mov.u32 	%r973, %r965;
	mov.f32 	%f671, %f663;
	@%p102 bra 	$L__BB13_159;
	mov.u32 	%r973, %r971;
	mov.u32 	%r971, %r965;
	mov.f32 	%f671, %f669;
	mov.f32 	%f669, %f663;
$L__BB13_159:
	setp.leu.f32 	%p103, %f671, %f662;
	mov.u32 	%r826, %r964;
	mov.f32 	%f524, %f662;
	@%p103 bra 	$L__BB13_161;
	mov.u32 	%r826, %r973;
	mov.u32 	%r973, %r964;
	mov.f32 	%f524, %f671;
	mov.f32 	%f671, %f662;
$L__BB13_161:
	mov.b32 	%f480, %r680;
	setp.lt.f32 	%p104, %f665, %f480;
	selp.b32 	%r813, %r655, %r967, %p104;
	selp.f32 	%f512, %f480, %f665, %p104;
	setp.leu.f32 	%p105, %f512, %f667;
	mov.u32 	%r820, %r969;
	mov.f32 	%f518, %f667;
	@%p105 bra 	$L__BB13_163;
	mov.u32 	%r820, %r813;
	mov.u32 	%r813, %r969;
	mov.f32 	%f518, %f512;
	mov.f32 	%f512, %f667;
$L__BB13_163:
	setp.leu.f32 	%p106, %f518, %f669;
	mov.u32 	%r822, %r971;
	mov.f32 	%f520, %f669;
	@%p106 bra 	$L__BB13_165;
	mov.u32 	%r822, %r820;
	mov.u32 	%r820, %r971;
	mov.f32 	%f520, %f518;
	mov.f32 	%f518, %f669;
$L__BB13_165:
	setp.leu.f32 	%p107, %f520, %f671;
	mov.u32 	%r978, %r973;
	mov.f32 	%f676, %f671;
	@%p107 bra 	$L__BB13_167;
	mov.u32 	%r978, %r822;
	mov.u32 	%r822, %r973;
	mov.f32 	%f676, %f520;
	mov.f32 	%f520, %f671;
$L__BB13_167:
	setp.leu.f32 	%p108, %f676, %f524;
	mov.f32 	%f522, %f676;
	mov.u32 	%r824, %r978;
	@%p108 bra 	$L__BB13_169;
	mov.f32 	%f522, %f524;
	mov.f32 	%f524, %f676;
	mov.u32 	%r824, %r826;
	mov.u32 	%r826, %r978;
$L__BB13_169:
	mov.b32 	%r732, 8;
	mov.b32 	%r733, 31;
	mov.b32 	%r734, -1;
	// begin inline asm
	shfl.sync.down.b32 %r685, %r826, %r732, %r733, %r734;
	// end inline asm
	// begin inline asm
	shfl.sync.down.b32 %r690, %r824, %r732, %r733, %r734;
	// end inline asm
	// begin inline asm
	shfl.sync.down.b32 %r695, %r822, %r732, %r733, %r734;
	// end inline asm
	// begin inline asm
	shfl.sync.down.b32 %r700, %r820, %r732, %r733, %r734;
	// end inline asm
	// begin inline asm
	shfl.sync.down.b32 %r705, %r813, %r732, %r733, %r734;
	// end inline asm
	mov.b32 	%r711, %f524;
	// begin inline asm
	shfl.sync.down.b32 %r710, %r711, %r732, %r733, %r734;
	// end inline asm
	mov.b32 	%r716, %f522;
	// begin inline asm
	shfl.sync.down.b32 %r715, %r716, %r732, %r733, %r734;
	// end inline asm
	mov.b32 	%r721, %f520;
	// begin inline asm
	shfl.sync.down.b32 %r720, %r721, %r732, %r733, %r734;
	// end inline asm
	mov.b32 	%r726, %f518;
	// begin inline asm
	shfl.sync.down.b32 %r725, %r726, %r732, %r733, %r734;
	// end inline asm
	mov.b32 	%r731, %f512;
	// begin inline asm
	shfl.sync.down.b32 %r730, %r731, %r732, %r733, %r734;
	// end inline asm
	setp.gt.s32 	%p109, %r534, 23;
	@%p109 bra 	$L__BB13_210;
	mov.b32 	%f481, %r710;
	setp.lt.f32 	%p110, %f512, %f481;
	selp.b32 	%r986, %r685, %r813, %p110;
	selp.f32 	%f684, %f481, %f512, %p110;
	setp.leu.f32 	%p111, %f684, %f518;
	mov.u32 	%r988, %r820;
	mov.f32 	%f686, %f518;
	@%p111 bra 	$L__BB13_172;
	mov.u32 	%r988, %r986;
	mov.u32 	%r986, %r820;
	mov.f32 	%f686, %f684;
	mov.f32 	%f684, %f518;
$L__BB13_172:
	setp.leu.f32 	%p112, %f686, %f520;
	mov.u32 	%r990, %r822;
	mov.f32 	%f688, %f520;
	@%p112 bra 	$L__BB13_174;
	mov.u32 	%r990, %r988;
	mov.u32 	%r988, %r822;
	mov.f32 	%f688, %f686;
	mov.f32 	%f686, %f520;
$L__BB13_174:
	setp.leu.f32 	%p113, %f688, %f522;
	mov.u32 	%r992, %r824;
	mov.f32 	%f690, %f522;
	@%p113 bra 	$L__BB13_176;
	mov.u32 	%r992, %r990;
	mov.u32 	%r990, %r824;
	mov.f32 	%f690, %f688;
	mov.f32 	%f688, %f522;
$L__BB13_176:
	setp.leu.f32 	%p114, %f690, %f524;
	mov.u32 	%r991, %r826;
	mov.f32 	%f689, %f524;
	@%p114 bra 	$L__BB13_178;
	mov.u32 	%r991, %r992;
	mov.u32 	%r992, %r826;
	mov.f32 	%f689, %f690;
	mov.f32 	%f690, %f524;
$L__BB13_178:
	mov.b32 	%f482, %r715;
	setp.lt.f32 	%p115, %f684, %f482;
	selp.b32 	%r994, %r690, %r986, %p115;
	selp.f32 	%f692, %f482, %f684, %p115;
	setp.leu.f32 	%p116, %f692, %f686;
	mov.u32 	%r996, %r988;
	mov.f32 	%f694, %f686;
	@%p116 bra 	$L__BB13_180;
	mov.u32 	%r996, %r994;
	mov.u32 	%r994, %r988;
	mov.f32 	%f694, %f692;
	mov.f32 	%f692, %f686;
$L__BB13_180:
	setp.leu.f32 	%p117, %f694, %f688;
	mov.u32 	%r998, %r990;
	mov.f32 	%f696, %f688;
	@%p117 bra 	$L__BB13_182;
	mov.u32 	%r998, %r996;
	mov.u32 	%r996, %r990;
	mov.f32 	%f696, %f694;
	mov.f32 	%f694, %f688;
$L__BB13_182:
	setp.leu.f32 	%p118, %f696, %f690;
	mov.u32 	%r1000, %r992;
	mov.f32 	%f698, %f690;
	@%p118 bra 	$L__BB13_184;
	mov.u32 	%r1000, %r998;
	mov.u32 	%r998, %r992;
	mov.f32 	%f698, %f696;
	mov.f32 	%f696, %f690;
$L__BB13_184:
	setp.leu.f32 	%p119, %f698, %f689;
	mov.u32 	%r999, %r991;
	mov.f32 	%f697, %f689;
	@%p119 bra 	$L__BB13_186;
	mov.u32 	%r999, %r1000;
	mov.u32 	%r1000, %r991;
	mov.f32 	%f697, %f698;
	mov.f32 	%f698, %f689;
$L__BB13_186:
	mov.b32 	%f483, %r720;
	setp.lt.f32 	%p120, %f692, %f483;
	selp.b32 	%r1002, %r695, %r994, %p120;
	selp.f32 	%f700, %f483, %f692, %p120;
	setp.leu.f32 	%p121, %f700, %f694;
	mov.u32 	%r1004, %r996;
	mov.f32 	%f702, %f694;
	@%p121 bra 	$L__BB13_188;
	mov.u32 	%r1004, %r1002;
	mov.u32 	%r1002, %r996;
	mov.f32 	%f702, %f700;
	mov.f32 	%f700, %f694;
$L__BB13_188:
	setp.leu.f32 	%p122, %f702, %f696;
	mov.u32 	%r1006, %r998;
	mov.f32 	%f704, %f696;
	@%p122 bra 	$L__BB13_190;
	mov.u32 	%r1006, %r1004;
	mov.u32 	%r1004, %r998;
	mov.f32 	%f704, %f702;
	mov.f32 	%f702, %f696;
$L__BB13_190:
	setp.leu.f32 	%p123, %f704, %f698;
	mov.u32 	%r1008, %r1000;
	mov.f32 	%f706, %f698;
	@%p123 bra 	$L__BB13_192;
	mov.u32 	%r1008, %r1006;
	mov.u32 	%r1006, %r1000;
	mov.f32 	%f706, %f704;
	mov.f32 	%f704, %f698;
$L__BB13_192:
	setp.leu.f32 	%p124, %f706, %f697;
	mov.u32 	%r1007, %r999;
	mov.f32 	%f705, %f697;
	@%p124 bra 	$L__BB13_194;
	mov.u32 	%r1007, %r1008;
	mov.u32 	%r1008, %r999;
	mov.f32 	%f705, %f706;
	mov.f32 	%f706, %f697;
$L__BB13_194:
	mov.b32 	%f484, %r725;
	setp.lt.f32 	%p125, %f700, %f484;
	selp.b32 	%r1010, %r700, %r1002, %p125;
	selp.f32 	%f708, %f484, %f700, %p125;
	setp.leu.f32 	%p126, %f708, %f702;
	mov.u32 	%r1012, %r1004;
	mov.f32 	%f710, %f702;
	@%p126 bra 	$L__BB13_196;
	mov.u32 	%r1012, %r1010;
	mov.u32 	%r1010, %r1004;
	mov.f32 	%f710, %f708;
	mov.f32 	%f708, %f702;
$L__BB13_196:
	setp.leu.f32 	%p127, %f710, %f704;
	mov.u32 	%r1014, %r1006;
	mov.f32 	%f712, %f704;
	@%p127 bra 	$L__BB13_198;
	mov.u32 	%r1014, %r1012;
	mov.u32 	%r1012, %r1006;
	mov.f32 	%f712, %f710;
	mov.f32 	%f710, %f704;
$L__BB13_198:
	setp.leu.f32 	%p128, %f712, %f706;
	mov.u32 	%r1016, %r1008;
	mov.f32 	%f714, %f706;
	@%p128 bra 	$L__BB13_200;
	mov.u32 	%r1016, %r1014;
	mov.u32 	%r1014, %r1008;
	mov.f32 	%f714, %f712;
	mov.f32 	%f712, %f706;
$L__BB13_200:
	setp.leu.f32 	%p129, %f714, %f705;
	mov.u32 	%r826, %r1007;
	mov.f32 	%f524, %f705;
	@%p129 bra 	$L__BB13_202;
	mov.u32 	%r826, %r1016;
	mov.u32 	%r1016, %r1007;
	mov.f32 	%f524, %f714;
	mov.f32 	%f714, %f705;
$L__BB13_202:
	mov.b32 	%f485, %r730;
	setp.lt.f32 	%p130, %f708, %f485;
	selp.b32 	%r813, %r705, %r1010, %p130;
	selp.f32 	%f512, %f485, %f708, %p130;
	setp.leu.f32 	%p131, %f512, %f710;
	mov.u32 	%r820, %r1012;
	mov.f32 	%f518, %f710;
	@%p131 bra 	$L__BB13_204;
	mov.u32 	%r820, %r813;
	mov.u32 	%r813, %r1012;
	mov.f32 	%f518, %f512;
	mov.f32 	%f512, %f710;
$L__BB13_204:
	setp.leu.f32 	%p132, %f518, %f712;
	mov.u32 	%r822, %r1014;
	mov.f32 	%f520, %f712;
	@%p132 bra 	$L__BB13_206;
	mov.u32 	%r822, %r820;
	mov.u32 	%r820, %r1014;
	mov.f32 	%f520, %f518;
	mov.f32 	%f518, %f712;
$L__BB13_206:
	setp.leu.f32 	%p133, %f520, %f714;
	mov.u32 	%r1021, %r1016;
	mov.f32 	%f719, %f714;
	@%p133 bra 	$L__BB13_208;
	mov.u32 	%r1021, %r822;
	mov.u32 	%r822, %r1016;
	mov.f32 	%f719, %f520;
	mov.f32 	%f520, %f714;
$L__BB13_208:
	setp.leu.f32 	%p134, %f719, %f524;
	mov.f32 	%f522, %f719;
	mov.u32 	%r824, %r1021;
	@%p134 bra 	$L__BB13_210;
	mov.f32 	%f522, %f524;
	mov.f32 	%f524, %f719;
	mov.u32 	%r824, %r826;
	mov.u32 	%r826, %r1021;
$L__BB13_210:
	mov.b32 	%r782, 16;
	mov.b32 	%r783, 31;
	mov.b32 	%r784, -1;
	// begin inline asm
	shfl.sync.down.b32 %r735, %r826, %r782, %r783, %r784;
	// end inline asm
	// begin inline asm
	shfl.sync.down.b32 %r740, %r824, %r782, %r783, %r784;
	// end inline asm
	// begin inline asm
	shfl.sync.down.b32 %r745, %r822, %r782, %r783, %r784;
	// end inline asm
	// begin inline asm
	shfl.sync.down.b32 %r750, %r820, %r782, %r783, %r784;
	// end inline asm
	// begin inline asm
	shfl.sync.down.b32 %r755, %r813, %r782, %r783, %r784;
	// end inline asm
	mov.b32 	%r761, %f524;
	// begin inline asm
	shfl.sync.down.b32 %r760, %r761, %r782, %r783, %r784;
	// end inline asm
	mov.b32 	%r766, %f522;
	// begin inline asm
	shfl.sync.down.b32 %r765, %r766, %r782, %r783, %r784;
	// end inline asm
	mov.b32 	%r771, %f520;
	// begin inline asm
	shfl.sync.down.b32 %r770, %r771, %r782, %r783, %r784;
	// end inline asm
	mov.b32 	%r776, %f518;
	// begin inline asm
	shfl.sync.down.b32 %r775, %r776, %r782, %r783, %r784;
	// end inline asm
	mov.b32 	%r781, %f512;
	// begin inline asm
	shfl.sync.down.b32 %r780, %r781, %r782, %r783, %r784;
	// end inline asm
	setp.gt.s32 	%p135, %r534, 15;
	@%p135 bra 	$L__BB13_253;
	mov.b32 	%f486, %r760;
	setp.lt.f32 	%p136, %f512, %f486;
	selp.b32 	%r1029, %r735, %r813, %p136;
	selp.f32 	%f727, %f486, %f512, %p136;
	setp.leu.f32 	%p137, %f727, %f518;
	mov.u32 	%r1031, %r820;
	mov.f32 	%f729, %f518;
	@%p137 bra 	$L__BB13_213;
	mov.u32 	%r1031, %r1029;
	mov.u32 	%r1029, %r820;
	mov.f32 	%f729, %f727;
	mov.f32 	%f727, %f518;
$L__BB13_213:
	setp.leu.f32 	%p138, %f729, %f520;
	mov.u32 	%r1033, %r822;
	mov.f32 	%f731, %f520;
	@%p138 bra 	$L__BB13_215;
	mov.u32 	%r1033, %r1031;
	mov.u32 	%r1031, %r822;
	mov.f32 	%f731, %f729;
	mov.f32 	%f729, %f520;
$L__BB13_215:
	setp.leu.f32 	%p139, %f731, %f522;
	mov.u32 	%r1035, %r824;
	mov.f32 	%f733, %f522;
	@%p139 bra 	$L__BB13_217;
	mov.u32 	%r1035, %r1033;
	mov.u32 	%r1033, %r824;
	mov.f32 	%f733, %f731;
	mov.f32 	%f731, %f522;
$L__BB13_217:
	setp.leu.f32 	%p140, %f733, %f524;
	mov.u32 	%r1034, %r826;
	mov.f32 	%f732, %f524;
	@%p140 bra 	$L__BB13_219;
	mov.u32 	%r1034, %r1035;
	mov.u32 	%r1035, %r826;
	mov.f32 	%f732, %f733;
	mov.f32 	%f733, %f524;
$L__BB13_219:
	mov.b32 	%f487, %r765;
	setp.lt.f32 	%p141, %f727, %f487;
	selp.b32 	%r1037, %r740, %r1029, %p141;
	selp.f32 	%f735, %f487, %f727, %p141;
	setp.leu.f32 	%p142, %f735, %f729;
	mov.u32 	%r1039, %r1031;
	mov.f32 	%f737, %f729;
	@%p142 bra 	$L__BB13_221;
	mov.u32 	%r1039, %r1037;
	mov.u32 	%r1037, %r1031;
	mov.f32 	%f737, %f735;
	mov.f32 	%f735, %f729;
$L__BB13_221:
	setp.leu.f32 	%p143, %f737, %f731;
	mov.u32 	%r1041, %r1033;
	mov.f32 	%f739, %f731;
	@%p143 bra 	$L__BB13_223;
	mov.u32 	%r1041, %r1039;
	mov.u32 	%r1039, %r1033;
	mov.f32 	%f739, %f737;
	mov.f32 	%f737, %f731;
$L__BB13_223:
	setp.leu.f32 	%p144, %f739, %f733;
	mov.u32 	%r1043, %r1035;
	mov.f32 	%f741, %f733;
	@%p144 bra 	$L__BB13_225;
	mov.u32 	%r1043, %r1041;
	mov.u32 	%r1041, %r1035;
	mov.f32 	%f741, %f739;
	mov.f32 	%f739, %f733;
$L__BB13_225:
	setp.leu.f32 	%p145, %f741, %f732;
	mov.u32 	%r1042, %r1034;
	mov.f32 	%f740, %f732;
	@%p145 bra 	$L__BB13_227;
	mov.u32 	%r1042, %r1043;
	mov.u32 	%r1043, %r1034;
	mov.f32 	%f740, %f741;
	mov.f32 	%f741, %f732;
$L__BB13_227:
	mov.b32 	%f488, %r770;
	setp.lt.f32 	%p146, %f735, %f488;
	selp.b32 	%r1045, %r745, %r1037, %p146;
	selp.f32 	%f743, %f488, %f735, %p146;
	setp.leu.f32 	%p147, %f743, %f737;
	mov.u32 	%r1047, %r1039;
	mov.f32 	%f745, %f737;
	@%p147 bra 	$L__BB13_229;
	mov.u32 	%r1047, %r1045;
	mov.u32 	%r1045, %r1039;
	mov.f32 	%f745, %f743;
	mov.f32 	%f743, %f737;
$L__BB13_229:
	setp.leu.f32 	%p148, %f745, %f739;
	mov.u32 	%r1049, %r1041;
	mov.f32 	%f747, %f739;
	@%p148 bra 	$L__BB13_231;
	mov.u32 	%r1049, %r1047;
	mov.u32 	%r1047, %r1041;
	mov.f32 	%f747, %f745;
	mov.f32 	%f745, %f739;
$L__BB13_231:
	setp.leu.f32 	%p149, %f747, %f741;
	mov.u32 	%r1051, %r1043;
	mov.f32 	%f749, %f741;
	@%p149 bra 	$L__BB13_233;
	mov.u32 	%r1051, %r1049;
	mov.u32 	%r1049, %r1043;
	mov.f32 	%f749, %f747;
	mov.f32 	%f747, %f741;
$L__BB13_233:
	setp.leu.f32 	%p150, %f749, %f740;
	mov.u32 	%r1050, %r1042;
	mov.f32 	%f748, %f740;
	@%p150 bra 	$L__BB13_235;
	mov.u32 	%r1050, %r1051;
	mov.u32 	%r1051, %r1042;
	mov.f32 	%f748, %f749;
	mov.f32 	%f749, %f740;
$L__BB13_235:
	mov.b32 	%f489, %r775;
	setp.lt.f32 	%p151, %f743, %f489;
	selp.b32 	%r1053, %r750, %r1045, %p151;
	selp.f32 	%f751, %f489, %f743, %p151;
	setp.leu.f32 	%p152, %f751, %f745;
	mov.u32 	%r1055, %r1047;
	mov.f32 	%f753, %f745;
	@%p152 bra 	$L__BB13_237;
	mov.u32 	%r1055, %r1053;
	mov.u32 	%r1053, %r1047;
	mov.f32 	%f753, %f751;
	mov.f32 	%f751, %f745;
$L__BB13_237:
	setp.leu.f32 	%p153, %f753, %f747;
	mov.u32 	%r1057, %r1049;
	mov.f32 	%f755, %f747;
	@%p153 bra 	$L__BB13_239;
	mov.u32 	%r1057, %r1055;
	mov.u32 	%r1055, %r1049;
	mov.f32 	%f755, %f753;
	mov.f32 	%f753, %f747;
$L__BB13_239:
	setp.leu.f32 	%p154, %f755, %f749;
	mov.u32 	%r1059, %r1051;
	mov.f32 	%f757, %f749;
	@%p154 bra 	$L__BB13_241;
	mov.u32 	%r1059, %r1057;
	mov.u32 	%r1057, %r1051;
	mov.f32 	%f757, %f755;
	mov.f32 	%f755, %f749;
$L__BB13_241:
	setp.leu.f32 	%p155, %f757, %f748;
	mov.u32 	%r1058, %r1050;
	mov.f32 	%f756, %f748;
	@%p155 bra 	$L__BB13_243;
	mov.u32 	%r1058, %r1059;
	mov.u32 	%r1059, %r1050;
	mov.f32 	%f756, %f757;
	mov.f32 	%f757, %f748;
$L__BB13_243:
	mov.b32 	%f490, %r780;
	setp.lt.f32 	%p156, %f751, %f490;
	selp.b32 	%r813, %r755, %r1053, %p156;
	selp.f32 	%f512, %f490, %f751, %p156;
	setp.leu.f32 	%p157, %f512, %f753;
	mov.u32 	%r820, %r1055;
	mov.f32 	%f518, %f753;
	@%p157 bra 	$L__BB13_245;
	mov.u32 	%r820, %r813;
	mov.u32 	%r813, %r1055;
	mov.f32 	%f518, %f512;
	mov.f32 	%f512, %f753;
$L__BB13_245:
	setp.leu.f32 	%p158, %f518, %f755;
	mov.u32 	%r822, %r1057;
	mov.f32 	%f520, %f755;
	@%p158 bra 	$L__BB13_247;
	mov.u32 	%r822, %r820;
	mov.u32 	%r820, %r1057;
	mov.f32 	%f520, %f518;
	mov.f32 	%f518, %f755;
$L__BB13_247:
	setp.leu.f32 	%p159, %f520, %f757;
	mov.u32 	%r824, %r1059;
	mov.f32 	%f522, %f757;
	@%p159 bra 	$L__BB13_249;
	mov.u32 	%r824, %r822;
	mov.u32 	%r822, %r1059;
	mov.f32 	%f522, %f520;
	mov.f32 	%f520, %f757;
$L__BB13_249:
	setp.leu.f32 	%p160, %f522, %f756;
	mov.u32 	%r826, %r1058;
	mov.f32 	%f524, %f756;
	@%p160 bra 	$L__BB13_251;
	mov.u32 	%r826, %r824;
	mov.u32 	%r824, %r1058;
	mov.f32 	%f524, %f522;
	mov.f32 	%f522, %f756;
$L__BB13_251:
	setp.ne.s32 	%p161, %r534, 0;
	@%p161 bra 	$L__BB13_253;
	shr.u32 	%r785, %r1, 5;
	mov.u32 	%r786, _ZZ4topkILi5ELi128EEvPKfPiPfiiE12temp_storage;
	mad.lo.s32 	%r787, %r785, 40, %r786;
	st.shared.u32 	[%r787+4], %r826;
	st.shared.u32 	[%r787+8], %r824;
	st.shared.u32 	[%r787+12], %r822;
	st.shared.u32 	[%r787+16], %r820;
	st.shared.u32 	[%r787+20], %r813;
	st.shared.f32 	[%r787+24], %f524;
	st.shared.f32 	[%r787+28], %f522;
	st.shared.f32 	[%r787+32], %f520;
	st.shared.f32 	[%r787+36], %f518;
	st.shared.f32 	[%r787+40], %f512;
$L__BB13_253:
	bar.sync 	0;
	setp.ne.s32 	%p162, %r1, 0;
	@%p162 bra 	$L__BB13_374;
	ld.shared.u32 	%r373, [_ZZ4topkILi5ELi128EEvPKfPiPfiiE12temp_storage+48];
	ld.shared.u32 	%r374, [_ZZ4topkILi5ELi128EEvPKfPiPfiiE12temp_storage+52];
	ld.shared.u32 	%r375, [_ZZ4topkILi5ELi128EEvPKfPiPfiiE12temp_storage+56];
	ld.shared.u32 	%r376, [_ZZ4topkILi5ELi128EEvPKfPiPfiiE12temp_storage+60];
	ld.shared.f32 	%f491, [_ZZ4topkILi5ELi128EEvPKfPiPfiiE12temp_storage+64];
	ld.shared.f32 	%f308, [_ZZ4topkILi5ELi128EEvPKfPiPfiiE12temp_storage+68];
	ld.shared.f32 	%f309, [_ZZ4topkILi5ELi128EEvPKfPiPfiiE12temp_storage+72];
	ld.shared.f32 	%f310, [_ZZ4topkILi5ELi128EEvPKfPiPfiiE12temp_storage+76];
	ld.shared.f32 	%f311, [_ZZ4topkILi5ELi128EEvPKfPiPfiiE12temp_storage+80];
	setp.gt.f32 	%p163, %f491, %f512;
	ld.shared.u32 	%r788, [_ZZ4topkILi5ELi128EEvPKfPiPfiiE12temp_storage+44];
	selp.b32 	%r1074, %r788, %r813, %p163;
	selp.f32 	%f772, %f491, %f512, %p163;
	setp.leu.f32 	%p164, %f772, %f518;
	mov.u32 	%r1076, %r820;
	mov.f32 	%f774, %f518;
	@%p164 bra 	$L__BB13_256;
	mov.u32 	%r1076, %r1074;
	mov.u32 	%r1074, %r820;
	mov.f32 	%f774, %f772;
	mov.f32 	%f772, %f518;
$L__BB13_256:
	setp.leu.f32 	%p165, %f774, %f520;
	mov.u32 	%r1078, %r822;
	mov.f32 	%f776, %f520;
	@%p165 bra 	$L__BB13_258;
	mov.u32 	%r1078, %r1076;
	mov.u32 	%r1076, %r822;
	mov.f32 	%f776, %f774;
	mov.f32 	%f774, %f520;
$L__BB13_258:
	setp.leu.f32 	%p166, %f776, %f522;
	mov.u32 	%r1080, %r824;
	mov.f32 	%f778, %f522;
	@%p166 bra 	$L__BB13_260;
	mov.u32 	%r1080, %r1078;
	mov.u32 	%r1078, %r824;
	mov.f32 	%f778, %f776;
	mov.f32 	%f776, %f522;
$L__BB13_260:
	setp.leu.f32 	%p167, %f778, %f524;
	mov.u32 	%r1079, %r826;
	mov.f32 	%f777, %f524;
	@%p167 bra 	$L__BB13_262;
	mov.u32 	%r1079, %r1080;
	mov.u32 	%r1080, %r826;
	mov.f32 	%f777, %f778;
	mov.f32 	%f778, %f524;
$L__BB13_262:
	setp.gt.f32 	%p168, %f308, %f772;
	selp.b32 	%r1082, %r373, %r1074, %p168;
	selp.f32 	%f780, %f308, %f772, %p168;
	setp.leu.f32 	%p169, %f780, %f774;
	mov.u32 	%r1084, %r1076;
	mov.f32 	%f782, %f774;
	@%p169 bra 	$L__BB13_264;
	mov.u32 	%r1084, %r1082;
	mov.u32 	%r1082, %r1076;
	mov.f32 	%f782, %f780;
	mov.f32 	%f780, %f774;
$L__BB13_264:
	setp.leu.f32 	%p170, %f782, %f776;
	mov.u32 	%r1086, %r1078;
	mov.f32 	%f784, %f776;
	@%p170 bra 	$L__BB13_266;
	mov.u32 	%r1086, %r1084;
	mov.u32 	%r1084, %r1078;
	mov.f32 	%f784, %f782;
	mov.f32 	%f782, %f776;
$L__BB13_266:
	setp.leu.f32 	%p171, %f784, %f778;
	mov.u32 	%r1088, %r1080;
	mov.f32 	%f786, %f778;
	@%p171 bra 	$L__BB13_268;
	mov.u32 	%r1088, %r1086;
	mov.u32 	%r1086, %r1080;
	mov.f32 	%f786, %f784;
	mov.f32 	%f784, %f778;
$L__BB13_268:
	setp.leu.f32 	%p172, %f786, %f777;
	mov.u32 	%r1087, %r1079;
	mov.f32 	%f785, %f777;
	@%p172 bra 	$L__BB13_270;
	mov.u32 	%r1087, %r1088;
	mov.u32 	%r1088, %r1079;
	mov.f32 	%f785, %f786;
	mov.f32 	%f786, %f777;
$L__BB13_270:
	setp.gt.f32 	%p173, %f309, %f780;
	selp.b32 	%r1090, %r374, %r1082, %p173;
	selp.f32 	%f788, %f309, %f780, %p173;
	setp.leu.f32 	%p174, %f788, %f782;
	mov.u32 	%r1092, %r1084;
	mov.f32 	%f790, %f782;
	@%p174 bra 	$L__BB13_272;
	mov.u32 	%r1092, %r1090;
	mov.u32 	%r1090, %r1084;
	mov.f32 	%f790, %f788;
	mov.f32 	%f788, %f782;
$L__BB13_272:
	setp.leu.f32 	%p175, %f790, %f784;
	mov.u32 	%r1094, %r1086;
	mov.f32 	%f792, %f784;
	@%p175 bra 	$L__BB13_274;
	mov.u32 	%r1094, %r1092;
	mov.u32 	%r1092, %r1086;
	mov.f32 	%f792, %f790;
	mov.f32 	%f790, %f784;
$L__BB13_274:
	setp.leu.f32 	%p176, %f792, %f786;
	mov.u32 	%r1096, %r1088;
	mov.f32 	%f794, %f786;
	@%p176 bra 	$L__BB13_276;
	mov.u32 	%r1096, %r1094;
	mov.u32 	%r1094, %r1088;
	mov.f32 	%f794, %f792;
	mov.f32 	%f792, %f786;
$L__BB13_276:
	setp.leu.f32 	%p177, %f794, %f785;
	mov.u32 	%r1095, %r1087;
	mov.f32 	%f793, %f785;
	@%p177 bra 	$L__BB13_278;
	mov.u32 	%r1095, %r1096;
	mov.u32 	%r1096, %r1087;
	mov.f32 	%f793, %f794;
	mov.f32 	%f794, %f785;
$L__BB13_278:
	setp.gt.f32 	%p178, %f310, %f788;
	selp.b32 	%r1098, %r375, %r1090, %p178;
	selp.f32 	%f796, %f310, %f788, %p178;
	setp.leu.f32 	%p179, %f796, %f790;
	mov.u32 	%r1100, %r1092;
	mov.f32 	%f798, %f790;
	@%p179 bra 	$L__BB13_280;
	mov.u32 	%r1100, %r1098;
	mov.u32 	%r1098, %r1092;
	mov.f32 	%f798, %f796;
	mov.f32 	%f796, %f790;
$L__BB13_280:
	setp.leu.f32 	%p180, %f798, %f792;
	mov.u32 	%r1102, %r1094;
	mov.f32 	%f800, %f792;
	@%p180 bra 	$L__BB13_282;
	mov.u32 	%r1102, %r1100;
	mov.u32 	%r1100, %r1094;
	mov.f32 	%f800, %f798;
	mov.f32 	%f798, %f792;
$L__BB13_282:
	setp.leu.f32 	%p181, %f800, %f794;
	mov.u32 	%r1104, %r1096;
	mov.f32 	%f802, %f794;
	@%p181 bra 	$L__BB13_284;
	mov.u32 	%r1104, %r1102;
	mov.u32 	%r1102, %r1096;
	mov.f32 	%f802, %f800;
	mov.f32 	%f800, %f794;
$L__BB13_284:
	setp.leu.f32 	%p182, %f802, %f793;
	mov.u32 	%r1103, %r1095;
	mov.f32 	%f801, %f793;
	@%p182 bra 	$L__BB13_286;
	mov.u32 	%r1103, %r1104;
	mov.u32 	%r1104, %r1095;
	mov.f32 	%f801, %f802;
	mov.f32 	%f802, %f793;
$L__BB13_286:
	setp.gt.f32 	%p183, %f311, %f796;
	selp.b32 	%r1106, %r376, %r1098, %p183;
	selp.f32 	%f804, %f311, %f796, %p183;
	setp.leu.f32 	%p184, %f804, %f798;
	mov.u32 	%r1108, %r1100;
	mov.f32 	%f806, %f798;
	@%p184 bra 	$L__BB13_288;
	mov.u32 	%r1108, %r1106;
	mov.u32 	%r1106, %r1100;
	mov.f32 	%f806, %f804;
	mov.f32 	%f804, %f798;
$L__BB13_288:
	setp.leu.f32 	%p185, %f806, %f800;
	mov.u32 	%r1110, %r1102;
	mov.f32 	%f808, %f800;
	@%p185 bra 	$L__BB13_290;
	mov.u32 	%r1110, %r1108;
	mov.u32 	%r1108, %r1102;
	mov.f32 	%f808, %f806;
	mov.f32 	%f806, %f800;
$L__BB13_290:
	setp.leu.f32 	%p186, %f808, %f802;
	mov.u32 	%r1112, %r1104;
	mov.f32 	%f810, %f802;
	@%p186 bra 	$L__BB13_292;
	mov.u32 	%r1112, %r1110;
	mov.u32 	%r1110, %r1104;
	mov.f32 	%f810, %f808;
	mov.f32 	%f808, %f802;
$L__BB13_292:
	setp.leu.f32 	%p187, %f810, %f801;
	mov.u32 	%r1111, %r1103;
	mov.f32 	%f809, %f801;
	@%p187 bra 	$L__BB13_294;
	mov.u32 	%r1111, %r1112;
	mov.u32 	%r1112, %r1103;
	mov.f32 	%f809, %f810;
	mov.f32 	%f810, %f801;
$L__BB13_294:
	ld.shared.u32 	%r422, [_ZZ4topkILi5ELi128EEvPKfPiPfiiE12temp_storage+88];
	ld.shared.u32 	%r423, [_ZZ4topkILi5ELi128EEvPKfPiPfiiE12temp_storage+92];
	ld.shared.u32 	%r424, [_ZZ4topkILi5ELi128EEvPKfPiPfiiE12temp_storage+96];
	ld.shared.u32 	%r425, [_ZZ4topkILi5ELi128EEvPKfPiPfiiE12temp_storage+100];
	ld.shared.f32 	%f492, [_ZZ4topkILi5ELi128EEvPKfPiPfiiE12temp_storage+104];
	ld.shared.f32 	%f357, [_ZZ4topkILi5ELi128EEvPKfPiPfiiE12temp_storage+108];
	ld.shared.f32 	%f358, [_ZZ4topkILi5ELi128EEvPKfPiPfiiE12temp_storage+112];
	ld.shared.f32 	%f359, [_ZZ4topkILi5ELi128EEvPKfPiPfiiE12temp_storage+116];
	ld.shared.f32 	%f360, [_ZZ4topkILi5ELi128EEvPKfPiPfiiE12temp_storage+120];
	setp.gt.f32 	%p188, %f492, %f804;
	ld.shared.u32 	%r789, [_ZZ4topkILi5ELi128EEvPKfPiPfiiE12temp_storage+84];
	selp.b32 	%r1114, %r789, %r1106, %p188;
	selp.f32 	%f812, %f492, %f804, %p188;
	setp.leu.f32 	%p189, %f812, %f806;
	mov.u32 	%r1116, %r1108;
	mov.f32 	%f814, %f806;
	@%p189 bra 	$L__BB13_296;
	mov.u32 	%r1116, %r1114;
	mov.u32 	%r1114, %r1108;
	mov.f32 	%f814, %f812;
	mov.f32 	%f812, %f806;
$L__BB13_296:
	setp.leu.f32 	%p190, %f814, %f808;
	mov.u32 	%r1118, %r1110;
	mov.f32 	%f816, %f808;
	@%p190 bra 	$L__BB13_298;
	mov.u32 	%r1118, %r1116;
	mov.u32 	%r1116, %r1110;
	mov.f32 	%f816, %f814;
	mov.f32 	%f814, %f808;
$L__BB13_298:
	setp.leu.f32 	%p191, %f816, %f810;
	mov.u32 	%r1120, %r1112;
	mov.f32 	%f818, %f810;
	@%p191 bra 	$L__BB13_300;
	mov.u32 	%r1120, %r1118;
	mov.u32 	%r1118, %r1112;
	mov.f32 	%f818, %f816;
	mov.f32 	%f816, %f810;
$L__BB13_300:
	setp.leu.f32 	%p192, %f818, %f809;
	mov.u32 	%r1119, %r1111;
	mov.f32 	%f817, %f809;
	@%p192 bra 	$L__BB13_302;
	mov.u32 	%r1119, %r1120;
	mov.u32 	%r1120, %r1111;
	mov.f32 	%f817, %f818;
	mov.f32 	%f818, %f809;
$L__BB13_302:
	setp.gt.f32 	%p193, %f357, %f812;
	selp.b32 	%r1122, %r422, %r1114, %p193;
	selp.f32 	%f820, %f357, %f812, %p193;
	setp.leu.f32 	%p194, %f820, %f814;
	mov.u32 	%r1124, %r1116;
	mov.f32 	%f822, %f814;
	@%p194 bra 	$L__BB13_304;
	mov.u32 	%r1124, %r1122;
	mov.u32 	%r1122, %r1116;
	mov.f32 	%f822, %f820;
	mov.f32 	%f820, %f814;
$L__BB13_304:
	setp.leu.f32 	%p195, %f822, %f816;
	mov.u32 	%r1126, %r1118;
	mov.f32 	%f824, %f816;
	@%p195 bra 	$L__BB13_306;
	mov.u32 	%r1126, %r1124;
	mov.u32 	%r1124, %r1118;
	mov.f32 	%f824, %f822;
	mov.f32 	%f822, %f816;
$L__BB13_306:
	setp.leu.f32 	%p196, %f824, %f818;
	mov.u32 	%r1128, %r1120;
	mov.f32 	%f826, %f818;
	@%p196 bra 	$L__BB13_308;
	mov.u32 	%r1128, %r1126;
	mov.u32 	%r1126, %r1120;
	mov.f32 	%f826, %f824;
	mov.f32 	%f824, %f818;
$L__BB13_308:
	setp.leu.f32 	%p197, %f826, %f817;
	mov.u32 	%r1127, %r1119;
	mov.f32 	%f825, %f817;
	@%p197 bra 	$L__BB13_310;
	mov.u32 	%r1127, %r1128;
	mov.u32 	%r1128, %r1119;
	mov.f32 	%f825, %f826;
	mov.f32 	%f826, %f817;
$L__BB13_310:
	setp.gt.f32 	%p198, %f358, %f820;
	selp.b32 	%r1130, %r423, %r1122, %p198;
	selp.f32 	%f828, %f358, %f820, %p198;
	setp.leu.f32 	%p199, %f828, %f822;
	mov.u32 	%r1132, %r1124;
	mov.f32 	%f830, %f822;
	@%p199 bra 	$L__BB13_312;
	mov.u32 	%r1132, %r1130;
	mov.u32 	%r1130, %r1124;
	mov.f32 	%f830, %f828;
	mov.f32 	%f828, %f822;
$L__BB13_312:
	setp.leu.f32 	%p200, %f830, %f824;
	mov.u32 	%r1134, %r1126;
	mov.f32 	%f832, %f824;
	@%p200 bra 	$L__BB13_314;
	mov.u32 	%r1134, %r1132;
	mov.u32 	%r1132, %r1126;
	mov.f32 	%f832, %f830;
	mov.f32 	%f830, %f824;
$L__BB13_314:
	setp.leu.f32 	%p201, %f832, %f826;
	mov.u32 	%r1136, %r1128;
	mov.f32 	%f834, %f826;
	@%p201 bra 	$L__BB13_316;
	mov.u32 	%r1136, %r1134;
	mov.u32 	%r1134, %r1128;
	mov.f32 	%f834, %f832;
	mov.f32 	%f832, %f826;
$L__BB13_316:
	setp.leu.f32 	%p202, %f834, %f825;
	mov.u32 	%r1135, %r1127;
	mov.f32 	%f833, %f825;
	@%p202 bra 	$L__BB13_318;
	mov.u32 	%r1135, %r1136;
	mov.u32 	%r1136, %r1127;
	mov.f32 	%f833, %f834;
	mov.f32 	%f834, %f825;
$L__BB13_318:
	setp.gt.f32 	%p203, %f359, %f828;
	selp.b32 	%r1138, %r424, %r1130, %p203;
	selp.f32 	%f836, %f359, %f828, %p203;
	setp.leu.f32 	%p204, %f836, %f830;
	mov.u32 	%r1140, %r1132;
	mov.f32 	%f838, %f830;
	@%p204 bra 	$L__BB13_320;
	mov.u32 	%r1140, %r1138;
	mov.u32 	%r1138, %r1132;
	mov.f32 	%f838, %f836;
	mov.f32 	%f836, %f830;
$L__BB13_320:
	setp.leu.f32 	%p205, %f838, %f832;
	mov.u32 	%r1142, %r1134;
	mov.f32 	%f840, %f832;
	@%p205 bra 	$L__BB13_322;
	mov.u32 	%r1142, %r1140;
	mov.u32 	%r1140, %r1134;
	mov.f32 	%f840, %f838;
	mov.f32 	%f838, %f832;
$L__BB13_322:
	setp.leu.f32 	%p206, %f840, %f834;
	mov.u32 	%r1144, %r1136;
	mov.f32 	%f842, %f834;
	@%p206 bra 	$L__BB13_324;
	mov.u32 	%r1144, %r1142;
	mov.u32 	%r1142, %r1136;
	mov.f32 	%f842, %f840;
	mov.f32 	%f840, %f834;
$L__BB13_324:
	setp.leu.f32 	%p207, %f842, %f833;
	mov.u32 	%r1143, %r1135;
	mov.f32 	%f841, %f833;
	@%p207 bra 	$L__BB13_326;
	mov.u32 	%r1143, %r1144;
	mov.u32 	%r1144, %r1135;
	mov.f32 	%f841, %f842;
	mov.f32 	%f842, %f833;
$L__BB13_326:
	setp.gt.f32 	%p208, %f360, %f836;
	selp.b32 	%r1146, %r425, %r1138, %p208;
	selp.f32 	%f844, %f360, %f836, %p208;
	setp.leu.f32 	%p209, %f844, %f838;
	mov.u32 	%r1148, %r1140;
	mov.f32 	%f846, %f838;
	@%p209 bra 	$L__BB13_328;
	mov.u32 	%r1148, %r1146;
	mov.u32 	%r1146, %r1140;
	mov.f32 	%f846, %f844;
	mov.f32 	%f844, %f838;
$L__BB13_328:
	setp.leu.f32 	%p210, %f846, %f840;
	mov.u32 	%r1150, %r1142;
	mov.f32 	%f848, %f840;
	@%p210 bra 	$L__BB13_330;
	mov.u32 	%r1150, %r1148;
	mov.u32 	%r1148, %r1142;
	mov.f32 	%f848, %f846;
	mov.f32 	%f846, %f840;
$L__BB13_330:
	setp.leu.f32 	%p211, %f848, %f842;
	mov.u32 	%r1152, %r1144;
	mov.f32 	%f850, %f842;
	@%p211 bra 	$L__BB13_332;
	mov.u32 	%r1152, %r1150;
	mov.u32 	%r1150, %r1144;
	mov.f32 	%f850, %f848;
	mov.f32 	%f848, %f842;
$L__BB13_332:
	setp.leu.f32 	%p212, %f850, %f841;
	mov.u32 	%r1151, %r1143;
	mov.f32 	%f849, %f841;
	@%p212 bra 	$L__BB13_334;
	mov.u32 	%r1151, %r1152;
	mov.u32 	%r1152, %r1143;
	mov.f32 	%f849, %f850;
	mov.f32 	%f850, %f841;
$L__BB13_334:
	ld.shared.u32 	%r471, [_ZZ4topkILi5ELi128EEvPKfPiPfiiE12temp_storage+128];
	ld.shared.u32 	%r472, [_ZZ4topkILi5ELi128EEvPKfPiPfiiE12temp_storage+132];
	ld.shared.u32 	%r473, [_ZZ4topkILi5ELi128EEvPKfPiPfiiE12temp_storage+136];
	ld.shared.u32 	%r474, [_ZZ4topkILi5ELi128EEvPKfPiPfiiE12temp_storage+140];
	ld.shared.f32 	%f493, [_ZZ4topkILi5ELi128EEvPKfPiPfiiE12temp_storage+144];
	ld.shared.f32 	%f406, [_ZZ4topkILi5ELi128EEvPKfPiPfiiE12temp_storage+148];
	ld.shared.f32 	%f407, [_ZZ4topkILi5ELi128EEvPKfPiPfiiE12temp_storage+152];
	ld.shared.f32 	%f408, [_ZZ4topkILi5ELi128EEvPKfPiPfiiE12temp_storage+156];
	ld.shared.f32 	%f409, [_ZZ4topkILi5ELi128EEvPKfPiPfiiE12temp_storage+160];
	setp.gt.f32 	%p213, %f493, %f844;
	ld.shared.u32 	%r790, [_ZZ4topkILi5ELi128EEvPKfPiPfiiE12temp_storage+124];
	selp.b32 	%r1154, %r790, %r1146, %p213;
	selp.f32 	%f852, %f493, %f844, %p213;
	setp.leu.f32 	%p214, %f852, %f846;
	mov.u32 	%r1156, %r1148;
	mov.f32 	%f854, %f846;
	@%p214 bra 	$L__BB13_336;
	mov.u32 	%r1156, %r1154;
	mov.u32 	%r1154, %r1148;
	mov.f32 	%f854, %f852;
	mov.f32 	%f852, %f846;
$L__BB13_336:
	setp.leu.f32 	%p215, %f854, %f848;
	mov.u32 	%r1158, %r1150;
	mov.f32 	%f856, %f848;
	@%p215 bra 	$L__BB13_338;
	mov.u32 	%r1158, %r1156;
	mov.u32 	%r1156, %r1150;
	mov.f32 	%f856, %f854;
	mov.f32 	%f854, %f848;
$L__BB13_338:
	setp.leu.f32 	%p216, %f856, %f850;
	mov.u32 	%r1160, %r1152;
	mov.f32 	%f858, %f850;
	@%p216 bra 	$L__BB13_340;
	mov.u32 	%r1160, %r1158;
	mov.u32 	%r1158, %r1152;
	mov.f32 	%f858, %f856;
	mov.f32 	%f856, %f850;
$L__BB13_340:
	setp.leu.f32 	%p217, %f858, %f849;
	mov.u32 	%r1159, %r1151;
	mov.f32 	%f857, %f849;
	@%p217 bra 	$L__BB13_342;
	mov.u32 	%r1159, %r1160;
	mov.u32 	%r1160, %r1151;
	mov.f32 	%f857, %f858;
	mov.f32 	%f858, %f849;
$L__BB13_342:
	setp.gt.f32 	%p218, %f406, %f852;
	selp.b32 	%r1162, %r471, %r1154, %p218;
	selp.f32 	%f860, %f406, %f852, %p218;
	setp.leu.f32 	%p219, %f860, %f854;
	mov.u32 	%r1164, %r1156;
	mov.f32 	%f862, %f854;
	@%p219 bra 	$L__BB13_344;
	mov.u32 	%r1164, %r1162;
	mov.u32 	%r1162, %r1156;
	mov.f32 	%f862, %f860;
	mov.f32 	%f860, %f854;
$L__BB13_344:
	setp.leu.f32 	%p220, %f862, %f856;
	mov.u32 	%r1166, %r1158;
	mov.f32 	%f864, %f856;
	@%p220 bra 	$L__BB13_346;
	mov.u32 	%r1166, %r1164;
	mov.u32 	%r1164, %r1158;
	mov.f32 	%f864, %f862;
	mov.f32 	%f862, %f856;
$L__BB13_346:
	setp.leu.f32 	%p221, %f864, %f858;
	mov.u32 	%r1168, %r1160;
	mov.f32 	%f866, %f858;
	@%p221 bra 	$L__BB13_348;
	mov.u32 	%r1168, %r1166;
	mov.u32 	%r1166, %r1160;
	mov.f32 	%f866, %f864;
	mov.f32 	%f864, %f858;
$L__BB13_348:
	setp.leu.f32 	%p222, %f866, %f857;
	mov.u32 	%r1167, %r1159;
	mov.f32 	%f865, %f857;
	@%p222 bra 	$L__BB13_350;
	mov.u32 	%r1167, %r1168;
	mov.u32 	%r1168, %r1159;
	mov.f32 	%f865, %f866;
	mov.f32 	%f866, %f857;
$L__BB13_350:
	setp.gt.f32 	%p223, %f407, %f860;
	selp.b32 	%r1170, %r472, %r1162, %p223;
	selp.f32 	%f868, %f407, %f860, %p223;
	setp.leu.f32 	%p224, %f868, %f862;
	mov.u32 	%r1172, %r1164;
	mov.f32 	%f870, %f862;
	@%p224 bra 	$L__BB13_352;
	mov.u32 	%r1172, %r1170;
	mov.u32 	%r1170, %r1164;
	mov.f32 	%f870, %f868;
	mov.f32 	%f868, %f862;
$L__BB13_352:
	setp.leu.f32 	%p225, %f870, %f864;
	mov.u32 	%r1174, %r1166;
	mov.f32 	%f872, %f864;
	@%p225 bra 	$L__BB13_354;
	mov.u32 	%r1174, %r1172;
	mov.u32 	%r1172, %r1166;
	mov.f32 	%f872, %f870;
	mov.f32 	%f870, %f864;
$L__BB13_354:
	setp.leu.f32 	%p226, %f872, %f866;
	mov.u32 	%r1176, %r1168;
	mov.f32 	%f874, %f866;
	@%p226 bra 	$L__BB13_356;
	mov.u32 	%r1176, %r1174;
	mov.u32 	%r1174, %r1168;
	mov.f32 	%f874, %f872;
	mov.f32 	%f872, %f866;
$L__BB13_356:
	setp.leu.f32 	%p227, %f874, %f865;
	mov.u32 	%r1175, %r1167;
	mov.f32 	%f873, %f865;
	@%p227 bra 	$L__BB13_358;
	mov.u32 	%r1175, %r1176;
	mov.u32 	%r1176, %r1167;
	mov.f32 	%f873, %f874;
	mov.f32 	%f874, %f865;
$L__BB13_358:
	setp.gt.f32 	%p228, %f408, %f868;
	selp.b32 	%r1178, %r473, %r1170, %p228;
	selp.f32 	%f876, %f408, %f868, %p228;
	setp.leu.f32 	%p229, %f876, %f870;
	mov.u32 	%r1180, %r1172;
	mov.f32 	%f878, %f870;
	@%p229 bra 	$L__BB13_360;
	mov.u32 	%r1180, %r1178;
	mov.u32 	%r1178, %r1172;
	mov.f32 	%f878, %f876;
	mov.f32 	%f876, %f870;
$L__BB13_360:
	setp.leu.f32 	%p230, %f878, %f872;
	mov.u32 	%r1182, %r1174;
	mov.f32 	%f880, %f872;
	@%p230 bra 	$L__BB13_362;
	mov.u32 	%r1182, %r1180;
	mov.u32 	%r1180, %r1174;
	mov.f32 	%f880, %f878;
	mov.f32 	%f878, %f872;
$L__BB13_362:
	setp.leu.f32 	%p231, %f880, %f874;
	mov.u32 	%r1184, %r1176;
	mov.f32 	%f882, %f874;
	@%p231 bra 	$L__BB13_364;
	mov.u32 	%r1184, %r1182;
	mov.u32 	%r1182, %r1176;
	mov.f32 	%f882, %f880;
	mov.f32 	%f880, %f874;
$L__BB13_364:
	setp.leu.f32 	%p232, %f882, %f873;
	mov.u32 	%r1183, %r1175;
	mov.f32 	%f881, %f873;
	@%p232 bra 	$L__BB13_366;
	mov.u32 	%r1183, %r1184;
	mov.u32 	%r1184, %r1175;
	mov.f32 	%f881, %f882;
	mov.f32 	%f882, %f873;
$L__BB13_366:
	setp.gt.f32 	%p233, %f409, %f876;
	selp.b32 	%r813, %r474, %r1178, %p233;
	selp.f32 	%f512, %f409, %f876, %p233;
	setp.leu.f32 	%p234, %f512, %f878;
	mov.u32 	%r820, %r1180;
	mov.f32 	%f518, %f878;
	@%p234 bra 	$L__BB13_368;
	mov.u32 	%r820, %r813;
	mov.u32 	%r813, %r1180;
	mov.f32 	%f518, %f512;
	mov.f32 	%f512, %f878;
$L__BB13_368:
	setp.leu.f32 	%p235, %f518, %f880;
	mov.u32 	%r822, %r1182;
	mov.f32 	%f520, %f880;
	@%p235 bra 	$L__BB13_370;
	mov.u32 	%r822, %r820;
	mov.u32 	%r820, %r1182;
	mov.f32 	%f520, %f518;
	mov.f32 	%f518, %f880;
$L__BB13_370:
	setp.leu.f32 	%p236, %f520, %f882;
	mov.u32 	%r824, %r1184;
	mov.f32 	%f522, %f882;
	@%p236 bra 	$L__BB13_372;
	mov.u32 	%r824, %r822;
	mov.u32 	%r822, %r1184;
	mov.f32 	%f522, %f520;
	mov.f32 	%f520, %f882;
$L__BB13_372:
	setp.leu.f32 	%p237, %f522, %f881;
	mov.u32 	%r826, %r1183;
	mov.f32 	%f524, %f881;
	@%p237 bra 	$L__BB13_374;
	mov.u32 	%r826, %r824;
	mov.u32 	%r824, %r1183;
	mov.f32 	%f524, %f522;
	mov.f32 	%f522, %f881;
$L__BB13_374:
	setp.ne.s32 	%p238, %r1, 0;
	@%p238 bra 	$L__BB13_385;
	mul.lo.s32 	%r791, %r524, %r2;
	setp.lt.s32 	%p239, %r524, 1;
	cvta.to.global.u64 	%rd18, %rd9;
	mul.wide.s32 	%rd19, %r791, 4;
	add.s64 	%rd7, %rd18, %rd19;
	cvta.to.global.u64 	%rd20, %rd10;
	add.s64 	%rd8, %rd20, %rd19;
	@%p239 bra 	$L__BB13_377;
	st.global.u32 	[%rd7], %r826;
	st.global.f32 	[%rd8], %f524;
$L__BB13_377:
	setp.lt.s32 	%p240, %r524, 2;
	@%p240 bra 	$L__BB13_379;
	st.global.u32 	[%rd7+4], %r824;
	st.global.f32 	[%rd8+4], %f522;
$L__BB13_379:
	setp.lt.s32 	%p241, %r524, 3;
	@%p241 bra 	$L__BB13_381;
	st.global.u32 	[%rd7+8], %r822;
	st.global.f32 	[%rd8+8], %f520;
$L__BB13_381:
	setp.lt.s32 	%p242, %r524, 4;
	@%p242 bra 	$L__BB13_383;
	st.global.u32 	[%rd7+12], %r820;
	st.global.f32 	[%rd8+12], %f518;
$L__BB13_383:
	setp.lt.s32 	%p243, %r524, 5;
	@%p243 bra 	$L__BB13_385;
	st.global.u32 	[%rd7+16], %r813;
	st.global.f32 	[%rd8+16], %f512;
$L__BB13_385:
	ret;

}
	// .globl	_Z4topkILi5ELi64EEvPKfPiPfii
.visible .entry _Z4topkILi5ELi64EEvPKfPiPfii(
	.param .u64 .ptr .align 1 _Z4topkILi5ELi64EEvPKfPiPfii_param_0,
	.param .u64 .ptr .align 1 _Z4topkILi5ELi64EEvPKfPiPfii_param_1,
	.param .u64 .ptr .align 1 _Z4topkILi5ELi64EEvPKfPiPfii_param_2,
	.param .u32 _Z4topkILi5ELi64EEvPKfPiPfii_param_3,
	.param .u32 _Z4topkILi5ELi64EEvPKfPiPfii_param_4
)
.maxntid 64
{
	.reg .pred 	%p<194>;
	.reg .b32 	%r<1016>;
	.reg .b32 	%f<714>;
	.reg .b64 	%rd<22>;
	// demoted variable
	.shared .align 4 .b8 _ZZ4topkILi5ELi64EEvPKfPiPfiiE12temp_storage[124];
	ld.param.u64 	%rd11, [_Z4topkILi5ELi64EEvPKfPiPfii_param_0];
	ld.param.u64 	%rd9, [_Z4topkILi5ELi64EEvPKfPiPfii_param_1];
	ld.param.u64 	%rd10, [_Z4topkILi5ELi64EEvPKfPiPfii_param_2];
	ld.param.u32 	%r425, [_Z4topkILi5ELi64EEvPKfPiPfii_param_3];
	ld.param.u32 	%r426, [_Z4topkILi5ELi64EEvPKfPiPfii_param_4];
	cvta.to.global.u64 	%rd1, %rd11;
	mov.u32 	%r1, %tid.x;
	mov.u32 	%r2, %ctaid.x;
	mul.lo.s32 	%r428, %r425, %r2;
	cvt.s64.s32 	%rd2, %r428;
	setp.ge.s32 	%p1, %r1, %r425;
	mov.b32 	%r713, -1;
	mov.f32 	%f412, 0fFF7FFFFF;
	mov.f32 	%f418, %f412;
	mov.f32 	%f420, %f412;
	mov.f32 	%f422, %f412;
	mov.f32 	%f424, %f412;
	mov.u32 	%r720, %r713;
	mov.u32 	%r722, %r713;
	mov.u32 	%r724, %r713;
	mov.u32 	%r726, %r713;
	@%p1 bra 	$L__BB14_46;
	not.b32 	%r430, %r1;
	add.s32 	%r3, %r425, %r430;
	and.b32  	%r431, %r3, 192;
	setp.eq.s32 	%p2, %r431, 192;
	mov.b32 	%r713, -1;
	mov.f32 	%f412, 0fFF7FFFFF;
	mov.u32 	%r712, %r1;
	@%p2 bra 	$L__BB14_12;
	cvt.u64.u32 	%rd12, %r1;
	add.s64 	%rd13, %rd2, %rd12;
	shl.b64 	%rd14, %rd13, 2;
	add.s64 	%rd21, %rd1, %rd14;
	shr.u32 	%r433, %r3, 6;
	add.s32 	%r434, %r433, 1;
	and.b32  	%r435, %r434, 3;
	neg.s32 	%r692, %r435;
	mov.b32 	%r713, -1;
	mov.f32 	%f412, 0fFF7FFFFF;
	mov.f32 	%f400, %f412;
	mov.f32 	%f402, %f412;
	mov.f32 	%f404, %f412;
	mov.f32 	%f424, %f412;
	mov.u32 	%r700, %r713;
	mov.u32 	%r702, %r713;
	mov.u32 	%r704, %r713;
	mov.u32 	%r726, %r713;
	mov.u32 	%r712, %r1;
$L__BB14_3:
	.pragma "nounroll";
	ld.global.nc.f32 	%f363, [%rd21];
	setp.gt.f32 	%p3, %f363, %f412;
	selp.f32 	%f6, %f363, %f412, %p3;
	selp.b32 	%r12, %r712, %r713, %p3;
	setp.leu.f32 	%p4, %f6, %f400;
	mov.f32 	%f412, %f6;
	mov.u32 	%r713, %r12;
	@%p4 bra 	$L__BB14_5;
	mov.f32 	%f412, %f400;
	mov.f32 	%f400, %f6;
	mov.u32 	%r713, %r700;
	mov.u32 	%r700, %r12;
$L__BB14_5:
	setp.leu.f32 	%p5, %f400, %f402;
	mov.f32 	%f418, %f400;
	mov.u32 	%r720, %r700;
	@%p5 bra 	$L__BB14_7;
	mov.f32 	%f418, %f402;
	mov.f32 	%f402, %f400;
	mov.u32 	%r720, %r702;
	mov.u32 	%r702, %r700;
$L__BB14_7:
	setp.leu.f32 	%p6, %f402, %f404;
	mov.f32 	%f420, %f402;
	mov.u32 	%r722, %r702;
	@%p6 bra 	$L__BB14_9;
	mov.f32 	%f420, %f404;
	mov.f32 	%f404, %f402;
	mov.u32 	%r722, %r704;
	mov.u32 	%r704, %r702;
$L__BB14_9:
	setp.leu.f32 	%p7, %f404, %f424;
	mov.f32 	%f422, %f404;
	mov.u32 	%r724, %r704;
	@%p7 bra 	$L__BB14_11;
	mov.f32 	%f422, %f424;
	mov.f32 	%f424, %f404;
	mov.u32 	%r724, %r726;
	mov.u32 	%r726, %r704;
	mov.f32 	%f404, %f422;
	mov.u32 	%r704, %r724;
$L__BB14_11:
	add.s32 	%r712, %r712, 64;
	add.s64 	%rd21, %rd21, 256;
	add.s32 	%r692, %r692, 1;
	setp.ne.s32 	%p8, %r692, 0;
	mov.f32 	%f400, %f418;
	mov.f32 	%f402, %f420;
	mov.u32 	%r700, %r720;
	mov.u32 	%r702, %r722;
	@%p8 bra 	$L__BB14_3;
$L__BB14_12:
	setp.lt.u32 	%p9, %r3, 192;
	@%p9 bra 	$L__BB14_46;
$L__BB14_13:
	cvt.u64.u32 	%rd15, %r712;
	add.s64 	%rd16, %rd15, %rd2;
	shl.b64 	%rd17, %rd16, 2;
	add.s64 	%rd6, %rd1, %rd17;
	ld.global.nc.f32 	%f364, [%rd6];
	setp.gt.f32 	%p10, %f364, %f412;
	selp.f32 	%f25, %f364, %f412, %p10;
	selp.b32 	%r35, %r712, %r713, %p10;
	setp.leu.f32 	%p11, %f25, %f418;
	mov.f32 	%f417, %f25;
	mov.u32 	%r719, %r35;
	@%p11 bra 	$L__BB14_15;
	mov.f32 	%f417, %f418;
	mov.f32 	%f418, %f25;
	mov.u32 	%r719, %r720;
	mov.u32 	%r720, %r35;
$L__BB14_15:
	setp.leu.f32 	%p12, %f418, %f420;
	mov.f32 	%f426, %f418;
	mov.u32 	%r728, %r720;
	@%p12 bra 	$L__BB14_17;
	mov.f32 	%f426, %f420;
	mov.f32 	%f420, %f418;
	mov.u32 	%r728, %r722;
	mov.u32 	%r722, %r720;
$L__BB14_17:
	setp.leu.f32 	%p13, %f420, %f422;
	mov.f32 	%f428, %f420;
	mov.u32 	%r730, %r722;
	@%p13 bra 	$L__BB14_19;
	mov.f32 	%f428, %f422;
	mov.f32 	%f422, %f420;
	mov.u32 	%r730, %r724;
	mov.u32 	%r724, %r722;
$L__BB14_19:
	setp.leu.f32 	%p14, %f422, %f424;
	mov.f32 	%f430, %f422;
	mov.u32 	%r732, %r724;
	@%p14 bra 	$L__BB14_21;
	mov.f32 	%f430, %f424;
	mov.f32 	%f424, %f422;
	mov.u32 	%r732, %r726;
	mov.u32 	%r726, %r724;
$L__BB14_21:
	ld.global.nc.f32 	%f365, [%rd6+256];
	setp.gt.f32 	%p15, %f365, %f417;
	selp.f32 	%f34, %f365, %f417, %p15;
	add.s32 	%r44, %r712, 64;
	selp.b32 	%r45, %r44, %r719, %p15;
	setp.leu.f32 	%p16, %f34, %f426;
	mov.f32 	%f425, %f34;
	mov.u32 	%r727, %r45;
	@%p16 bra 	$L__BB14_23;
	mov.f32 	%f425, %f426;
	mov.f32 	%f426, %f34;
	mov.u32 	%r727, %r728;
	mov.u32 	%r728, %r45;
$L__BB14_23:
	setp.leu.f32 	%p17, %f426, %f428;
	mov.f32 	%f434, %f426;
	mov.u32 	%r736, %r728;
	@%p17 bra 	$L__BB14_25;
	mov.f32 	%f434, %f428;
	mov.f32 	%f428, %f426;
	mov.u32 	%r736, %r730;
	mov.u32 	%r730, %r728;
$L__BB14_25:
	setp.leu.f32 	%p18, %f428, %f430;
	mov.f32 	%f436, %f428;
	mov.u32 	%r738, %r730;
	@%p18 bra 	$L__BB14_27;
	mov.f32 	%f436, %f430;
	mov.f32 	%f430, %f428;
	mov.u32 	%r738, %r732;
	mov.u32 	%r732, %r730;
$L__BB14_27:
	setp.leu.f32 	%p19, %f430, %f424;
	mov.f32 	%f438, %f430;
	mov.u32 	%r740, %r732;
	@%p19 bra 	$L__BB14_29;
	mov.f32 	%f438, %f424;
	mov.f32 	%f424, %f430;
	mov.u32 	%r740, %r726;
	mov.u32 	%r726, %r732;
$L__BB14_29:
	ld.global.nc.f32 	%f366, [%rd6+512];
	setp.gt.f32 	%p20, %f366, %f425;
	selp.f32 	%f43, %f366, %f425, %p20;
	add.s32 	%r54, %r44, 64;
	selp.b32 	%r55, %r54, %r727, %p20;
	setp.leu.f32 	%p21, %f43, %f434;
	mov.f32 	%f433, %f43;
	mov.u32 	%r735, %r55;
	@%p21 bra 	$L__BB14_31;
	mov.f32 	%f433, %f434;
	mov.f32 	%f434, %f43;
	mov.u32 	%r735, %r736;
	mov.u32 	%r736, %r55;
$L__BB14_31:
	setp.leu.f32 	%p22, %f434, %f436;
	mov.f32 	%f442, %f434;
	mov.u32 	%r744, %r736;
	@%p22 bra 	$L__BB14_33;
	mov.f32 	%f442, %f436;
	mov.f32 	%f436, %f434;
	mov.u32 	%r744, %r738;
	mov.u32 	%r738, %r736;
$L__BB14_33:
	setp.leu.f32 	%p23, %f436, %f438;
	mov.f32 	%f444, %f436;
	mov.u32 	%r746, %r738;
	@%p23 bra 	$L__BB14_35;
	mov.f32 	%f444, %f438;
	mov.f32 	%f438, %f436;
	mov.u32 	%r746, %r740;
	mov.u32 	%r740, %r738;
$L__BB14_35:
	setp.leu.f32 	%p24, %f438, %f424;
	mov.f32 	%f446, %f438;
	mov.u32 	%r748, %r740;
	@%p24 bra 	$L__BB14_37;
	mov.f32 	%f446, %f424;
	mov.f32 	%f424, %f438;
	mov.u32 	%r748, %r726;
	mov.u32 	%r726, %r740;
$L__BB14_37:
	ld.global.nc.f32 	%f367, [%rd6+768];
	setp.gt.f32 	%p25, %f367, %f433;
	selp.f32 	%f52, %f367, %f433, %p25;
	add.s32 	%r64, %r54, 64;
	selp.b32 	%r65, %r64, %r735, %p25;
	setp.leu.f32 	%p26, %f52, %f442;
	mov.f32 	%f412, %f52;
	mov.u32 	%r713, %r65;
	@%p26 bra 	$L__BB14_39;
	mov.f32 	%f412, %f442;
	mov.f32 	%f442, %f52;
	mov.u32 	%r713, %r744;
	mov.u32 	%r744, %r65;
$L__BB14_39:
	setp.leu.f32 	%p27, %f442, %f444;
	mov.f32 	%f418, %f442;
	mov.u32 	%r720, %r744;
	@%p27 bra 	$L__BB14_41;
	mov.f32 	%f418, %f444;
	mov.f32 	%f444, %f442;
	mov.u32 	%r720, %r746;
	mov.u32 	%r746, %r744;
$L__BB14_41:
	setp.leu.f32 	%p28, %f444, %f446;
	mov.f32 	%f420, %f444;
	mov.u32 	%r722, %r746;
	@%p28 bra 	$L__BB14_43;
	mov.f32 	%f420, %f446;
	mov.f32 	%f446, %f444;
	mov.u32 	%r722, %r748;
	mov.u32 	%r748, %r746;
$L__BB14_43:
	setp.leu.f32 	%p29, %f446, %f424;
	mov.f32 	%f422, %f446;
	mov.u32 	%r724, %r748;
	@%p29 bra 	$L__BB14_45;
	mov.f32 	%f422, %f424;
	mov.f32 	%f424, %f446;
	mov.u32 	%r724, %r726;
	mov.u32 	%r726, %r748;
$L__BB14_45:
	add.s32 	%r712, %r64, 64;
	setp.lt.s32 	%p30, %r712, %r425;
	@%p30 bra 	$L__BB14_13;
$L__BB14_46:
	// begin inline asm
	mov.u32 %r436, %laneid;
	// end inline asm
	mov.b32 	%r484, 1;
	mov.b32 	%r485, 31;
	mov.b32 	%r486, -1;
	// begin inline asm
	shfl.sync.down.b32 %r437, %r726, %r484, %r485, %r486;
	// end inline asm
	// begin inline asm
	shfl.sync.down.b32 %r442, %r724, %r484, %r485, %r486;
	// end inline asm
	// begin inline asm
	shfl.sync.down.b32 %r447, %r722, %r484, %r485, %r486;
	// end inline asm
	// begin inline asm
	shfl.sync.down.b32 %r452, %r720, %r484, %r485, %r486;
	// end inline asm
	// begin inline asm
	shfl.sync.down.b32 %r457, %r713, %r484, %r485, %r486;
	// end inline asm
	mov.b32 	%r463, %f424;
	// begin inline asm
	shfl.sync.down.b32 %r462, %r463, %r484, %r485, %r486;
	// end inline asm
	mov.b32 	%r468, %f422;
	// begin inline asm
	shfl.sync.down.b32 %r467, %r468, %r484, %r485, %r486;
	// end inline asm
	mov.b32 	%r473, %f420;
	// begin inline asm
	shfl.sync.down.b32 %r472, %r473, %r484, %r485, %r486;
	// end inline asm
	mov.b32 	%r478, %f418;
	// begin inline asm
	shfl.sync.down.b32 %r477, %r478, %r484, %r485, %r486;
	// end inline asm
	mov.b32 	%r483, %f412;
	// begin inline asm
	shfl.sync.down.b32 %r482, %r483, %r484, %r485, %r486;
	// end inline asm
	setp.gt.s32 	%p31, %r436, 30;
	@%p31 bra 	$L__BB14_87;
	mov.b32 	%f368, %r462;
	setp.lt.f32 	%p32, %f412, %f368;
	selp.b32 	%r757, %r437, %r713, %p32;
	selp.f32 	%f455, %f368, %f412, %p32;
	setp.leu.f32 	%p33, %f455, %f418;
	mov.u32 	%r759, %r720;
	mov.f32 	%f457, %f418;
	@%p33 bra 	$L__BB14_49;
	mov.u32 	%r759, %r757;
	mov.u32 	%r757, %r720;
	mov.f32 	%f457, %f455;
	mov.f32 	%f455, %f418;
$L__BB14_49:
	setp.leu.f32 	%p34, %f457, %f420;
	mov.u32 	%r761, %r722;
	mov.f32 	%f459, %f420;
	@%p34 bra 	$L__BB14_51;
	mov.u32 	%r761, %r759;
	mov.u32 	%r759, %r722;
	mov.f32 	%f459, %f457;
	mov.f32 	%f457, %f420;
$L__BB14_51:
	setp.leu.f32 	%p35, %f459, %f422;
	mov.u32 	%r763, %r724;
	mov.f32 	%f461, %f422;
	@%p35 bra 	$L__BB14_53;
	mov.u32 	%r763, %r761;
	mov.u32 	%r761, %r724;
	mov.f32 	%f461, %f459;
	mov.f32 	%f459, %f422;
$L__BB14_53:
	setp.leu.f32 	%p36, %f461, %f424;
	mov.u32 	%r762, %r726;
	mov.f32 	%f460, %f424;
	@%p36 bra 	$L__BB14_55;
	mov.u32 	%r762, %r763;
	mov.u32 	%r763, %r726;
	mov.f32 	%f460, %f461;
	mov.f32 	%f461, %f424;
$L__BB14_55:
	mov.b32 	%f369, %r467;
	setp.lt.f32 	%p37, %f455, %f369;
	selp.b32 	%r765, %r442, %r757, %p37;
	selp.f32 	%f463, %f369, %f455, %p37;
	setp.leu.f32 	%p38, %f463, %f457;
	mov.u32 	%r767, %r759;
	mov.f32 	%f465, %f457;
	@%p38 bra 	$L__BB14_57;
	mov.u32 	%r767, %r765;
	mov.u32 	%r765, %r759;
	mov.f32 	%f465, %f463;
	mov.f32 	%f463, %f457;
$L__BB14_57:
	setp.leu.f32 	%p39, %f465, %f459;
	mov.u32 	%r769, %r761;
	mov.f32 	%f467, %f459;
	@%p39 bra 	$L__BB14_59;
	mov.u32 	%r769, %r767;
	mov.u32 	%r767, %r761;
	mov.f32 	%f467, %f465;
	mov.f32 	%f465, %f459;
$L__BB14_59:
	setp.leu.f32 	%p40, %f467, %f461;
	mov.u32 	%r771, %r763;
	mov.f32 	%f469, %f461;
	@%p40 bra 	$L__BB14_61;
	mov.u32 	%r771, %r769;
	mov.u32 	%r769, %r763;
	mov.f32 	%f469, %f467;
	mov.f32 	%f467, %f461;
$L__BB14_61:
	setp.leu.f32 	%p41, %f469, %f460;
	mov.u32 	%r770, %r762;
	mov.f32 	%f468, %f460;
	@%p41 bra 	$L__BB14_63;
	mov.u32 	%r770, %r771;
	mov.u32 	%r771, %r762;
	mov.f32 	%f468, %f469;
	mov.f32 	%f469, %f460;
$L__BB14_63:
	mov.b32 	%f370, %r472;
	setp.lt.f32 	%p42, %f463, %f370;
	selp.b32 	%r773, %r447, %r765, %p42;
	selp.f32 	%f471, %f370, %f463, %p42;
	setp.leu.f32 	%p43, %f471, %f465;
	mov.u32 	%r775, %r767;
	mov.f32 	%f473, %f465;
	@%p43 bra 	$L__BB14_65;
	mov.u32 	%r775, %r773;
	mov.u32 	%r773, %r767;
	mov.f32 	%f473, %f471;
	mov.f32 	%f471, %f465;
$L__BB14_65:
	setp.leu.f32 	%p44, %f473, %f467;
	mov.u32 	%r777, %r769;
	mov.f32 	%f475, %f467;
	@%p44 bra 	$L__BB14_67;
	mov.u32 	%r777, %r775;
	mov.u32 	%r775, %r769;
	mov.f32 	%f475, %f473;
	mov.f32 	%f473, %f467;
$L__BB14_67:
	setp.leu.f32 	%p45, %f475, %f469;
	mov.u32 	%r779, %r771;
	mov.f32 	%f477, %f469;
	@%p45 bra 	$L__BB14_69;
	mov.u32 	%r779, %r777;
	mov.u32 	%r777, %r771;
	mov.f32 	%f477, %f475;
	mov.f32 	%f475, %f469;
$L__BB14_69:
	setp.leu.f32 	%p46, %f477, %f468;
	mov.u32 	%r778, %r770;
	mov.f32 	%f476, %f468;
	@%p46 bra 	$L__BB14_71;
	mov.u32 	%r778, %r779;
	mov.u32 	%r779, %r770;
	mov.f32 	%f476, %f477;
	mov.f32 	%f477, %f468;
$L__BB14_71:
	mov.b32 	%f371, %r477;
	setp.lt.f32 	%p47, %f471, %f371;
	selp.b32 	%r781, %r452, %r773, %p47;
	selp.f32 	%f479, %f371, %f471, %p47;
	setp.leu.f32 	%p48, %f479, %f473;
	mov.u32 	%r783, %r775;
	mov.f32 	%f481, %f473;
	@%p48 bra 	$L__BB14_73;
	mov.u32 	%r783, %r781;
	mov.u32 	%r781, %r775;
	mov.f32 	%f481, %f479;
	mov.f32 	%f479, %f473;
$L__BB14_73:
	setp.leu.f32 	%p49, %f481, %f475;
	mov.u32 	%r785, %r777;
	mov.f32 	%f483, %f475;
	@%p49 bra 	$L__BB14_75;
	mov.u32 	%r785, %r783;
	mov.u32 	%r783, %r777;
	mov.f32 	%f483, %f481;
	mov.f32 	%f481, %f475;
$L__BB14_75:
	setp.leu.f32 	%p50, %f483, %f477;
	mov.u32 	%r787, %r779;
	mov.f32 	%f485, %f477;
	@%p50 bra 	$L__BB14_77;
	mov.u32 	%r787, %r785;
	mov.u32 	%r785, %r779;
	mov.f32 	%f485, %f483;
	mov.f32 	%f483, %f477;
$L__BB14_77:
	setp.leu.f32 	%p51, %f485, %f476;
	mov.u32 	%r726, %r778;
	mov.f32 	%f424, %f476;
	@%p51 bra 	$L__BB14_79;
	mov.u32 	%r726, %r787;
	mov.u32 	%r787, %r778;
	mov.f32 	%f424, %f485;
	mov.f32 	%f485, %f476;
$L__BB14_79:
	mov.b32 	%f372, %r482;
	setp.lt.f32 	%p52, %f479, %f372;
	selp.b32 	%r713, %r457, %r781, %p52;
	selp.f32 	%f412, %f372, %f479, %p52;
	setp.leu.f32 	%p53, %f412, %f481;
	mov.u32 	%r720, %r783;
	mov.f32 	%f418, %f481;
	@%p53 bra 	$L__BB14_81;
	mov.u32 	%r720, %r713;
	mov.u32 	%r713, %r783;
	mov.f32 	%f418, %f412;
	mov.f32 	%f412, %f481;
$L__BB14_81:
	setp.leu.f32 	%p54, %f418, %f483;
	mov.u32 	%r722, %r785;
	mov.f32 	%f420, %f483;
	@%p54 bra 	$L__BB14_83;
	mov.u32 	%r722, %r720;
	mov.u32 	%r720, %r785;
	mov.f32 	%f420, %f418;
	mov.f32 	%f418, %f483;
$L__BB14_83:
	setp.leu.f32 	%p55, %f420, %f485;
	mov.u32 	%r792, %r787;
	mov.f32 	%f490, %f485;
	@%p55 bra 	$L__BB14_85;
	mov.u32 	%r792, %r722;
	mov.u32 	%r722, %r787;
	mov.f32 	%f490, %f420;
	mov.f32 	%f420, %f485;
$L__BB14_85:
	setp.leu.f32 	%p56, %f490, %f424;
	mov.f32 	%f422, %f490;
	mov.u32 	%r724, %r792;
	@%p56 bra 	$L__BB14_87;
	mov.f32 	%f422, %f424;
	mov.f32 	%f424, %f490;
	mov.u32 	%r724, %r726;
	mov.u32 	%r726, %r792;
$L__BB14_87:
	mov.b32 	%r534, 2;
	mov.b32 	%r535, 31;
	mov.b32 	%r536, -1;
	// begin inline asm
	shfl.sync.down.b32 %r487, %r726, %r534, %r535, %r536;
	// end inline asm
	// begin inline asm
	shfl.sync.down.b32 %r492, %r724, %r534, %r535, %r536;
	// end inline asm
	// begin inline asm
	shfl.sync.down.b32 %r497, %r722, %r534, %r535, %r536;
	// end inline asm
	// begin inline asm
	shfl.sync.down.b32 %r502, %r720, %r534, %r535, %r536;
	// end inline asm
	// begin inline asm
	shfl.sync.down.b32 %r507, %r713, %r534, %r535, %r536;
	// end inline asm
	mov.b32 	%r513, %f424;
	// begin inline asm
	shfl.sync.down.b32 %r512, %r513, %r534, %r535, %r536;
	// end inline asm
	mov.b32 	%r518, %f422;
	// begin inline asm
	shfl.sync.down.b32 %r517, %r518, %r534, %r535, %r536;
	// end inline asm
	mov.b32 	%r523, %f420;
	// begin inline asm
	shfl.sync.down.b32 %r522, %r523, %r534, %r535, %r536;
	// end inline asm
	mov.b32 	%r528, %f418;
	// begin inline asm
	shfl.sync.down.b32 %r527, %r528, %r534, %r535, %r536;
	// end inline asm
	mov.b32 	%r533, %f412;
	// begin inline asm
	shfl.sync.down.b32 %r532, %r533, %r534, %r535, %r536;
	// end inline asm
	setp.gt.s32 	%p57, %r436, 29;
	@%p57 bra 	$L__BB14_128;
	mov.b32 	%f373, %r512;
	setp.lt.f32 	%p58, %f412, %f373;
	selp.b32 	%r800, %r487, %r713, %p58;
	selp.f32 	%f498, %f373, %f412, %p58;
	setp.leu.f32 	%p59, %f498, %f418;
	mov.u32 	%r802, %r720;
	mov.f32 	%f500, %f418;
	@%p59 bra 	$L__BB14_90;
	mov.u32 	%r802, %r800;
	mov.u32 	%r800, %r720;
	mov.f32 	%f500, %f498;
	mov.f32 	%f498, %f418;
$L__BB14_90:
	setp.leu.f32 	%p60, %f500, %f420;
	mov.u32 	%r804, %r722;
	mov.f32 	%f502, %f420;
	@%p60 bra 	$L__BB14_92;
	mov.u32 	%r804, %r802;
	mov.u32 	%r802, %r722;
	mov.f32 	%f502, %f500;
	mov.f32 	%f500, %f420;
$L__BB14_92:
	setp.leu.f32 	%p61, %f502, %f422;
	mov.u32 	%r806, %r724;
	mov.f32 	%f504, %f422;
	@%p61 bra 	$L__BB14_94;
	mov.u32 	%r806, %r804;
	mov.u32 	%r804, %r724;
	mov.f32 	%f504, %f502;
	mov.f32 	%f502, %f422;
$L__BB14_94:
	setp.leu.f32 	%p62, %f504, %f424;
	mov.u32 	%r805, %r726;
	mov.f32 	%f503, %f424;
	@%p62 bra 	$L__BB14_96;
	mov.u32 	%r805, %r806;
	mov.u32 	%r806, %r726;
	mov.f32 	%f503, %f504;
	mov.f32 	%f504, %f424;
$L__BB14_96:
	mov.b32 	%f374, %r517;
	setp.lt.f32 	%p63, %f498, %f374;
	selp.b32 	%r808, %r492, %r800, %p63;
	selp.f32 	%f506, %f374, %f498, %p63;
	setp.leu.f32 	%p64, %f506, %f500;
	mov.u32 	%r810, %r802;
	mov.f32 	%f508, %f500;
	@%p64 bra 	$L__BB14_98;
	mov.u32 	%r810, %r808;
	mov.u32 	%r808, %r802;
	mov.f32 	%f508, %f506;
	mov.f32 	%f506, %f500;
$L__BB14_98:
	setp.leu.f32 	%p65, %f508, %f502;
	mov.u32 	%r812, %r804;
	mov.f32 	%f510, %f502;
	@%p65 bra 	$L__BB14_100;
	mov.u32 	%r812, %r810;
	mov.u32 	%r810, %r804;
	mov.f32 	%f510, %f508;
	mov.f32 	%f508, %f502;
$L__BB14_100:
	setp.leu.f32 	%p66, %f510, %f504;
	mov.u32 	%r814, %r806;
	mov.f32 	%f512, %f504;
	@%p66 bra 	$L__BB14_102;
	mov.u32 	%r814, %r812;
	mov.u32 	%r812, %r806;
	mov.f32 	%f512, %f510;
	mov.f32 	%f510, %f504;
$L__BB14_102:
	setp.leu.f32 	%p67, %f512, %f503;
	mov.u32 	%r813, %r805;
	mov.f32 	%f511, %f503;
	@%p67 bra 	$L__BB14_104;
	mov.u32 	%r813, %r814;
	mov.u32 	%r814, %r805;
	mov.f32 	%f511, %f512;
	mov.f32 	%f512, %f503;
$L__BB14_104:
	mov.b32 	%f375, %r522;
	setp.lt.f32 	%p68, %f506, %f375;
	selp.b32 	%r816, %r497, %r808, %p68;
	selp.f32 	%f514, %f375, %f506, %p68;
	setp.leu.f32 	%p69, %f514, %f508;
	mov.u32 	%r818, %r810;
	mov.f32 	%f516, %f508;
	@%p69 bra 	$L__BB14_106;
	mov.u32 	%r818, %r816;
	mov.u32 	%r816, %r810;
	mov.f32 	%f516, %f514;
	mov.f32 	%f514, %f508;
$L__BB14_106:
	setp.leu.f32 	%p70, %f516, %f510;
	mov.u32 	%r820, %r812;
	mov.f32 	%f518, %f510;
	@%p70 bra 	$L__BB14_108;
	mov.u32 	%r820, %r818;
	mov.u32 	%r818, %r812;
	mov.f32 	%f518, %f516;
	mov.f32 	%f516, %f510;
$L__BB14_108:
	setp.leu.f32 	%p71, %f518, %f512;
	mov.u32 	%r822, %r814;
	mov.f32 	%f520, %f512;
	@%p71 bra 	$L__BB14_110;
	mov.u32 	%r822, %r820;
	mov.u32 	%r820, %r814;
	mov.f32 	%f520, %f518;
	mov.f32 	%f518, %f512;
$L__BB14_110:
	setp.leu.f32 	%p72, %f520, %f511;
	mov.u32 	%r821, %r813;
	mov.f32 	%f519, %f511;
	@%p72 bra 	$L__BB14_112;
	mov.u32 	%r821, %r822;
	mov.u32 	%r822, %r813;
	mov.f32 	%f519, %f520;
	mov.f32 	%f520, %f511;
$L__BB14_112:
	mov.b32 	%f376, %r527;
	setp.lt.f32 	%p73, %f514, %f376;
	selp.b32 	%r824, %r502, %r816, %p73;
	selp.f32 	%f522, %f376, %f514, %p73;
	setp.leu.f32 	%p74, %f522, %f516;
	mov.u32 	%r826, %r818;
	mov.f32 	%f524, %f516;
	@%p74 bra 	$L__BB14_114;
	mov.u32 	%r826, %r824;
	mov.u32 	%r824, %r818;
	mov.f32 	%f524, %f522;
	mov.f32 	%f522, %f516;
$L__BB14_114:
	setp.leu.f32 	%p75, %f524, %f518;
	mov.u32 	%r828, %r820;
	mov.f32 	%f526, %f518;
	@%p75 bra 	$L__BB14_116;
	mov.u32 	%r828, %r826;
	mov.u32 	%r826, %r820;
	mov.f32 	%f526, %f524;
	mov.f32 	%f524, %f518;
$L__BB14_116:
	setp.leu.f32 	%p76, %f526, %f520;
	mov.u32 	%r830, %r822;
	mov.f32 	%f528, %f520;
	@%p76 bra 	$L__BB14_118;
	mov.u32 	%r830, %r828;
	mov.u32 	%r828, %r822;
	mov.f32 	%f528, %f526;
	mov.f32 	%f526, %f520;
$L__BB14_118:
	setp.leu.f32 	%p77, %f528, %f519;
	mov.u32 	%r726, %r821;
	mov.f32 	%f424, %f519;
	@%p77 bra 	$L__BB14_120;
	mov.u32 	%r726, %r830;
	mov.u32 	%r830, %r821;
	mov.f32 	%f424, %f528;
	mov.f32 	%f528, %f519;
$L__BB14_120:
	mov.b32 	%f377, %r532;
	setp.lt.f32 	%p78, %f522, %f377;
	selp.b32 	%r713, %r507, %r824, %p78;
	selp.f32 	%f412, %f377, %f522, %p78;
	setp.leu.f32 	%p79, %f412, %f524;
	mov.u32 	%r720, %r826;
	mov.f32 	%f418, %f524;
	@%p79 bra 	$L__BB14_122;
	mov.u32 	%r720, %r713;
	mov.u32 	%r713, %r826;
	mov.f32 	%f418, %f412;
	mov.f32 	%f412, %f524;
$L__BB14_122:
	setp.leu.f32 	%p80, %f418, %f526;
	mov.u32 	%r722, %r828;
	mov.f32 	%f420, %f526;
	@%p80 bra 	$L__BB14_124;
	mov.u32 	%r722, %r720;
	mov.u32 	%r720, %r828;
	mov.f32 	%f420, %f418;
	mov.f32 	%f418, %f526;
$L__BB14_124:
	setp.leu.f32 	%p81, %f420, %f528;
	mov.u32 	%r835, %r830;
	mov.f32 	%f533, %f528;
	@%p81 bra 	$L__BB14_126;
	mov.u32 	%r835, %r722;
	mov.u32 	%r722, %r830;
	mov.f32 	%f533, %f420;
	mov.f32 	%f420, %f528;
$L__BB14_126:
	setp.leu.f32 	%p82, %f533, %f424;
	mov.f32 	%f422, %f533;
	mov.u32 	%r724, %r835;
	@%p82 bra 	$L__BB14_128;
	mov.f32 	%f422, %f424;
	mov.f32 	%f424, %f533;
	mov.u32 	%r724, %r726;
	mov.u32 	%r726, %r835;
$L__BB14_128:
	mov.b32 	%r584, 4;
	mov.b32 	%r585, 31;
	mov.b32 	%r586, -1;
	// begin inline asm
	shfl.sync.down.b32 %r537, %r726, %r584, %r585, %r586;
	// end inline asm
	// begin inline asm
	shfl.sync.down.b32 %r542, %r724, %r584, %r585, %r586;
	// end inline asm
	// begin inline asm
	shfl.sync.down.b32 %r547, %r722, %r584, %r585, %r586;
	// end inline asm
	// begin inline asm
	shfl.sync.down.b32 %r552, %r720, %r584, %r585, %r586;
	// end inline asm
	// begin inline asm
	shfl.sync.down.b32 %r557, %r713, %r584, %r585, %r586;
	// end inline asm
	mov.b32 	%r563, %f424;
	// begin inline asm
	shfl.sync.down.b32 %r562, %r563, %r584, %r585, %r586;
	// end inline asm
	mov.b32 	%r568, %f422;
	// begin inline asm
	shfl.sync.down.b32 %r567, %r568, %r584, %r585, %r586;
	// end inline asm
	mov.b32 	%r573, %f420;
	// begin inline asm
	shfl.sync.down.b32 %r572, %r573, %r584, %r585, %r586;
	// end inline asm
	mov.b32 	%r578, %f418;
	// begin inline asm
	shfl.sync.down.b32 %r577, %r578, %r584, %r585, %r586;
	// end inline asm
	mov.b32 	%r583, %f412;
	// begin inline asm
	shfl.sync.down.b32 %r582, %r583, %r584, %r585, %r586;
	// end inline asm
	setp.gt.s32 	%p83, %r436, 27;
	@%p83 bra 	$L__BB14_169;
	mov.b32 	%f378, %r562;
	setp.lt.f32 	%p84, %f412, %f378;
	selp.b32 	%r843, %r537, %r713, %p84;
	selp.f32 	%f541, %f378, %f412, %p84;
	setp.leu.f32 	%p85, %f541, %f418;
	mov.u32 	%r845, %r720;
	mov.f32 	%f543, %f418;
	@%p85 bra 	$L__BB14_131;
	mov.u32 	%r845, %r843;
	mov.u32 	%r843, %r720;
	mov.f32 	%f543, %f541;
	mov.f32 	%f541, %f418;
$L__BB14_131:
	setp.leu.f32 	%p86, %f543, %f420;
	mov.u32 	%r847, %r722;
	mov.f32 	%f545, %f420;
	@%p86 bra 	$L__BB14_133;
	mov.u32 	%r847, %r845;
	mov.u32 	%r845, %r722;
	mov.f32 	%f545, %f543;
	mov.f32 	%f543, %f420;
$L__BB14_133:
	setp.leu.f32 	%p87, %f545, %f422;
	mov.u32 	%r849, %r724;
	mov.f32 	%f547, %f422;
	@%p87 bra 	$L__BB14_135;
	mov.u32 	%r849, %r847;
	mov.u32 	%r847, %r724;
	mov.f32 	%f547, %f545;
	mov.f32 	%f545, %f422;
$L__BB14_135:
	setp.leu.f32 	%p88, %f547, %f424;
	mov.u32 	%r848, %r726;
	mov.f32 	%f546, %f424;
	@%p88 bra 	$L__BB14_137;
	mov.u32 	%r848, %r849;
	mov.u32 	%r849, %r726;
	mov.f32 	%f546, %f547;
	mov.f32 	%f547, %f424;
$L__BB14_137:
	mov.b32 	%f379, %r567;
	setp.lt.f32 	%p89, %f541, %f379;
	selp.b32 	%r851, %r542, %r843, %p89;
	selp.f32 	%f549, %f379, %f541, %p89;
	setp.leu.f32 	%p90, %f549, %f543;
	mov.u32 	%r853, %r845;
	mov.f32 	%f551, %f543;
	@%p90 bra 	$L__BB14_139;
	mov.u32 	%r853, %r851;
	mov.u32 	%r851, %r845;
	mov.f32 	%f551, %f549;
	mov.f32 	%f549, %f543;
$L__BB14_139:
	setp.leu.f32 	%p91, %f551, %f545;
	mov.u32 	%r855, %r847;
	mov.f32 	%f553, %f545;
	@%p91 bra 	$L__BB14_141;
	mov.u32 	%r855, %r853;
	mov.u32 	%r853, %r847;
	mov.f32 	%f553, %f551;
	mov.f32 	%f551, %f545;
$L__BB14_141:
	setp.leu.f32 	%p92, %f553, %f547;
	mov.u32 	%r857, %r849;
	mov.f32 	%f555, %f547;
	@%p92 bra 	$L__BB14_143;
	mov.u32 	%r857, %r855;
	mov.u32 	%r855, %r849;
	mov.f32 	%f555, %f553;
	mov.f32 	%f553, %f547;
$L__BB14_143:
	setp.leu.f32 	%p93, %f555, %f546;
	mov.u32 	%r856, %r848;
	mov.f32 	%f554, %f546;
	@%p93 bra 	$L__BB14_145;
	mov.u32 	%r856, %r857;
	mov.u32 	%r857, %r848;
	mov.f32 	%f554, %f555;
	mov.f32 	%f555, %f546;
$L__BB14_145:
	mov.b32 	%f380, %r572;
	setp.lt.f32 	%p94, %f549, %f380;
	selp.b32 	%r859, %r547, %r851, %p94;
	selp.f32 	%f557, %f380, %f549, %p94;
	setp.leu.f32 	%p95, %f557, %f551;
	mov.u32 	%r861, %r853;
	mov.f32 	%f559, %f551;
	@%p95 bra 	$L__BB14_147;
	mov.u32 	%r861, %r859;
	mov.u32 	%r859, %r853;
	mov.f32 	%f559, %f557;
	mov.f32 	%f557, %f551;
$L__BB14_147:
	setp.leu.f32 	%p96, %f559, %f553;
	mov.u32 	%r863, %r855;
	mov.f32 	%f561, %f553;
	@%p96 bra 	$L__BB14_149;
	mov.u32 	%r863, %r861;
	mov.u32 	%r861, %r855;
	mov.f32 	%f561, %f559;
	mov.f32 	%f559, %f553;
$L__BB14_149:
	setp.leu.f32 	%p97, %f561, %f555;
	mov.u32 	%r865, %r857;
	mov.f32 	%f563, %f555;
	@%p97 bra 	$L__BB14_151;
	mov.u32 	%r865, %r863;
	mov.u32 	%r863, %r857;
	mov.f32 	%f563, %f561;
	mov.f32 	%f561, %f555;
$L__BB14_151:
	setp.leu.f32 	%p98, %f563, %f554;
	mov.u32 	%r864, %r856;
	mov.f32 	%f562, %f554;
	@%p98 bra 	$L__BB14_153;
	mov.u32 	%r864, %r865;
	mov.u32 	%r865, %r856;
	mov.f32 	%f562, %f563;
	mov.f32 	%f563, %f554;
$L__BB14_153:
	mov.b32 	%f381, %r577;
	setp.lt.f32 	%p99, %f557, %f381;
	selp.b32 	%r867, %r552, %r859, %p99;
	selp.f32 	%f565, %f381, %f557, %p99;
	setp.leu.f32 	%p100, %f565, %f559;
	mov.u32 	%r869, %r861;
	mov.f32 	%f567, %f559;
	@%p100 bra 	$L__BB14_155;
	mov.u32 	%r869, %r867;
	mov.u32 	%r867, %r861;
	mov.f32 	%f567, %f565;
	mov.f32 	%f565, %f559;
$L__BB14_155:
	setp.leu.f32 	%p101, %f567, %f561;
	mov.u32 	%r871, %r863;
	mov.f32 	%f569, %f561;
	@%p101 bra 	$L__BB14_157;
	mov.u32 	%r871, %r869;
	mov.u32 	%r869, %r863;
	mov.f32 	%f569, %f567;
	mov.f32 	%f567, %f561;
$L__BB14_157:
	setp.leu.f32 	%p102, %f569, %f563;
	mov.u32 	%r873, %r865;
	mov.f32 	%f571, %f563;
	@%p102 bra 	$L__BB14_159;
	mov.u32 	%r873, %r871;
	mov.u32 	%r871, %r865;
	mov.f32 	%f571, %f569;
	mov.f32 	%f569, %f563;
$L__BB14_159:
	setp.leu.f32 	%p103, %f571, %f562;
	mov.u32 	%r726, %r864;
	mov.f32 	%f424, %f562;
	@%p103 bra 	$L__BB14_161;
	mov.u32 	%r726, %r873;
	mov.u32 	%r873, %r864;
	mov.f32 	%f424, %f571;
	mov.f32 	%f571, %f562;
$L__BB14_161:
	mov.b32 	%f382, %r582;
	setp.lt.f32 	%p104, %f565, %f382;
	selp.b32 	%r713, %r557, %r867, %p104;
	selp.f32 	%f412, %f382, %f565, %p104;
	setp.leu.f32 	%p105, %f412, %f567;
	mov.u32 	%r720, %r869;
	mov.f32 	%f418, %f567;
	@%p105 bra 	$L__BB14_163;
	mov.u32 	%r720, %r713;
	mov.u32 	%r713, %r869;
	mov.f32 	%f418, %f412;
	mov.f32 	%f412, %f567;
$L__BB14_163:
	setp.leu.f32 	%p106, %f418, %f569;
	mov.u32 	%r722, %r871;
	mov.f32 	%f420, %f569;
	@%p106 bra 	$L__BB14_165;
	mov.u32 	%r722, %r720;
	mov.u32 	%r720, %r871;
	mov.f32 	%f420, %f418;
	mov.f32 	%f418, %f569;
$L__BB14_165:
	setp.leu.f32 	%p107, %f420, %f571;
	mov.u32 	%r878, %r873;
	mov.f32 	%f576, %f571;
	@%p107 bra 	$L__BB14_167;
	mov.u32 	%r878, %r722;
	mov.u32 	%r722, %r873;
	mov.f32 	%f576, %f420;
	mov.f32 	%f420, %f571;
$L__BB14_167:
	setp.leu.f32 	%p108, %f576, %f424;
	mov.f32 	%f422, %f576;
	mov.u32 	%r724, %r878;
	@%p108 bra 	$L__BB14_169;
	mov.f32 	%f422, %f424;
	mov.f32 	%f424, %f576;
	mov.u32 	%r724, %r726;
	mov.u32 	%r726, %r878;
$L__BB14_169:
	mov.b32 	%r634, 8;
	mov.b32 	%r635, 31;
	mov.b32 	%r636, -1;
	// begin inline asm
	shfl.sync.down.b32 %r587, %r726, %r634, %r635, %r636;
	// end inline asm
	// begin inline asm
	shfl.sync.down.b32 %r592, %r724, %r634, %r635, %r636;
	// end inline asm
	// begin inline asm
	shfl.sync.down.b32 %r597, %r722, %r634, %r635, %r636;
	// end inline asm
	// begin inline asm
	shfl.sync.down.b32 %r602, %r720, %r634, %r635, %r636;
	// end inline asm
	// begin inline asm
	shfl.sync.down.b32 %r607, %r713, %r634, %r635, %r636;
	// end inline asm
	mov.b32 	%r613, %f424;
	// begin inline asm
	shfl.sync.down.b32 %r612, %r613, %r634, %r635, %r636;
	// end inline asm
	mov.b32 	%r618, %f422;
	// begin inline asm
	shfl.sync.down.b32 %r617, %r618, %r634, %r635, %r636;
	// end inline asm
	mov.b32 	%r623, %f420;
	// begin inline asm
	shfl.sync.down.b32 %r622, %r623, %r634, %r635, %r636;
	// end inline asm
	mov.b32 	%r628, %f418;
	// begin inline asm
	shfl.sync.down.b32 %r627, %r628, %r634, %r635, %r636;
	// end inline asm
	mov.b32 	%r633, %f412;
	// begin inline asm
	shfl.sync.down.b32 %r632, %r633, %r634, %r635, %r636;
	// end inline asm
	setp.gt.s32 	%p109, %r436, 23;
	@%p109 bra 	$L__BB14_210;
	mov.b32 	%f383, %r612;
	setp.lt.f32 	%p110, %f412, %f383;
	selp.b32 	%r886, %r587, %r713, %p110;
	selp.f32 	%f584, %f383, %f412, %p110;
	setp.leu.f32 	%p111, %f584, %f418;
	mov.u32 	%r888, %r720;
	mov.f32 	%f586, %f418;
	@%p111 bra 	$L__BB14_172;
	mov.u32 	%r888, %r886;
	mov.u32 	%r886, %r720;
	mov.f32 	%f586, %f584;
	mov.f32 	%f584, %f418;
$L__BB14_172:
	setp.leu.f32 	%p112, %f586, %f420;
	mov.u32 	%r890, %r722;
	mov.f32 	%f588, %f420;
	@%p112 bra 	$L__BB14_174;
	mov.u32 	%r890, %r888;
	mov.u32 	%r888, %r722;
	mov.f32 	%f588, %f586;
	mov.f32 	%f586, %f420;
$L__BB14_174:
	setp.leu.f32 	%p113, %f588, %f422;
	mov.u32 	%r892, %r724;
	mov.f32 	%f590, %f422;
	@%p113 bra 	$L__BB14_176;
	mov.u32 	%r892, %r890;
	mov.u32 	%r890, %r724;
	mov.f32 	%f590, %f588;
	mov.f32 	%f588, %f422;
$L__BB14_176:
	setp.leu.f32 	%p114, %f590, %f424;
	mov.u32 	%r891, %r726;
	mov.f32 	%f589, %f424;
	@%p114 bra 	$L__BB14_178;
	mov.u32 	%r891, %r892;
	mov.u32 	%r892, %r726;
	mov.f32 	%f589, %f590;
	mov.f32 	%f590, %f424;
$L__BB14_178:
	mov.b32 	%f384, %r617;
	setp.lt.f32 	%p115, %f584, %f384;
	selp.b32 	%r894, %r592, %r886, %p115;
	selp.f32 	%f592, %f384, %f584, %p115;
	setp.leu.f32 	%p116, %f592, %f586;
	mov.u32 	%r896, %r888;
	mov.f32 	%f594, %f586;
	@%p116 bra 	$L__BB14_180;
	mov.u32 	%r896, %r894;
	mov.u32 	%r894, %r888;
	mov.f32 	%f594, %f592;
	mov.f32 	%f592, %f586;
$L__BB14_180:
	setp.leu.f32 	%p117, %f594, %f588;
	mov.u32 	%r898, %r890;
	mov.f32 	%f596, %f588;
	@%p117 bra 	$L__BB14_182;
	mov.u32 	%r898, %r896;
	mov.u32 	%r896, %r890;
	mov.f32 	%f596, %f594;
	mov.f32 	%f594, %f588;
$L__BB14_182:
	setp.leu.f32 	%p118, %f596, %f590;
	mov.u32 	%r900, %r892;
	mov.f32 	%f598, %f590;
	@%p118 bra 	$L__BB14_184;
	mov.u32 	%r900, %r898;
	mov.u32 	%r898, %r892;
	mov.f32 	%f598, %f596;
	mov.f32 	%f596, %f590;
$L__BB14_184:
	setp.leu.f32 	%p119, %f598, %f589;
	mov.u32 	%r899, %r891;
	mov.f32 	%f597, %f589;
	@%p119 bra 	$L__BB14_186;
	mov.u32 	%r899, %r900;
	mov.u32 	%r900, %r891;
	mov.f32 	%f597, %f598;
	mov.f32 	%f598, %f589;
$L__BB14_186:
	mov.b32 	%f385, %r622;
	setp.lt.f32 	%p120, %f592, %f385;
	selp.b32 	%r902, %r597, %r894, %p120;
	selp.f32 	%f600, %f385, %f592, %p120;
	setp.leu.f32 	%p121, %f600, %f594;
	mov.u32 	%r904, %r896;
	mov.f32 	%f602, %f594;
	@%p121 bra 	$L__BB14_188;
	mov.u32 	%r904, %r902;
	mov.u32 	%r902, %r896;
	mov.f32 	%f602, %f600;
	mov.f32 	%f600, %f594;
$L__BB14_188:
	setp.leu.f32 	%p122, %f602, %f596;
	mov.u32 	%r906, %r898;
	mov.f32 	%f604, %f596;
	@%p122 bra 	$L__BB14_190;
	mov.u32 	%r906, %r904;
	mov.u32 	%r904, %r898;
	mov.f32 	%f604, %f602;
	mov.f32 	%f602, %f596;
$L__BB14_190:
	setp.leu.f32 	%p123, %f604, %f598;
	mov.u32 	%r908, %r900;
	mov.f32 	%f606, %f598;
	@%p123 bra 	$L__BB14_192;
	mov.u32 	%r908, %r906;
	mov.u32 	%r906, %r900;
	mov.f32 	%f606, %f604;
	mov.f32 	%f604, %f598;
$L__BB14_192:
	setp.leu.f32 	%p124, %f606, %f597;
	mov.u32 	%r907, %r899;
	mov.f32 	%f605, %f597;
	@%p124 bra 	$L__BB14_194;
	mov.u32 	%r907, %r908;
	mov.u32 	%r908, %r899;
	mov.f32 	%f605, %f606;
	mov.f32 	%f606, %f597;
$L__BB14_194:
	mov.b32 	%f386, %r627;
	setp.lt.f32 	%p125, %f600, %f386;
	selp.b32 	%r910, %r602, %r902, %p125;
	selp.f32 	%f608, %f386, %f600, %p125;
	setp.leu.f32 	%p126, %f608, %f602;
	mov.u32 	%r912, %r904;
	mov.f32 	%f610, %f602;
	@%p126 bra 	$L__BB14_196;
	mov.u32 	%r912, %r910;
	mov.u32 	%r910, %r904;
	mov.f32 	%f610, %f608;
	mov.f32 	%f608, %f602;
$L__BB14_196:
	setp.leu.f32 	%p127, %f610, %f604;
	mov.u32 	%r914, %r906;
	mov.f32 	%f612, %f604;
	@%p127 bra 	$L__BB14_198;
	mov.u32 	%r914, %r912;
	mov.u32 	%r912, %r906;
	mov.f32 	%f612, %f610;
	mov.f32 	%f610, %f604;
$L__BB14_198:
	setp.leu.f32 	%p128, %f612, %f606;
	mov.u32 	%r916, %r908;
	mov.f32 	%f614, %f606;
	@%p128 bra 	$L__BB14_200;
	mov.u32 	%r916, %r914;
	mov.u32 	%r914, %r908;
	mov.f32 	%f614, %f612;
	mov.f32 	%f612, %f606;
$L__BB14_200:
	setp.leu.f32 	%p129, %f614, %f605;
	mov.u32 	%r915, %r907;
	mov.f32 	%f613, %f605;
	@%p129 bra 	$L__BB14_202;
	mov.u32 	%r915, %r916;
	mov.u32 	%r916, %r907;
	mov.f32 	%f613, %f614;
	mov.f32 	%f614, %f605;
$L__BB14_202:
	mov.b32 	%f387, %r632;
	setp.lt.f32 	%p130, %f608, %f387;
	selp.b32 	%r713, %r607, %r910, %p130;
	selp.f32 	%f412, %f387, %f608, %p130;
	setp.leu.f32 	%p131, %f412, %f610;
	mov.u32 	%r720, %r912;
	mov.f32 	%f418, %f610;
	@%p131 bra 	$L__BB14_204;
	mov.u32 	%r720, %r713;
	mov.u32 	%r713, %r912;
	mov.f32 	%f418, %f412;
	mov.f32 	%f412, %f610;
$L__BB14_204:
	setp.leu.f32 	%p132, %f418, %f612;
	mov.u32 	%r722, %r914;
	mov.f32 	%f420, %f612;
	@%p132 bra 	$L__BB14_206;
	mov.u32 	%r722, %r720;
	mov.u32 	%r720, %r914;
	mov.f32 	%f420, %f418;
	mov.f32 	%f418, %f612;
$L__BB14_206:
	setp.leu.f32 	%p133, %f420, %f614;
	mov.u32 	%r724, %r916;
	mov.f32 	%f422, %f614;
	@%p133 bra 	$L__BB14_208;
	mov.u32 	%r724, %r722;
	mov.u32 	%r722, %r916;
	mov.f32 	%f422, %f420;
	mov.f32 	%f420, %f614;
$L__BB14_208:
	setp.leu.f32 	%p134, %f422, %f613;
	mov.u32 	%r726, %r915;
	mov.f32 	%f424, %f613;
	@%p134 bra 	$L__BB14_210;
	mov.u32 	%r726, %r724;
	mov.u32 	%r724, %r915;
	mov.f32 	%f424, %f422;
	mov.f32 	%f422, %f613;
$L__BB14_210:
	mov.b32 	%r684, 16;
	mov.b32 	%r685, 31;
	mov.b32 	%r686, -1;
	// begin inline asm
	shfl.sync.down.b32 %r637, %r726, %r684, %r685, %r686;
	// end inline asm
	// begin inline asm
	shfl.sync.down.b32 %r642, %r724, %r684, %r685, %r686;
	// end inline asm
	// begin inline asm
	shfl.sync.down.b32 %r647, %r722, %r684, %r685, %r686;
	// end inline asm
	// begin inline asm
	shfl.sync.down.b32 %r652, %r720, %r684, %r685, %r686;
	// end inline asm
	// begin inline asm
	shfl.sync.down.b32 %r657, %r713, %r684, %r685, %r686;
	// end inline asm
	mov.b32 	%r663, %f424;
	// begin inline asm
	shfl.sync.down.b32 %r662, %r663, %r684, %r685, %r686;
	// end inline asm
	mov.b32 	%r668, %f422;
	// begin inline asm
	shfl.sync.down.b32 %r667, %r668, %r684, %r685, %r686;
	// end inline asm
	mov.b32 	%r673, %f420;
	// begin inline asm
	shfl.sync.down.b32 %r672, %r673, %r684, %r685, %r686;
	// end inline asm
	mov.b32 	%r678, %f418;
	// begin inline asm
	shfl.sync.down.b32 %r677, %r678, %r684, %r685, %r686;
	// end inline asm
	mov.b32 	%r683, %f412;
	// begin inline asm
	shfl.sync.down.b32 %r682, %r683, %r684, %r685, %r686;
	// end inline asm
	setp.gt.s32 	%p135, %r436, 15;
	@%p135 bra 	$L__BB14_253;
	mov.b32 	%f388, %r662;
	setp.lt.f32 	%p136, %f412, %f388;
	selp.b32 	%r929, %r637, %r713, %p136;
	selp.f32 	%f627, %f388, %f412, %p136;
	setp.leu.f32 	%p137, %f627, %f418;
	mov.u32 	%r931, %r720;
	mov.f32 	%f629, %f418;
	@%p137 bra 	$L__BB14_213;
	mov.u32 	%r931, %r929;
	mov.u32 	%r929, %r720;
	mov.f32 	%f629, %f627;
	mov.f32 	%f627, %f418;
$L__BB14_213:
	setp.leu.f32 	%p138, %f629, %f420;
	mov.u32 	%r933, %r722;
	mov.f32 	%f631, %f420;
	@%p138 bra 	$L__BB14_215;
	mov.u32 	%r933, %r931;
	mov.u32 	%r931, %r722;
	mov.f32 	%f631, %f629;
	mov.f32 	%f629, %f420;
$L__BB14_215:
	setp.leu.f32 	%p139, %f631, %f422;
	mov.u32 	%r935, %r724;
	mov.f32 	%f633, %f422;
	@%p139 bra 	$L__BB14_217;
	mov.u32 	%r935, %r933;
	mov.u32 	%r933, %r724;
	mov.f32 	%f633, %f631;
	mov.f32 	%f631, %f422;
$L__BB14_217:
	setp.leu.f32 	%p140, %f633, %f424;
	mov.u32 	%r934, %r726;
	mov.f32 	%f632, %f424;
	@%p140 bra 	$L__BB14_219;
	mov.u32 	%r934, %r935;
	mov.u32 	%r935, %r726;
	mov.f32 	%f632, %f633;
	mov.f32 	%f633, %f424;
$L__BB14_219:
	mov.b32 	%f389, %r667;
	setp.lt.f32 	%p141, %f627, %f389;
	selp.b32 	%r937, %r642, %r929, %p141;
	selp.f32 	%f635, %f389, %f627, %p141;
	setp.leu.f32 	%p142, %f635, %f629;
	mov.u32 	%r939, %r931;
	mov.f32 	%f637, %f629;
	@%p142 bra 	$L__BB14_221;
	mov.u32 	%r939, %r937;
	mov.u32 	%r937, %r931;
	mov.f32 	%f637, %f635;
	mov.f32 	%f635, %f629;
$L__BB14_221:
	setp.leu.f32 	%p143, %f637, %f631;
	mov.u32 	%r941, %r933;
	mov.f32 	%f639, %f631;
	@%p143 bra 	$L__BB14_223;
	mov.u32 	%r941, %r939;
	mov.u32 	%r939, %r933;
	mov.f32 	%f639, %f637;
	mov.f32 	%f637, %f631;
$L__BB14_223:
	setp.leu.f32 	%p144, %f639, %f633;
	mov.u32 	%r943, %r935;
	mov.f32 	%f641, %f633;
	@%p144 bra 	$L__BB14_225;
	mov.u32 	%r943, %r941;
	mov.u32 	%r941, %r935;
	mov.f32 	%f641, %f639;
	mov.f32 	%f639, %f633;
$L__BB14_225:
	setp.leu.f32 	%p145, %f641, %f632;
	mov.u32 	%r942, %r934;
	mov.f32 	%f640, %f632;
	@%p145 bra 	$L__BB14_227;
	mov.u32 	%r942, %r943;
	mov.u32 	%r943, %r934;
	mov.f32 	%f640, %f641;
	mov.f32 	%f641, %f632;
$L__BB14_227:
	mov.b32 	%f390, %r672;
	setp.lt.f32 	%p146, %f635, %f390;
	selp.b32 	%r945, %r647, %r937, %p146;
	selp.f32 	%f643, %f390, %f635, %p146;
	setp.leu.f32 	%p147, %f643, %f637;
	mov.u32 	%r947, %r939;
	mov.f32 	%f645, %f637;
	@%p147 bra 	$L__BB14_229;
	mov.u32 	%r947, %r945;
	mov.u32 	%r945, %r939;
	mov.f32 	%f645, %f643;
	mov.f32 	%f643, %f637;
$L__BB14_229:
	setp.leu.f32 	%p148, %f645, %f639;
	mov.u32 	%r949, %r941;
	mov.f32 	%f647, %f639;
	@%p148 bra 	$L__BB14_231;
	mov.u32 	%r949, %r947;
	mov.u32 	%r947, %r941;
	mov.f32 	%f647, %f645;
	mov.f32 	%f645, %f639;
$L__BB14_231:
	setp.leu.f32 	%p149, %f647, %f641;
	mov.u32 	%r951, %r943;
	mov.f32 	%f649, %f641;
	@%p149 bra 	$L__BB14_233;
	mov.u32 	%r951, %r949;
	mov.u32 	%r949, %r943;
	mov.f32 	%f649, %f647;
	mov.f32 	%f647, %f641;
$L__BB14_233:
	setp.leu.f32 	%p150, %f649, %f640;
	mov.u32 	%r950, %r942;
	mov.f32 	%f648, %f640;
	@%p150 bra 	$L__BB14_235;
	mov.u32 	%r950, %r951;
	mov.u32 	%r951, %r942;
	mov.f32 	%f648, %f649;
	mov.f32 	%f649, %f640;
$L__BB14_235:
	mov.b32 	%f391, %r677;
	setp.lt.f32 	%p151, %f643, %f391;
	selp.b32 	%r953, %r652, %r945, %p151;
	selp.f32 	%f651, %f391, %f643, %p151;
	setp.leu.f32 	%p152, %f651, %f645;
	mov.u32 	%r955, %r947;
	mov.f32 	%f653, %f645;
	@%p152 bra 	$L__BB14_237;
	mov.u32 	%r955, %r953;
	mov.u32 	%r953, %r947;
	mov.f32 	%f653, %f651;
	mov.f32 	%f651, %f645;
$L__BB14_237:
	setp.leu.f32 	%p153, %f653, %f647;
	mov.u32 	%r957, %r949;
	mov.f32 	%f655, %f647;
	@%p153 bra 	$L__BB14_239;
	mov.u32 	%r957, %r955;
	mov.u32 	%r955, %r949;
	mov.f32 	%f655, %f653;
	mov.f32 	%f653, %f647;
$L__BB14_239:
	setp.leu.f32 	%p154, %f655, %f649;
	mov.u32 	%r959, %r951;
	mov.f32 	%f657, %f649;
	@%p154 bra 	$L__BB14_241;
	mov.u32 	%r959, %r957;
	mov.u32 	%r957, %r951;
	mov.f32 	%f657, %f655;
	mov.f32 	%f655, %f649;
$L__BB14_241:
	setp.leu.f32 	%p155, %f657, %f648;
	mov.u32 	%r958, %r950;
	mov.f32 	%f656, %f648;
	@%p155 bra 	$L__BB14_243;
	mov.u32 	%r958, %r959;
	mov.u32 	%r959, %r950;
	mov.f32 	%f656, %f657;
	mov.f32 	%f657, %f648;
$L__BB14_243:
	mov.b32 	%f392, %r682;
	setp.lt.f32 	%p156, %f651, %f392;
	selp.b32 	%r713, %r657, %r953, %p156;
	selp.f32 	%f412, %f392, %f651, %p156;
	setp.leu.f32 	%p157, %f412, %f653;
	mov.u32 	%r720, %r955;
	mov.f32 	%f418, %f653;
	@%p157 bra 	$L__BB14_245;
	mov.u32 	%r720, %r713;
	mov.u32 	%r713, %r955;
	mov.f32 	%f418, %f412;
	mov.f32 	%f412, %f653;
$L__BB14_245:
	setp.leu.f32 	%p158, %f418, %f655;
	mov.u32 	%r722, %r957;
	mov.f32 	%f420, %f655;
	@%p158 bra 	$L__BB14_247;
	mov.u32 	%r722, %r720;
	mov.u32 	%r720, %r957;
	mov.f32 	%f420, %f418;
	mov.f32 	%f418, %f655;
$L__BB14_247:
	setp.leu.f32 	%p159, %f420, %f657;
	mov.u32 	%r724, %r959;
	mov.f32 	%f422, %f657;
	@%p159 bra 	$L__BB14_249;
	mov.u32 	%r724, %r722;
	mov.u32 	%r722, %r959;
	mov.f32 	%f422, %f420;
	mov.f32 	%f420, %f657;
$L__BB14_249:
	setp.leu.f32 	%p160, %f422, %f656;
	mov.u32 	%r726, %r958;
	mov.f32 	%f424, %f656;
	@%p160 bra 	$L__BB14_251;
	mov.u32 	%r726, %r724;
	mov.u32 	%r724, %r958;
	mov.f32 	%f424, %f422;
	mov.f32 	%f422, %f656;
$L__BB14_251:
	setp.ne.s32 	%p161, %r436, 0;
	@%p161 bra 	$L__BB14_253;
	shr.u32 	%r687, %r1, 5;
	mov.u32 	%r688, _ZZ4topkILi5ELi64EEvPKfPiPfiiE12temp_storage;
	mad.lo.s32 	%r689, %r687, 40, %r688;
	st.shared.u32 	[%r689+4], %r726;
	st.shared.u32 	[%r689+8], %r724;
	st.shared.u32 	[%r689+12], %r722;
	st.shared.u32 	[%r689+16], %r720;
	st.shared.u32 	[%r689+20], %r713;
	st.shared.f32 	[%r689+24], %f424;
	st.shared.f32 	[%r689+28], %f422;
	st.shared.f32 	[%r689+32], %f420;
	st.shared.f32 	[%r689+36], %f418;
	st.shared.f32 	[%r689+40], %f412;
$L__BB14_253:
	bar.sync 	0;
	setp.ne.s32 	%p162, %r1, 0;
	@%p162 bra 	$L__BB14_294;
	ld.shared.u32 	%r373, [_ZZ4topkILi5ELi64EEvPKfPiPfiiE12temp_storage+48];
	ld.shared.u32 	%r374, [_ZZ4topkILi5ELi64EEvPKfPiPfiiE12temp_storage+52];
	ld.shared.u32 	%r375, [_ZZ4topkILi5ELi64EEvPKfPiPfiiE12temp_storage+56];
	ld.shared.u32 	%r376, [_ZZ4topkILi5ELi64EEvPKfPiPfiiE12temp_storage+60];
	ld.shared.f32 	%f393, [_ZZ4topkILi5ELi64EEvPKfPiPfiiE12temp_storage+64];
	ld.shared.f32 	%f308, [_ZZ4topkILi5ELi64EEvPKfPiPfiiE12temp_storage+68];
	ld.shared.f32 	%f309, [_ZZ4topkILi5ELi64EEvPKfPiPfiiE12temp_storage+72];
	ld.shared.f32 	%f310, [_ZZ4topkILi5ELi64EEvPKfPiPfiiE12temp_storage+76];
	ld.shared.f32 	%f311, [_ZZ4topkILi5ELi64EEvPKfPiPfiiE12temp_storage+80];
	setp.gt.f32 	%p163, %f393, %f412;
	ld.shared.u32 	%r690, [_ZZ4topkILi5ELi64EEvPKfPiPfiiE12temp_storage+44];
	selp.b32 	%r974, %r690, %r713, %p163;
	selp.f32 	%f672, %f393, %f412, %p163;
	setp.leu.f32 	%p164, %f672, %f418;
	mov.u32 	%r976, %r720;
	mov.f32 	%f674, %f418;
	@%p164 bra 	$L__BB14_256;
	mov.u32 	%r976, %r974;
	mov.u32 	%r974, %r720;
	mov.f32 	%f674, %f672;
	mov.f32 	%f672, %f418;
$L__BB14_256:
	setp.leu.f32 	%p165, %f674, %f420;
	mov.u32 	%r978, %r722;
	mov.f32 	%f676, %f420;
	@%p165 bra 	$L__BB14_258;
	mov.u32 	%r978, %r976;
	mov.u32 	%r976, %r722;
	mov.f32 	%f676, %f674;
	mov.f32 	%f674, %f420;
$L__BB14_258:
	setp.leu.f32 	%p166, %f676, %f422;
	mov.u32 	%r980, %r724;
	mov.f32 	%f678, %f422;
	@%p166 bra 	$L__BB14_260;
	mov.u32 	%r980, %r978;
	mov.u32 	%r978, %r724;
	mov.f32 	%f678, %f676;
	mov.f32 	%f676, %f422;
$L__BB14_260:
	setp.leu.f32 	%p167, %f678, %f424;
	mov.u32 	%r979, %r726;
	mov.f32 	%f677, %f424;
	@%p167 bra 	$L__BB14_262;
	mov.u32 	%r979, %r980;
	mov.u32 	%r980, %r726;
	mov.f32 	%f677, %f678;
	mov.f32 	%f678, %f424;
$L__BB14_262:
	setp.gt.f32 	%p168, %f308, %f672;
	selp.b32 	%r982, %r373, %r974, %p168;
	selp.f32 	%f680, %f308, %f672, %p168;
	setp.leu.f32 	%p169, %f680, %f674;
	mov.u32 	%r984, %r976;
	mov.f32 	%f682, %f674;
	@%p169 bra 	$L__BB14_264;
	mov.u32 	%r984, %r982;
	mov.u32 	%r982, %r976;
	mov.f32 	%f682, %f680;
	mov.f32 	%f680, %f674;
$L__BB14_264:
	setp.leu.f32 	%p170, %f682, %f676;
	mov.u32 	%r986, %r978;
	mov.f32 	%f684, %f676;
	@%p170 bra 	$L__BB14_266;
	mov.u32 	%r986, %r984;
	mov.u32 	%r984, %r978;
	mov.f32 	%f684, %f682;
	mov.f32 	%f682, %f676;
$L__BB14_266:
	setp.leu.f32 	%p171, %f684, %f678;
	mov.u32 	%r988, %r980;
	mov.f32 	%f686, %f678;
	@%p171 bra 	$L__BB14_268;
	mov.u32 	%r988, %r986;
	mov.u32 	%r986, %r980;
	mov.f32 	%f686, %f684;
	mov.f32 	%f684, %f678;
$L__BB14_268:
	setp.leu.f32 	%p172, %f686, %f677;
	mov.u32 	%r987, %r979;
	mov.f32 	%f685, %f677;
	@%p172 bra 	$L__BB14_270;
	mov.u32 	%r987, %r988;
	mov.u32 	%r988, %r979;
	mov.f32 	%f685, %f686;
	mov.f32 	%f686, %f677;
$L__BB14_270:
	setp.gt.f32 	%p173, %f309, %f680;
	selp.b32 	%r990, %r374, %r982, %p173;
	selp.f32 	%f688, %f309, %f680, %p173;
	setp.leu.f32 	%p174, %f688, %f682;
	mov.u32 	%r992, %r984;
	mov.f32 	%f690, %f682;
	@%p174 bra 	$L__BB14_272;
	mov.u32 	%r992, %r990;
	mov.u32 	%r990, %r984;
	mov.f32 	%f690, %f688;
	mov.f32 	%f688, %f682;
$L__BB14_272:
	setp.leu.f32 	%p175, %f690, %f684;
	mov.u32 	%r994, %r986;
	mov.f32 	%f692, %f684;
	@%p175 bra 	$L__BB14_274;
	mov.u32 	%r994, %r992;
	mov.u32 	%r992, %r986;
	mov.f32 	%f692, %f690;
	mov.f32 	%f690, %f684;
$L__BB14_274:
	setp.leu.f32 	%p176, %f692, %f686;
	mov.u32 	%r996, %r988;
	mov.f32 	%f694, %f686;
	@%p176 bra 	$L__BB14_276;
	mov.u32 	%r996, %r994;
	mov.u32 	%r994, %r988;
	mov.f32 	%f694, %f692;
	mov.f32 	%f692, %f686;
$L__BB14_276:
	setp.leu.f32 	%p177, %f694, %f685;
	mov.u32 	%r995, %r987;
	mov.f32 	%f693, %f685;
	@%p177 bra 	$L__BB14_278;
	mov.u32 	%r995, %r996;
	mov.u32 	%r996, %r987;
	mov.f32 	%f693, %f694;
	mov.f32 	%f694, %f685;
$L__BB14_278:
	setp.gt.f32 	%p178, %f310, %f688;
	selp.b32 	%r998, %r375, %r990, %p178;
	selp.f32 	%f696, %f310, %f688, %p178;
	setp.leu.f32 	%p179, %f696, %f690;
	mov.u32 	%r1000, %r992;
	mov.f32 	%f698, %f690;
	@%p179 bra 	$L__BB14_280;
	mov.u32 	%r1000, %r998;
	mov.u32 	%r998, %r992;
	mov.f32 	%f698, %f696;
	mov.f32 	%f696, %f690;
$L__BB14_280:
	setp.leu.f32 	%p180, %f698, %f692;
	mov.u32 	%r1002, %r994;
	mov.f32 	%f700, %f692;
	@%p180 bra 	$L__BB14_282;
	mov.u32 	%r1002, %r1000;
	mov.u32 	%r1000, %r994;
	mov.f32 	%f700, %f698;
	mov.f32 	%f698, %f692;
$L__BB14_282:
	setp.leu.f32 	%p181, %f700, %f694;
	mov.u32 	%r1004, %r996;
	mov.f32 	%f702, %f694;
	@%p181 bra 	$L__BB14_284;
	mov.u32 	%r1004, %r1002;
	mov.u32 	%r1002, %r996;
	mov.f32 	%f702, %f700;
	mov.f32 	%f700, %f694;
$L__BB14_284:
	setp.leu.f32 	%p182, %f702, %f693;
	mov.u32 	%r1003, %r995;
	mov.f32 	%f701, %f693;
	@%p182 bra 	$L__BB14_286;
	mov.u32 	%r1003, %r1004;
	mov.u32 	%r1004, %r995;
	mov.f32 	%f701, %f702;
	mov.f32 	%f702, %f693;
$L__BB14_286:
	setp.gt.f32 	%p183, %f311, %f696;
	selp.b32 	%r713, %r376, %r998, %p183;
	selp.f32 	%f412, %f311, %f696, %p183;
	setp.leu.f32 	%p184, %f412, %f698;
	mov.u32 	%r720, %r1000;
	mov.f32 	%f418, %f698;
	@%p184 bra 	$L__BB14_288;
	mov.u32 	%r720, %r713;
	mov.u32 	%r713, %r1000;
	mov.f32 	%f418, %f412;
	mov.f32 	%f412, %f698;
$L__BB14_288:
	setp.leu.f32 	%p185, %f418, %f700;
	mov.u32 	%r722, %r1002;
	mov.f32 	%f420, %f700;
	@%p185 bra 	$L__BB14_290;
	mov.u32 	%r722, %r720;
	mov.u32 	%r720, %r1002;
	mov.f32 	%f420, %f418;
	mov.f32 	%f418, %f700;
$L__BB14_290:
	setp.leu.f32 	%p186, %f420, %f702;
	mov.u32 	%r724, %r1004;
	mov.f32 	%f422, %f702;
	@%p186 bra 	$L__BB14_292;
	mov.u32 	%r724, %r722;
	mov.u32 	%r722, %r1004;
	mov.f32 	%f422, %f420;
	mov.f32 	%f420, %f702;
$L__BB14_292:
	setp.leu.f32 	%p187, %f422, %f701;
	mov.u32 	%r726, %r1003;
	mov.f32 	%f424, %f701;
	@%p187 bra 	$L__BB14_294;
	mov.u32 	%r726, %r724;
	mov.u32 	%r724, %r1003;
	mov.f32 	%f424, %f422;
	mov.f32 	%f422, %f701;
$L__BB14_294:
	setp.ne.s32 	%p188, %r1, 0;
	@%p188 bra 	$L__BB14_305;
	mul.lo.s32 	%r691, %r426, %r2;
	setp.lt.s32 	%p189, %r426, 1;
	cvta.to.global.u64 	%rd18, %rd9;
	mul.wide.s32 	%rd19, %r691, 4;
	add.s64 	%rd7, %rd18, %rd19;
	cvta.to.global.u64 	%rd20, %rd10;
	add.s64 	%rd8, %rd20, %rd19;
	@%p189 bra 	$L__BB14_297;
	st.global.u32 	[%rd7], %r726;
	st.global.f32 	[%rd8], %f424;
$L__BB14_297:
	setp.lt.s32 	%p190, %r426, 2;
	@%p190 bra 	$L__BB14_299;
	st.global.u32 	[%rd7+4], %r724;
	st.global.f32 	[%rd8+4], %f422;
$L__BB14_299:
	setp.lt.s32 	%p191, %r426, 3;
	@%p191 bra 	$L__BB14_301;
	st.global.u32 	[%rd7+8], %r722;
	st.global.f32 	[%rd8+8], %f420;
$L__BB14_301:
	setp.lt.s32 	%p192, %r426, 4;
	@%p192 bra 	$L__BB14_303;
	st.global.u32 	[%rd7+12], %r720;
	st.global.f32 	[%rd8+12], %f418;
$L__BB14_303:
	setp.lt.s32 	%p193, %r426, 5;
	@%p193 bra 	$L__BB14_305;
	st.global.u32 	[%rd7+16], %r713;
	st.global.f32 	[%rd8+16], %f412;
$L__BB14_305:
	ret;

}
	// .globl	_Z4topkILi5ELi32EEvPKfPiPfii
.visible .entry _Z4topkILi5ELi32EEvPKfPiPfii(
	.param .u64 .ptr .align 1 _Z4topkILi5ELi32EEvPKfPiPfii_param_0,
	.param .u64 .ptr .align 1 _Z4topkILi5ELi32EEvPKfPiPfii_param_1,
	.param .u64 .ptr .align 1 _Z4topkILi5ELi32EEvPKfPiPfii_param_2,
	.param .u32 _Z4topkILi5ELi32EEvPKfPiPfii_param_3,
	.param .u32 _Z4topkILi5ELi32EEvPKfPiPfii_param_4
)
.maxntid 32
{
	.reg .pred 	%p<167>;
	.reg .b32 	%r<913>;
	.reg .b32 	%f<614>;
	.reg .b64 	%rd<22>;

	ld.param.u64 	%rd11, [_Z4topkILi5ELi32EEvPKfPiPfii_param_0];
	ld.param.u64 	%rd9, [_Z4topkILi5ELi32EEvPKfPiPfii_param_1];
	ld.param.u64 	%rd10, [_Z4topkILi5ELi32EEvPKfPiPfii_param_2];
	ld.param.u32 	%r371, [_Z4topkILi5ELi32EEvPKfPiPfii_param_3];
	ld.param.u32 	%r372, [_Z4topkILi5ELi32EEvPKfPiPfii_param_4];
	cvta.to.global.u64 	%rd1, %rd11;
	mov.u32 	%r1, %tid.x;
	mov.u32 	%r2, %ctaid.x;
	mul.lo.s32 	%r374, %r371, %r2;
	cvt.s64.s32 	%rd2, %r374;
	setp.ge.s32 	%p1, %r1, %r371;
	mov.b32 	%r655, -1;
	mov.f32 	%f357, 0fFF7FFFFF;
	mov.f32 	%f363, %f357;
	mov.f32 	%f365, %f357;
	mov.f32 	%f367, %f357;
	mov.f32 	%f369, %f357;
	mov.u32 	%r662, %r655;
	mov.u32 	%r664, %r655;
	mov.u32 	%r666, %r655;
	mov.u32 	%r668, %r655;
	@%p1 bra 	$L__BB15_46;
	not.b32 	%r376, %r1;
	add.s32 	%r3, %r371, %r376;
	and.b32  	%r377, %r3, 96;
	setp.eq.s32 	%p2, %r377, 96;
	mov.b32 	%r655, -1;
	mov.f32 	%f357, 0fFF7FFFFF;
	mov.u32 	%r654, %r1;
	@%p2 bra 	$L__BB15_12;
	cvt.u64.u32 	%rd12, %r1;
	add.s64 	%rd13, %rd2, %rd12;
	shl.b64 	%rd14, %rd13, 2;
	add.s64 	%rd21, %rd1, %rd14;
	shr.u32 	%r379, %r3, 5;
	add.s32 	%r380, %r379, 1;
	and.b32  	%r381, %r380, 3;
	neg.s32 	%r634, %r381;
	mov.b32 	%r655, -1;
	mov.f32 	%f357, 0fFF7FFFFF;
	mov.f32 	%f345, %f357;
	mov.f32 	%f347, %f357;
	mov.f32 	%f349, %f357;
	mov.f32 	%f369, %f357;
	mov.u32 	%r642, %r655;
	mov.u32 	%r644, %r655;
	mov.u32 	%r646, %r655;
	mov.u32 	%r668, %r655;
	mov.u32 	%r654, %r1;
$L__BB15_3:
	.pragma "nounroll";
	ld.global.nc.f32 	%f309, [%rd21];
	setp.gt.f32 	%p3, %f309, %f357;
	selp.f32 	%f6, %f309, %f357, %p3;
	selp.b32 	%r12, %r654, %r655, %p3;
	setp.leu.f32 	%p4, %f6, %f345;
	mov.f32 	%f357, %f6;
	mov.u32 	%r655, %r12;
	@%p4 bra 	$L__BB15_5;
	mov.f32 	%f357, %f345;
	mov.f32 	%f345, %f6;
	mov.u32 	%r655, %r642;
	mov.u32 	%r642, %r12;
$L__BB15_5:
	setp.leu.f32 	%p5, %f345, %f347;
	mov.f32 	%f363, %f345;
	mov.u32 	%r662, %r642;
	@%p5 bra 	$L__BB15_7;
	mov.f32 	%f363, %f347;
	mov.f32 	%f347, %f345;
	mov.u32 	%r662, %r644;
	mov.u32 	%r644, %r642;
$L__BB15_7:
	setp.leu.f32 	%p6, %f347, %f349;
	mov.f32 	%f365, %f347;
	mov.u32 	%r664, %r644;
	@%p6 bra 	$L__BB15_9;
	mov.f32 	%f365, %f349;
	mov.f32 	%f349, %f347;
	mov.u32 	%r664, %r646;
	mov.u32 	%r646, %r644;
$L__BB15_9:
	setp.leu.f32 	%p7, %f349, %f369;
	mov.f32 	%f367, %f349;
	mov.u32 	%r666, %r646;
	@%p7 bra 	$L__BB15_11;
	mov.f32 	%f367, %f369;
	mov.f32 	%f369, %f349;
	mov.u32 	%r666, %r668;
	mov.u32 	%r668, %r646;
	mov.f32 	%f349, %f367;
	mov.u32 	%r646, %r666;
$L__BB15_11:
	add.s32 	%r654, %r654, 32;
	add.s64 	%rd21, %rd21, 128;
	add.s32 	%r634, %r634, 1;
	setp.ne.s32 	%p8, %r634, 0;
	mov.f32 	%f345, %f363;
	mov.f32 	%f347, %f365;
	mov.u32 	%r642, %r662;
	mov.u32 	%r644, %r664;
	@%p8 bra 	$L__BB15_3;
$L__BB15_12:
	setp.lt.u32 	%p9, %r3, 96;
	@%p9 bra 	$L__BB15_46;
$L__BB15_13:
	cvt.u64.u32 	%rd15, %r654;
	add.s64 	%rd16, %rd15, %rd2;
	shl.b64 	%rd17, %rd16, 2;
	add.s64 	%rd6, %rd1, %rd17;
	ld.global.nc.f32 	%f310, [%rd6];
	setp.gt.f32 	%p10, %f310, %f357;
	selp.f32 	%f25, %f310, %f357, %p10;
	selp.b32 	%r35, %r654, %r655, %p10;
	setp.leu.f32 	%p11, %f25, %f363;
	mov.f32 	%f362, %f25;
	mov.u32 	%r661, %r35;
	@%p11 bra 	$L__BB15_15;
	mov.f32 	%f362, %f363;
	mov.f32 	%f363, %f25;
	mov.u32 	%r661, %r662;
	mov.u32 	%r662, %r35;
$L__BB15_15:
	setp.leu.f32 	%p12, %f363, %f365;
	mov.f32 	%f371, %f363;
	mov.u32 	%r670, %r662;
	@%p12 bra 	$L__BB15_17;
	mov.f32 	%f371, %f365;
	mov.f32 	%f365, %f363;
	mov.u32 	%r670, %r664;
	mov.u32 	%r664, %r662;
$L__BB15_17:
	setp.leu.f32 	%p13, %f365, %f367;
	mov.f32 	%f373, %f365;
	mov.u32 	%r672, %r664;
	@%p13 bra 	$L__BB15_19;
	mov.f32 	%f373, %f367;
	mov.f32 	%f367, %f365;
	mov.u32 	%r672, %r666;
	mov.u32 	%r666, %r664;
$L__BB15_19:
	setp.leu.f32 	%p14, %f367, %f369;
	mov.f32 	%f375, %f367;
	mov.u32 	%r674, %r666;
	@%p14 bra 	$L__BB15_21;
	mov.f32 	%f375, %f369;
	mov.f32 	%f369, %f367;
	mov.u32 	%r674, %r668;
	mov.u32 	%r668, %r666;
$L__BB15_21:
	ld.global.nc.f32 	%f311, [%rd6+128];
	setp.gt.f32 	%p15, %f311, %f362;
	selp.f32 	%f34, %f311, %f362, %p15;
	add.s32 	%r44, %r654, 32;
	selp.b32 	%r45, %r44, %r661, %p15;
	setp.leu.f32 	%p16, %f34, %f371;
	mov.f32 	%f370, %f34;
	mov.u32 	%r669, %r45;
	@%p16 bra 	$L__BB15_23;
	mov.f32 	%f370, %f371;
	mov.f32 	%f371, %f34;
	mov.u32 	%r669, %r670;
	mov.u32 	%r670, %r45;
$L__BB15_23:
	setp.leu.f32 	%p17, %f371, %f373;
	mov.f32 	%f379, %f371;
	mov.u32 	%r678, %r670;
	@%p17 bra 	$L__BB15_25;
	mov.f32 	%f379, %f373;
	mov.f32 	%f373, %f371;
	mov.u32 	%r678, %r672;
	mov.u32 	%r672, %r670;
$L__BB15_25:
	setp.leu.f32 	%p18, %f373, %f375;
	mov.f32 	%f381, %f373;
	mov.u32 	%r680, %r672;
	@%p18 bra 	$L__BB15_27;
	mov.f32 	%f381, %f375;
	mov.f32 	%f375, %f373;
	mov.u32 	%r680, %r674;
	mov.u32 	%r674, %r672;
$L__BB15_27:
	setp.leu.f32 	%p19, %f375, %f369;
	mov.f32 	%f383, %f375;
	mov.u32 	%r682, %r674;
	@%p19 bra 	$L__BB15_29;
	mov.f32 	%f383, %f369;
	mov.f32 	%f369, %f375;
	mov.u32 	%r682, %r668;
	mov.u32 	%r668, %r674;
$L__BB15_29:
	ld.global.nc.f32 	%f312, [%rd6+256];
	setp.gt.f32 	%p20, %f312, %f370;
	selp.f32 	%f43, %f312, %f370, %p20;
	add.s32 	%r54, %r44, 32;
	selp.b32 	%r55, %r54, %r669, %p20;
	setp.leu.f32 	%p21, %f43, %f379;
	mov.f32 	%f378, %f43;
	mov.u32 	%r677, %r55;
	@%p21 bra 	$L__BB15_31;
	mov.f32 	%f378, %f379;
	mov.f32 	%f379, %f43;
	mov.u32 	%r677, %r678;
	mov.u32 	%r678, %r55;
$L__BB15_31:
	setp.leu.f32 	%p22, %f379, %f381;
	mov.f32 	%f387, %f379;
	mov.u32 	%r686, %r678;
	@%p22 bra 	$L__BB15_33;
	mov.f32 	%f387, %f381;
	mov.f32 	%f381, %f379;
	mov.u32 	%r686, %r680;
	mov.u32 	%r680, %r678;
$L__BB15_33:
	setp.leu.f32 	%p23, %f381, %f383;
	mov.f32 	%f389, %f381;
	mov.u32 	%r688, %r680;
	@%p23 bra 	$L__BB15_35;
	mov.f32 	%f389, %f383;
	mov.f32 	%f383, %f381;
	mov.u32 	%r688, %r682;
	mov.u32 	%r682, %r680;
$L__BB15_35:
	setp.leu.f32 	%p24, %f383, %f369;
	mov.f32 	%f391, %f383;
	mov.u32 	%r690, %r682;
	@%p24 bra 	$L__BB15_37;
	mov.f32 	%f391, %f369;
	mov.f32 	%f369, %f383;
	mov.u32 	%r690, %r668;
	mov.u32 	%r668, %r682;
$L__BB15_37:
	ld.global.nc.f32 	%f313, [%rd6+384];
	setp.gt.f32 	%p25, %f313, %f378;
	selp.f32 	%f52, %f313, %f378, %p25;
	add.s32 	%r64, %r54, 32;
	selp.b32 	%r65, %r64, %r677, %p25;
	setp.leu.f32 	%p26, %f52, %f387;
	mov.f32 	%f357, %f52;
	mov.u32 	%r655, %r65;
	@%p26 bra 	$L__BB15_39;
	mov.f32 	%f357, %f387;
	mov.f32 	%f387, %f52;
	mov.u32 	%r655, %r686;
	mov.u32 	%r686, %r65;
$L__BB15_39:
	setp.leu.f32 	%p27, %f387, %f389;
	mov.f32 	%f363, %f387;
	mov.u32 	%r662, %r686;
	@%p27 bra 	$L__BB15_41;
	mov.f32 	%f363, %f389;
	mov.f32 	%f389, %f387;
	mov.u32 	%r662, %r688;
	mov.u32 	%r688, %r686;
$L__BB15_41:
	setp.leu.f32 	%p28, %f389, %f391;
	mov.f32 	%f365, %f389;
	mov.u32 	%r664, %r688;
	@%p28 bra 	$L__BB15_43;
	mov.f32 	%f365, %f391;
	mov.f32 	%f391, %f389;
	mov.u32 	%r664, %r690;
	mov.u32 	%r690, %r688;
$L__BB15_43:
	setp.leu.f32 	%p29, %f391, %f369;
	mov.f32 	%f367, %f391;
	mov.u32 	%r666, %r690;
	@%p29 bra 	$L__BB15_45;
	mov.f32 	%f367, %f369;
	mov.f32 	%f369, %f391;
	mov.u32 	%r666, %r668;
	mov.u32 	%r668, %r690;
$L__BB15_45:
	add.s32 	%r654, %r64, 32;
	setp.lt.s32 	%p30, %r654, %r371;
	@%p30 bra 	$L__BB15_13;
$L__BB15_46:
	// begin inline asm
	mov.u32 %r382, %laneid;
	// end inline asm
	mov.b32 	%r430, 1;
	mov.b32 	%r431, 31;
	mov.b32 	%r432, -1;
	// begin inline asm
	shfl.sync.down.b32 %r383, %r668, %r430, %r431, %r432;
	// end inline asm
	// begin inline asm
	shfl.sync.down.b32 %r388, %r666, %r430, %r431, %r432;
	// end inline asm
	// begin inline asm
	shfl.sync.down.b32 %r393, %r664, %r430, %r431, %r432;
	// end inline asm
	// begin inline asm
	shfl.sync.down.b32 %r398, %r662, %r430, %r431, %r432;
	// end inline asm
	// begin inline asm
	shfl.sync.down.b32 %r403, %r655, %r430, %r431, %r432;
	// end inline asm
	mov.b32 	%r409, %f369;
	// begin inline asm
	shfl.sync.down.b32 %r408, %r409, %r430, %r431, %r432;
	// end inline asm
	mov.b32 	%r414, %f367;
	// begin inline asm
	shfl.sync.down.b32 %r413, %r414, %r430, %r431, %r432;
	// end inline asm
	mov.b32 	%r419, %f365;
	// begin inline asm
	shfl.sync.down.b32 %r418, %r419, %r430, %r431, %r432;
	// end inline asm
	mov.b32 	%r424, %f363;
	// begin inline asm
	shfl.sync.down.b32 %r423, %r424, %r430, %r431, %r432;
	// end inline asm
	mov.b32 	%r429, %f357;
	// begin inline asm
	shfl.sync.down.b32 %r428, %r429, %r430, %r431, %r432;
	// end inline asm
	setp.gt.s32 	%p31, %r382, 30;
	@%p31 bra 	$L__BB15_87;
	mov.b32 	%f314, %r408;
	setp.lt.f32 	%p32, %f357, %f314;
	selp.b32 	%r699, %r383, %r655, %p32;
	selp.f32 	%f400, %f314, %f357, %p32;
	setp.leu.f32 	%p33, %f400, %f363;
	mov.u32 	%r701, %r662;
	mov.f32 	%f402, %f363;
	@%p33 bra 	$L__BB15_49;
	mov.u32 	%r701, %r699;
	mov.u32 	%r699, %r662;
	mov.f32 	%f402, %f400;
	mov.f32 	%f400, %f363;
$L__BB15_49:
	setp.leu.f32 	%p34, %f402, %f365;
	mov.u32 	%r703, %r664;
	mov.f32 	%f404, %f365;
	@%p34 bra 	$L__BB15_51;
	mov.u32 	%r703, %r701;
	mov.u32 	%r701, %r664;
	mov.f32 	%f404, %f402;
	mov.f32 	%f402, %f365;
$L__BB15_51:
	setp.leu.f32 	%p35, %f404, %f367;
	mov.u32 	%r705, %r666;
	mov.f32 	%f406, %f367;
	@%p35 bra 	$L__BB15_53;
	mov.u32 	%r705, %r703;
	mov.u32 	%r703, %r666;
	mov.f32 	%f406, %f404;
	mov.f32 	%f404, %f367;
$L__BB15_53:
	setp.leu.f32 	%p36, %f406, %f369;
	mov.u32 	%r704, %r668;
	mov.f32 	%f405, %f369;
	@%p36 bra 	$L__BB15_55;
	mov.u32 	%r704, %r705;
	mov.u32 	%r705, %r668;
	mov.f32 	%f405, %f406;
	mov.f32 	%f406, %f369;
$L__BB15_55:
	mov.b32 	%f315, %r413;
	setp.lt.f32 	%p37, %f400, %f315;
	selp.b32 	%r707, %r388, %r699, %p37;
	selp.f32 	%f408, %f315, %f400, %p37;
	setp.leu.f32 	%p38, %f408, %f402;
	mov.u32 	%r709, %r701;
	mov.f32 	%f410, %f402;
	@%p38 bra 	$L__BB15_57;
	mov.u32 	%r709, %r707;
	mov.u32 	%r707, %r701;
	mov.f32 	%f410, %f408;
	mov.f32 	%f408, %f402;
$L__BB15_57:
	setp.leu.f32 	%p39, %f410, %f404;
	mov.u32 	%r711, %r703;
	mov.f32 	%f412, %f404;
	@%p39 bra 	$L__BB15_59;
	mov.u32 	%r711, %r709;
	mov.u32 	%r709, %r703;
	mov.f32 	%f412, %f410;
	mov.f32 	%f410, %f404;
$L__BB15_59:
	setp.leu.f32 	%p40, %f412, %f406;
	mov.u32 	%r713, %r705;
	mov.f32 	%f414, %f406;
	@%p40 bra 	$L__BB15_61;
	mov.u32 	%r713, %r711;
	mov.u32 	%r711, %r705;
	mov.f32 	%f414, %f412;
	mov.f32 	%f412, %f406;
$L__BB15_61:
	setp.leu.f32 	%p41, %f414, %f405;
	mov.u32 	%r712, %r704;
	mov.f32 	%f413, %f405;
	@%p41 bra 	$L__BB15_63;
	mov.u32 	%r712, %r713;
	mov.u32 	%r713, %r704;
	mov.f32 	%f413, %f414;
	mov.f32 	%f414, %f405;
$L__BB15_63:
	mov.b32 	%f316, %r418;
	setp.lt.f32 	%p42, %f408, %f316;
	selp.b32 	%r715, %r393, %r707, %p42;
	selp.f32 	%f416, %f316, %f408, %p42;
	setp.leu.f32 	%p43, %f416, %f410;
	mov.u32 	%r717, %r709;
	mov.f32 	%f418, %f410;
	@%p43 bra 	$L__BB15_65;
	mov.u32 	%r717, %r715;
	mov.u32 	%r715, %r709;
	mov.f32 	%f418, %f416;
	mov.f32 	%f416, %f410;
$L__BB15_65:
	setp.leu.f32 	%p44, %f418, %f412;
	mov.u32 	%r719, %r711;
	mov.f32 	%f420, %f412;
	@%p44 bra 	$L__BB15_67;
	mov.u32 	%r719, %r717;
	mov.u32 	%r717, %r711;
	mov.f32 	%f420, %f418;
	mov.f32 	%f418, %f412;
$L__BB15_67:
	setp.leu.f32 	%p45, %f420, %f414;
	mov.u32 	%r721, %r713;
	mov.f32 	%f422, %f414;
	@%p45 bra 	$L__BB15_69;
	mov.u32 	%r721, %r719;
	mov.u32 	%r719, %r713;
	mov.f32 	%f422, %f420;
	mov.f32 	%f420, %f414;
$L__BB15_69:
	setp.leu.f32 	%p46, %f422, %f413;
	mov.u32 	%r720, %r712;
	mov.f32 	%f421, %f413;
	@%p46 bra 	$L__BB15_71;
	mov.u32 	%r720, %r721;
	mov.u32 	%r721, %r712;
	mov.f32 	%f421, %f422;
	mov.f32 	%f422, %f413;
$L__BB15_71:
	mov.b32 	%f317, %r423;
	setp.lt.f32 	%p47, %f416, %f317;
	selp.b32 	%r723, %r398, %r715, %p47;
	selp.f32 	%f424, %f317, %f416, %p47;
	setp.leu.f32 	%p48, %f424, %f418;
	mov.u32 	%r725, %r717;
	mov.f32 	%f426, %f418;
	@%p48 bra 	$L__BB15_73;
	mov.u32 	%r725, %r723;
	mov.u32 	%r723, %r717;
	mov.f32 	%f426, %f424;
	mov.f32 	%f424, %f418;
$L__BB15_73:
	setp.leu.f32 	%p49, %f426, %f420;
	mov.u32 	%r727, %r719;
	mov.f32 	%f428, %f420;
	@%p49 bra 	$L__BB15_75;
	mov.u32 	%r727, %r725;
	mov.u32 	%r725, %r719;
	mov.f32 	%f428, %f426;
	mov.f32 	%f426, %f420;
$L__BB15_75:
	setp.leu.f32 	%p50, %f428, %f422;
	mov.u32 	%r729, %r721;
	mov.f32 	%f430, %f422;
	@%p50 bra 	$L__BB15_77;
	mov.u32 	%r729, %r727;
	mov.u32 	%r727, %r721;
	mov.f32 	%f430, %f428;
	mov.f32 	%f428, %f422;
$L__BB15_77:
	setp.leu.f32 	%p51, %f430, %f421;
	mov.u32 	%r668, %r720;
	mov.f32 	%f369, %f421;
	@%p51 bra 	$L__BB15_79;
	mov.u32 	%r668, %r729;
	mov.u32 	%r729, %r720;
	mov.f32 	%f369, %f430;
	mov.f32 	%f430, %f421;
$L__BB15_79:
	mov.b32 	%f318, %r428;
	setp.lt.f32 	%p52, %f424, %f318;
	selp.b32 	%r655, %r403, %r723, %p52;
	selp.f32 	%f357, %f318, %f424, %p52;
	setp.leu.f32 	%p53, %f357, %f426;
	mov.u32 	%r662, %r725;
	mov.f32 	%f363, %f426;
	@%p53 bra 	$L__BB15_81;
	mov.u32 	%r662, %r655;
	mov.u32 	%r655, %r725;
	mov.f32 	%f363, %f357;
	mov.f32 	%f357, %f426;
$L__BB15_81:
	setp.leu.f32 	%p54, %f363, %f428;
	mov.u32 	%r664, %r727;
	mov.f32 	%f365, %f428;
	@%p54 bra 	$L__BB15_83;
	mov.u32 	%r664, %r662;
	mov.u32 	%r662, %r727;
	mov.f32 	%f365, %f363;
	mov.f32 	%f363, %f428;
$L__BB15_83:
	setp.leu.f32 	%p55, %f365, %f430;
	mov.u32 	%r734, %r729;
	mov.f32 	%f435, %f430;
	@%p55 bra 	$L__BB15_85;
	mov.u32 	%r734, %r664;
	mov.u32 	%r664, %r729;
	mov.f32 	%f435, %f365;
	mov.f32 	%f365, %f430;
$L__BB15_85:
	setp.leu.f32 	%p56, %f435, %f369;
	mov.f32 	%f367, %f435;
	mov.u32 	%r666, %r734;
	@%p56 bra 	$L__BB15_87;
	mov.f32 	%f367, %f369;
	mov.f32 	%f369, %f435;
	mov.u32 	%r666, %r668;
	mov.u32 	%r668, %r734;
$L__BB15_87:
	mov.b32 	%r480, 2;
	mov.b32 	%r481, 31;
	mov.b32 	%r482, -1;
	// begin inline asm
	shfl.sync.down.b32 %r433, %r668, %r480, %r481, %r482;
	// end inline asm
	// begin inline asm
	shfl.sync.down.b32 %r438, %r666, %r480, %r481, %r482;
	// end inline asm
	// begin inline asm
	shfl.sync.down.b32 %r443, %r664, %r480, %r481, %r482;
	// end inline asm
	// begin inline asm
	shfl.sync.down.b32 %r448, %r662, %r480, %r481, %r482;
	// end inline asm
	// begin inline asm
	shfl.sync.down.b32 %r453, %r655, %r480, %r481, %r482;
	// end inline asm
	mov.b32 	%r459, %f369;
	// begin inline asm
	shfl.sync.down.b32 %r458, %r459, %r480, %r481, %r482;
	// end inline asm
	mov.b32 	%r464, %f367;
	// begin inline asm
	shfl.sync.down.b32 %r463, %r464, %r480, %r481, %r482;
	// end inline asm
	mov.b32 	%r469, %f365;
	// begin inline asm
	shfl.sync.down.b32 %r468, %r469, %r480, %r481, %r482;
	// end inline asm
	mov.b32 	%r474, %f363;
	// begin inline asm
	shfl.sync.down.b32 %r473, %r474, %r480, %r481, %r482;
	// end inline asm
	mov.b32 	%r479, %f357;
	// begin inline asm
	shfl.sync.down.b32 %r478, %r479, %r480, %r481, %r482;
	// end inline asm
	setp.gt.s32 	%p57, %r382, 29;
	@%p57 bra 	$L__BB15_128;
	mov.b32 	%f319, %r458;
	setp.lt.f32 	%p58, %f357, %f319;
	selp.b32 	%r742, %r433, %r655, %p58;
	selp.f32 	%f443, %f319, %f357, %p58;
	setp.leu.f32 	%p59, %f443, %f363;
	mov.u32 	%r744, %r662;
	mov.f32 	%f445, %f363;
	@%p59 bra 	$L__BB15_90;
	mov.u32 	%r744, %r742;
	mov.u32 	%r742, %r662;
	mov.f32 	%f445, %f443;
	mov.f32 	%f443, %f363;
$L__BB15_90:
	setp.leu.f32 	%p60, %f445, %f365;
	mov.u32 	%r746, %r664;
	mov.f32 	%f447, %f365;
	@%p60 bra 	$L__BB15_92;
	mov.u32 	%r746, %r744;
	mov.u32 	%r744, %r664;
	mov.f32 	%f447, %f445;
	mov.f32 	%f445, %f365;
$L__BB15_92:
	setp.leu.f32 	%p61, %f447, %f367;
	mov.u32 	%r748, %r666;
	mov.f32 	%f449, %f367;
	@%p61 bra 	$L__BB15_94;
	mov.u32 	%r748, %r746;
	mov.u32 	%r746, %r666;
	mov.f32 	%f449, %f447;
	mov.f32 	%f447, %f367;
$L__BB15_94:
	setp.leu.f32 	%p62, %f449, %f369;
	mov.u32 	%r747, %r668;
	mov.f32 	%f448, %f369;
	@%p62 bra 	$L__BB15_96;
	mov.u32 	%r747, %r748;
	mov.u32 	%r748, %r668;
	mov.f32 	%f448, %f449;
	mov.f32 	%f449, %f369;
$L__BB15_96:
	mov.b32 	%f320, %r463;
	setp.lt.f32 	%p63, %f443, %f320;
	selp.b32 	%r750, %r438, %r742, %p63;
	selp.f32 	%f451, %f320, %f443, %p63;
	setp.leu.f32 	%p64, %f451, %f445;
	mov.u32 	%r752, %r744;
	mov.f32 	%f453, %f445;
	@%p64 bra 	$L__BB15_98;
	mov.u32 	%r752, %r750;
	mov.u32 	%r750, %r744;
	mov.f32 	%f453, %f451;
	mov.f32 	%f451, %f445;
$L__BB15_98:
	setp.leu.f32 	%p65, %f453, %f447;
	mov.u32 	%r754, %r746;
	mov.f32 	%f455, %f447;
	@%p65 bra 	$L__BB15_100;
	mov.u32 	%r754, %r752;
	mov.u32 	%r752, %r746;
	mov.f32 	%f455, %f453;
	mov.f32 	%f453, %f447;
$L__BB15_100:
	setp.leu.f32 	%p66, %f455, %f449;
	mov.u32 	%r756, %r748;
	mov.f32 	%f457, %f449;
	@%p66 bra 	$L__BB15_102;
	mov.u32 	%r756, %r754;
	mov.u32 	%r754, %r748;
	mov.f32 	%f457, %f455;
	mov.f32 	%f455, %f449;
$L__BB15_102:
	setp.leu.f32 	%p67, %f457, %f448;
	mov.u32 	%r755, %r747;
	mov.f32 	%f456, %f448;
	@%p67 bra 	$L__BB15_104;
	mov.u32 	%r755, %r756;
	mov.u32 	%r756, %r747;
	mov.f32 	%f456, %f457;
	mov.f32 	%f457, %f448;
$L__BB15_104:
	mov.b32 	%f321, %r468;
	setp.lt.f32 	%p68, %f451, %f321;
	selp.b32 	%r758, %r443, %r750, %p68;
	selp.f32 	%f459, %f321, %f451, %p68;
	setp.leu.f32 	%p69, %f459, %f453;
	mov.u32 	%r760, %r752;
	mov.f32 	%f461, %f453;
	@%p69 bra 	$L__BB15_106;
	mov.u32 	%r760, %r758;
	mov.u32 	%r758, %r752;
	mov.f32 	%f461, %f459;
	mov.f32 	%f459, %f453;
$L__BB15_106:
	setp.leu.f32 	%p70, %f461, %f455;
	mov.u32 	%r762, %r754;
	mov.f32 	%f463, %f455;
	@%p70 bra 	$L__BB15_108;
	mov.u32 	%r762, %r760;
	mov.u32 	%r760, %r754;
	mov.f32 	%f463, %f461;
	mov.f32 	%f461, %f455;
$L__BB15_108:
	setp.leu.f32 	%p71, %f463, %f457;
	mov.u32 	%r764, %r756;
	mov.f32 	%f465, %f457;
	@%p71 bra 	$L__BB15_110;
	mov.u32 	%r764, %r762;
	mov.u32 	%r762, %r756;
	mov.f32 	%f465, %f463;
	mov.f32 	%f463, %f457;
$L__BB15_110:
	setp.leu.f32 	%p72, %f465, %f456;
	mov.u32 	%r763, %r755;
	mov.f32 	%f464, %f456;
	@%p72 bra 	$L__BB15_112;
	mov.u32 	%r763, %r764;
	mov.u32 	%r764, %r755;
	mov.f32 	%f464, %f465;
	mov.f32 	%f465, %f456;
$L__BB15_112:
	mov.b32 	%f322, %r473;
	setp.lt.f32 	%p73, %f459, %f322;
	selp.b32 	%r766, %r448, %r758, %p73;
	selp.f32 	%f467, %f322, %f459, %p73;
	setp.leu.f32 	%p74, %f467, %f461;
	mov.u32 	%r768, %r760;
	mov.f32 	%f469, %f461;
	@%p74 bra 	$L__BB15_114;
	mov.u32 	%r768, %r766;
	mov.u32 	%r766, %r760;
	mov.f32 	%f469, %f467;
	mov.f32 	%f467, %f461;
$L__BB15_114:
	setp.leu.f32 	%p75, %f469, %f463;
	mov.u32 	%r770, %r762;
	mov.f32 	%f471, %f463;
	@%p75 bra 	$L__BB15_116;
	mov.u32 	%r770, %r768;
	mov.u32 	%r768, %r762;
	mov.f32 	%f471, %f469;
	mov.f32 	%f469, %f463;
$L__BB15_116:
	setp.leu.f32 	%p76, %f471, %f465;
	mov.u32 	%r772, %r764;
	mov.f32 	%f473, %f465;
	@%p76 bra 	$L__BB15_118;
	mov.u32 	%r772, %r770;
	mov.u32 	%r770, %r764;
	mov.f32 	%f473, %f471;
	mov.f32 	%f471, %f465;
$L__BB15_118:
	setp.leu.f32 	%p77, %f473, %f464;
	mov.u32 	%r668, %r763;
	mov.f32 	%f369, %f464;
	@%p77 bra 	$L__BB15_120;
	mov.u32 	%r668, %r772;
	mov.u32 	%r772, %r763;
	mov.f32 	%f369, %f473;
	mov.f32 	%f473, %f464;
$L__BB15_120:
	mov.b32 	%f323, %r478;
	setp.lt.f32 	%p78, %f467, %f323;
	selp.b32 	%r655, %r453, %r766, %p78;
	selp.f32 	%f357, %f323, %f467, %p78;
	setp.leu.f32 	%p79, %f357, %f469;
	mov.u32 	%r662, %r768;
	mov.f32 	%f363, %f469;
	@%p79 bra 	$L__BB15_122;
	mov.u32 	%r662, %r655;
	mov.u32 	%r655, %r768;
	mov.f32 	%f363, %f357;
	mov.f32 	%f357, %f469;
$L__BB15_122:
	setp.leu.f32 	%p80, %f363, %f471;
	mov.u32 	%r664, %r770;
	mov.f32 	%f365, %f471;
	@%p80 bra 	$L__BB15_124;
	mov.u32 	%r664, %r662;
	mov.u32 	%r662, %r770;
	mov.f32 	%f365, %f363;
	mov.f32 	%f363, %f471;
$L__BB15_124:
	setp.leu.f32 	%p81, %f365, %f473;
	mov.u32 	%r777, %r772;
	mov.f32 	%f478, %f473;
	@%p81 bra 	$L__BB15_126;
	mov.u32 	%r777, %r664;
	mov.u32 	%r664, %r772;
	mov.f32 	%f478, %f365;
	mov.f32 	%f365, %f473;
$L__BB15_126:
	setp.leu.f32 	%p82, %f478, %f369;
	mov.f32 	%f367, %f478;
	mov.u32 	%r666, %r777;
	@%p82 bra 	$L__BB15_128;
	mov.f32 	%f367, %f369;
	mov.f32 	%f369, %f478;
	mov.u32 	%r666, %r668;
	mov.u32 	%r668, %r777;
$L__BB15_128:
	mov.b32 	%r530, 4;
	mov.b32 	%r531, 31;
	mov.b32 	%r532, -1;
	// begin inline asm
	shfl.sync.down.b32 %r483, %r668, %r530, %r531, %r532;
	// end inline asm
	// begin inline asm
	shfl.sync.down.b32 %r488, %r666, %r530, %r531, %r532;
	// end inline asm
	// begin inline asm
	shfl.sync.down.b32 %r493, %r664, %r530, %r531, %r532;
	// end inline asm
	// begin inline asm
	shfl.sync.down.b32 %r498, %r662, %r530, %r531, %r532;
	// end inline asm
	// begin inline asm
	shfl.sync.down.b32 %r503, %r655, %r530, %r531, %r532;
	// end inline asm
	mov.b32 	%r509, %f369;
	// begin inline asm
	shfl.sync.down.b32 %r508, %r509, %r530, %r531, %r532;
	// end inline asm
	mov.b32 	%r514, %f367;
	// begin inline asm
	shfl.sync.down.b32 %r513, %r514, %r530, %r531, %r532;
	// end inline asm
	mov.b32 	%r519, %f365;
	// begin inline asm
	shfl.sync.down.b32 %r518, %r519, %r530, %r531, %r532;
	// end inline asm
	mov.b32 	%r524, %f363;
	// begin inline asm
	shfl.sync.down.b32 %r523, %r524, %r530, %r531, %r532;
	// end inline asm
	mov.b32 	%r529, %f357;
	// begin inline asm
	shfl.sync.down.b32 %r528, %r529, %r530, %r531, %r532;
	// end inline asm
	setp.gt.s32 	%p83, %r382, 27;
	@%p83 bra 	$L__BB15_169;
	mov.b32 	%f324, %r508;
	setp.lt.f32 	%p84, %f357, %f324;
	selp.b32 	%r785, %r483, %r655, %p84;
	selp.f32 	%f486, %f324, %f357, %p84;
	setp.leu.f32 	%p85, %f486, %f363;
	mov.u32 	%r787, %r662;
	mov.f32 	%f488, %f363;
	@%p85 bra 	$L__BB15_131;
	mov.u32 	%r787, %r785;
	mov.u32 	%r785, %r662;
	mov.f32 	%f488, %f486;
	mov.f32 	%f486, %f363;
$L__BB15_131:
	setp.leu.f32 	%p86, %f488, %f365;
	mov.u32 	%r789, %r664;
	mov.f32 	%f490, %f365;
	@%p86 bra 	$L__BB15_133;
	mov.u32 	%r789, %r787;
	mov.u32 	%r787, %r664;
	mov.f32 	%f490, %f488;
	mov.f32 	%f488, %f365;
$L__BB15_133:
	setp.leu.f32 	%p87, %f490, %f367;
	mov.u32 	%r791, %r666;
	mov.f32 	%f492, %f367;
	@%p87 bra 	$L__BB15_135;
	mov.u32 	%r791, %r789;
	mov.u32 	%r789, %r666;
	mov.f32 	%f492, %f490;
	mov.f32 	%f490, %f367;
$L__BB15_135:
	setp.leu.f32 	%p88, %f492, %f369;
	mov.u32 	%r790, %r668;
	mov.f32 	%f491, %f369;
	@%p88 bra 	$L__BB15_137;
	mov.u32 	%r790, %r791;
	mov.u32 	%r791, %r668;
	mov.f32 	%f491, %f492;
	mov.f32 	%f492, %f369;
$L__BB15_137:
	mov.b32 	%f325, %r513;
	setp.lt.f32 	%p89, %f486, %f325;
	selp.b32 	%r793, %r488, %r785, %p89;
	selp.f32 	%f494, %f325, %f486, %p89;
	setp.leu.f32 	%p90, %f494, %f488;
	mov.u32 	%r795, %r787;
	mov.f32 	%f496, %f488;
	@%p90 bra 	$L__BB15_139;
	mov.u32 	%r795, %r793;
	mov.u32 	%r793, %r787;
	mov.f32 	%f496, %f494;
	mov.f32 	%f494, %f488;
$L__BB15_139:
	setp.leu.f32 	%p91, %f496, %f490;
	mov.u32 	%r797, %r789;
	mov.f32 	%f498, %f490;
	@%p91 bra 	$L__BB15_141;
	mov.u32 	%r797, %r795;
	mov.u32 	%r795, %r789;
	mov.f32 	%f498, %f496;
	mov.f32 	%f496, %f490;
$L__BB15_141:
	setp.leu.f32 	%p92, %f498, %f492;
	mov.u32 	%r799, %r791;
	mov.f32 	%f500, %f492;
	@%p92 bra 	$L__BB15_143;
	mov.u32 	%r799, %r797;
	mov.u32 	%r797, %r791;
	mov.f32 	%f500, %f498;
	mov.f32 	%f498, %f492;
$L__BB15_143:
	setp.leu.f32 	%p93, %f500, %f491;
	mov.u32 	%r798, %r790;
	mov.f32 	%f499, %f491;
	@%p93 bra 	$L__BB15_145;
	mov.u32 	%r798, %r799;
	mov.u32 	%r799, %r790;
	mov.f32 	%f499, %f500;
	mov.f32 	%f500, %f491;
$L__BB15_145:
	mov.b32 	%f326, %r518;
	setp.lt.f32 	%p94, %f494, %f326;
	selp.b32 	%r801, %r493, %r793, %p94;
	selp.f32 	%f502, %f326, %f494, %p94;
	setp.leu.f32 	%p95, %f502, %f496;
	mov.u32 	%r803, %r795;
	mov.f32 	%f504, %f496;
	@%p95 bra 	$L__BB15_147;
	mov.u32 	%r803, %r801;
	mov.u32 	%r801, %r795;
	mov.f32 	%f504, %f502;
	mov.f32 	%f502, %f496;
$L__BB15_147:
	setp.leu.f32 	%p96, %f504, %f498;
	mov.u32 	%r805, %r797;
	mov.f32 	%f506, %f498;
	@%p96 bra 	$L__BB15_149;
	mov.u32 	%r805, %r803;
	mov.u32 	%r803, %r797;
	mov.f32 	%f506, %f504;
	mov.f32 	%f504, %f498;
$L__BB15_149:
	setp.leu.f32 	%p97, %f506, %f500;
	mov.u32 	%r807, %r799;
	mov.f32 	%f508, %f500;
	@%p97 bra 	$L__BB15_151;
	mov.u32 	%r807, %r805;
	mov.u32 	%r805, %r799;
	mov.f32 	%f508, %f506;
	mov.f32 	%f506, %f500;
$L__BB15_151:
	setp.leu.f32 	%p98, %f508, %f499;
	mov.u32 	%r806, %r798;
	mov.f32 	%f507, %f499;
	@%p98 bra 	$L__BB15_153;
	mov.u32 	%r806, %r807;
	mov.u32 	%r807, %r798;
	mov.f32 	%f507, %f508;
	mov.f32 	%f508, %f499;
$L__BB15_153:
	mov.b32 	%f327, %r523;
	setp.lt.f32 	%p99, %f502, %f327;
	selp.b32 	%r809, %r498, %r801, %p99;
	selp.f32 	%f510, %f327, %f502, %p99;
	setp.leu.f32 	%p100, %f510, %f504;
	mov.u32 	%r811, %r803;
	mov.f32 	%f512, %f504;
	@%p100 bra 	$L__BB15_155;
	mov.u32 	%r811, %r809;
	mov.u32 	%r809, %r803;
	mov.f32 	%f512, %f510;
	mov.f32 	%f510, %f504;
$L__BB15_155:
	setp.leu.f32 	%p101, %f512, %f506;
	mov.u32 	%r813, %r805;
	mov.f32 	%f514, %f506;
	@%p101 bra 	$L__BB15_157;
	mov.u32 	%r813, %r811;
	mov.u32 	%r811, %r805;
	mov.f32 	%f514, %f512;
	mov.f32 	%f512, %f506;
$L__BB15_157:
	setp.leu.f32 	%p102, %f514, %f508;
	mov.u32 	%r815, %r807;
	mov.f32 	%f516, %f508;
	@%p102 bra 	$L__BB15_159;
	mov.u32 	%r815, %r813;
	mov.u32 	%r813, %r807;
	mov.f32 	%f516, %f514;
	mov.f32 	%f514, %f508;
$L__BB15_159:
	setp.leu.f32 	%p103, %f516, %f507;
	mov.u32 	%r668, %r806;
	mov.f32 	%f369, %f507;
	@%p103 bra 	$L__BB15_161;
	mov.u32 	%r668, %r815;
	mov.u32 	%r815, %r806;
	mov.f32 	%f369, %f516;
	mov.f32 	%f516, %f507;
$L__BB15_161:
	mov.b32 	%f328, %r528;
	setp.lt.f32 	%p104, %f510, %f328;
	selp.b32 	%r655, %r503, %r809, %p104;
	selp.f32 	%f357, %f328, %f510, %p104;
	setp.leu.f32 	%p105, %f357, %f512;
	mov.u32 	%r662, %r811;
	mov.f32 	%f363, %f512;
	@%p105 bra 	$L__BB15_163;
	mov.u32 	%r662, %r655;
	mov.u32 	%r655, %r811;
	mov.f32 	%f363, %f357;
	mov.f32 	%f357, %f512;
$L__BB15_163:
	setp.leu.f32 	%p106, %f363, %f514;
	mov.u32 	%r664, %r813;
	mov.f32 	%f365, %f514;
	@%p106 bra 	$L__BB15_165;
	mov.u32 	%r664, %r662;
	mov.u32 	%r662, %r813;
	mov.f32 	%f365, %f363;
	mov.f32 	%f363, %f514;
$L__BB15_165:
	setp.leu.f32 	%p107, %f365, %f516;
	mov.u32 	%r820, %r815;
	mov.f32 	%f521, %f516;
	@%p107 bra 	$L__BB15_167;
	mov.u32 	%r820, %r664;
	mov.u32 	%r664, %r815;
	mov.f32 	%f521, %f365;
	mov.f32 	%f365, %f516;
$L__BB15_167:
	setp.leu.f32 	%p108, %f521, %f369;
	mov.f32 	%f367, %f521;
	mov.u32 	%r666, %r820;
	@%p108 bra 	$L__BB15_169;
	mov.f32 	%f367, %f369;
	mov.f32 	%f369, %f521;
	mov.u32 	%r666, %r668;
	mov.u32 	%r668, %r820;
$L__BB15_169:
	mov.b32 	%r580, 8;
	mov.b32 	%r581, 31;
	mov.b32 	%r582, -1;
	// begin inline asm
	shfl.sync.down.b32 %r533, %r668, %r580, %r581, %r582;
	// end inline asm
	// begin inline asm
	shfl.sync.down.b32 %r538, %r666, %r580, %r581, %r582;
	// end inline asm
	// begin inline asm
	shfl.sync.down.b32 %r543, %r664, %r580, %r581, %r582;
	// end inline asm
	// begin inline asm
	shfl.sync.down.b32 %r548, %r662, %r580, %r581, %r582;
	// end inline asm
	// begin inline asm
	shfl.sync.down.b32 %r553, %r655, %r580, %r581, %r582;
	// end inline asm
	mov.b32 	%r559, %f369;
	// begin inline asm
	shfl.sync.down.b32 %r558, %r559, %r580, %r581, %r582;
	// end inline asm
	mov.b32 	%r564, %f367;
	// begin inline asm
	shfl.sync.down.b32 %r563, %r564, %r580, %r581, %r582;
	// end inline asm
	mov.b32 	%r569, %f365;
	// begin inline asm
	shfl.sync.down.b32 %r568, %r569, %r580, %r581, %r582;
	// end inline asm
	mov.b32 	%r574, %f363;
	// begin inline asm
	shfl.sync.down.b32 %r573, %r574, %r580, %r581, %r582;
	// end inline asm
	mov.b32 	%r579, %f357;
	// begin inline asm
	shfl.sync.down.b32 %r578, %r579, %r580, %r581, %r582;
	// end inline asm
	setp.gt.s32 	%p109, %r382, 23;
	@%p109 bra 	$L__BB15_210;
	mov.b32 	%f329, %r558;
	setp.lt.f32 	%p110, %f357, %f329;
	selp.b32 	%r828, %r533, %r655, %p110;
	selp.f32 	%f529, %f329, %f357, %p110;
	setp.leu.f32 	%p111, %f529, %f363;
	mov.u32 	%r830, %r662;
	mov.f32 	%f531, %f363;
	@%p111 bra 	$L__BB15_172;
	mov.u32 	%r830, %r828;
	mov.u32 	%r828, %r662;
	mov.f32 	%f531, %f529;
	mov.f32 	%f529, %f363;
$L__BB15_172:
	setp.leu.f32 	%p112, %f531, %f365;
	mov.u32 	%r832, %r664;
	mov.f32 	%f533, %f365;
	@%p112 bra 	$L__BB15_174;
	mov.u32 	%r832, %r830;
	mov.u32 	%r830, %r664;
	mov.f32 	%f533, %f531;
	mov.f32 	%f531, %f365;
$L__BB15_174:
	setp.leu.f32 	%p113, %f533, %f367;
	mov.u32 	%r834, %r666;
	mov.f32 	%f535, %f367;
	@%p113 bra 	$L__BB15_176;
	mov.u32 	%r834, %r832;
	mov.u32 	%r832, %r666;
	mov.f32 	%f535, %f533;
	mov.f32 	%f533, %f367;
$L__BB15_176:
	setp.leu.f32 	%p114, %f535, %f369;
	mov.u32 	%r833, %r668;
	mov.f32 	%f534, %f369;
	@%p114 bra 	$L__BB15_178;
	mov.u32 	%r833, %r834;
	mov.u32 	%r834, %r668;
	mov.f32 	%f534, %f535;
	mov.f32 	%f535, %f369;
$L__BB15_178:
	mov.b32 	%f330, %r563;
	setp.lt.f32 	%p115, %f529, %f330;
	selp.b32 	%r836, %r538, %r828, %p115;
	selp.f32 	%f537, %f330, %f529, %p115;
	setp.leu.f32 	%p116, %f537, %f531;
	mov.u32 	%r838, %r830;
	mov.f32 	%f539, %f531;
	@%p116 bra 	$L__BB15_180;
	mov.u32 	%r838, %r836;
	mov.u32 	%r836, %r830;
	mov.f32 	%f539, %f537;
	mov.f32 	%f537, %f531;
$L__BB15_180:
	setp.leu.f32 	%p117, %f539, %f533;
	mov.u32 	%r840, %r832;
	mov.f32 	%f541, %f533;
	@%p117 bra 	$L__BB15_182;
	mov.u32 	%r840, %r838;
	mov.u32 	%r838, %r832;
	mov.f32 	%f541, %f539;
	mov.f32 	%f539, %f533;
$L__BB15_182:
	setp.leu.f32 	%p118, %f541, %f535;
	mov.u32 	%r842, %r834;
	mov.f32 	%f543, %f535;
	@%p118 bra 	$L__BB15_184;
	mov.u32 	%r842, %r840;
	mov.u32 	%r840, %r834;
	mov.f32 	%f543, %f541;
	mov.f32 	%f541, %f535;
$L__BB15_184:
	setp.leu.f32 	%p119, %f543, %f534;
	mov.u32 	%r841, %r833;
	mov.f32 	%f542, %f534;
	@%p119 bra 	$L__BB15_186;
	mov.u32 	%r841, %r842;
	mov.u32 	%r842, %r833;
	mov.f32 	%f542, %f543;
	mov.f32 	%f543, %f534;
$L__BB15_186:
	mov.b32 	%f331, %r568;
	setp.lt.f32 	%p120, %f537, %f331;
	selp.b32 	%r844, %r543, %r836, %p120;
	selp.f32 	%f545, %f331, %f537, %p120;
	setp.leu.f32 	%p121, %f545, %f539;
	mov.u32 	%r846, %r838;
	mov.f32 	%f547, %f539;
	@%p121 bra 	$L__BB15_188;
	mov.u32 	%r846, %r844;
	mov.u32 	%r844, %r838;
	mov.f32 	%f547, %f545;
	mov.f32 	%f545, %f539;
$L__BB15_188:
	setp.leu.f32 	%p122, %f547, %f541;
	mov.u32 	%r848, %r840;
	mov.f32 	%f549, %f541;
	@%p122 bra 	$L__BB15_190;
	mov.u32 	%r848, %r846;
	mov.u32 	%r846, %r840;
	mov.f32 	%f549, %f547;
	mov.f32 	%f547, %f541;
$L__BB15_190:
	setp.leu.f32 	%p123, %f549, %f543;
	mov.u32 	%r850, %r842;
	mov.f32 	%f551, %f543;
	@%p123 bra 	$L__BB15_192;
	mov.u32 	%r850, %r848;
	mov.u32 	%r848, %r842;
	mov.f32 	%f551, %f549;
	mov.f32 	%f549, %f543;
$L__BB15_192:
	setp.leu.f32 	%p124, %f551, %f542;
	mov.u32 	%r849, %r841;
	mov.f32 	%f550, %f542;
	@%p124 bra 	$L__BB15_194;
	mov.u32 	%r849, %r850;
	mov.u32 	%r850, %r841;
	mov.f32 	%f550, %f551;
	mov.f32 	%f551, %f542;
$L__BB15_194:
	mov.b32 	%f332, %r573;
	setp.lt.f32 	%p125, %f545, %f332;
	selp.b32 	%r852, %r548, %r844, %p125;
	selp.f32 	%f553, %f332, %f545, %p125;
	setp.leu.f32 	%p126, %f553, %f547;
	mov.u32 	%r854, %r846;
	mov.f32 	%f555, %f547;
	@%p126 bra 	$L__BB15_196;
	mov.u32 	%r854, %r852;
	mov.u32 	%r852, %r846;
	mov.f32 	%f555, %f553;
	mov.f32 	%f553, %f547;
$L__BB15_196:
	setp.leu.f32 	%p127, %f555, %f549;
	mov.u32 	%r856, %r848;
	mov.f32 	%f557, %f549;
	@%p127 bra 	$L__BB15_198;
	mov.u32 	%r856, %r854;
	mov.u32 	%r854, %r848;
	mov.f32 	%f557, %f555;
	mov.f32 	%f555, %f549;
$L__BB15_198:
	setp.leu.f32 	%p128, %f557, %f551;
	mov.u32 	%r858, %r850;
	mov.f32 	%f559, %f551;
	@%p128 bra 	$L__BB15_200;
	mov.u32 	%r858, %r856;
	mov.u32 	%r856, %r850;
	mov.f32 	%f559, %f557;
	mov.f32 	%f557, %f551;
$L__BB15_200:
	setp.leu.f32 	%p129, %f559, %f550;
	mov.u32 	%r857, %r849;
	mov.f32 	%f558, %f550;
	@%p129 bra 	$L__BB15_202;
	mov.u32 	%r857, %r858;
	mov.u32 	%r858, %r849;
	mov.f32 	%f558, %f559;
	mov.f32 	%f559, %f550;
$L__BB15_202:
	mov.b32 	%f333, %r578;
	setp.lt.f32 	%p130, %f553, %f333;
	selp.b32 	%r655, %r553, %r852, %p130;
	selp.f32 	%f357, %f333, %f553, %p130;
	setp.leu.f32 	%p131, %f357, %f555;
	mov.u32 	%r662, %r854;
	mov.f32 	%f363, %f555;
	@%p131 bra 	$L__BB15_204;
	mov.u32 	%r662, %r655;
	mov.u32 	%r655, %r854;
	mov.f32 	%f363, %f357;
	mov.f32 	%f357, %f555;
$L__BB15_204:
	setp.leu.f32 	%p132, %f363, %f557;
	mov.u32 	%r664, %r856;
	mov.f32 	%f365, %f557;
	@%p132 bra 	$L__BB15_206;
	mov.u32 	%r664, %r662;
	mov.u32 	%r662, %r856;
	mov.f32 	%f365, %f363;
	mov.f32 	%f363, %f557;
$L__BB15_206:
	setp.leu.f32 	%p133, %f365, %f559;
	mov.u32 	%r666, %r858;
	mov.f32 	%f367, %f559;
	@%p133 bra 	$L__BB15_208;
	mov.u32 	%r666, %r664;
	mov.u32 	%r664, %r858;
	mov.f32 	%f367, %f365;
	mov.f32 	%f365, %f559;
$L__BB15_208:
	setp.leu.f32 	%p134, %f367, %f558;
	mov.u32 	%r668, %r857;
	mov.f32 	%f369, %f558;
	@%p134 bra 	$L__BB15_210;
	mov.u32 	%r668, %r666;
	mov.u32 	%r666, %r857;
	mov.f32 	%f369, %f367;
	mov.f32 	%f367, %f558;
$L__BB15_210:
	mov.b32 	%r630, 16;
	mov.b32 	%r631, 31;
	mov.b32 	%r632, -1;
	// begin inline asm
	shfl.sync.down.b32 %r583, %r668, %r630, %r631, %r632;
	// end inline asm
	// begin inline asm
	shfl.sync.down.b32 %r588, %r666, %r630, %r631, %r632;
	// end inline asm
	// begin inline asm
	shfl.sync.down.b32 %r593, %r664, %r630, %r631, %r632;
	// end inline asm
	// begin inline asm
	shfl.sync.down.b32 %r598, %r662, %r630, %r631, %r632;
	// end inline asm
	// begin inline asm
	shfl.sync.down.b32 %r603, %r655, %r630, %r631, %r632;
	// end inline asm
	mov.b32 	%r609, %f369;
	// begin inline asm
	shfl.sync.down.b32 %r608, %r609, %r630, %r631, %r632;
	// end inline asm
	mov.b32 	%r614, %f367;
	// begin inline asm
	shfl.sync.down.b32 %r613, %r614, %r630, %r631, %r632;
	// end inline asm
	mov.b32 	%r619, %f365;
	// begin inline asm
	shfl.sync.down.b32 %r618, %r619, %r630, %r631, %r632;
	// end inline asm
	mov.b32 	%r624, %f363;
	// begin inline asm
	shfl.sync.down.b32 %r623, %r624, %r630, %r631, %r632;
	// end inline asm
	mov.b32 	%r629, %f357;
	// begin inline asm
	shfl.sync.down.b32 %r628, %r629, %r630, %r631, %r632;
	// end inline asm
	setp.gt.s32 	%p135, %r382, 15;
	@%p135 bra 	$L__BB15_251;
	mov.b32 	%f334, %r608;
	setp.lt.f32 	%p136, %f357, %f334;
	selp.b32 	%r871, %r583, %r655, %p136;
	selp.f32 	%f572, %f334, %f357, %p136;
	setp.leu.f32 	%p137, %f572, %f363;
	mov.u32 	%r873, %r662;
	mov.f32 	%f574, %f363;
	@%p137 bra 	$L__BB15_213;
	mov.u32 	%r873, %r871;
	mov.u32 	%r871, %r662;
	mov.f32 	%f574, %f572;
	mov.f32 	%f572, %f363;
$L__BB15_213:
	setp.leu.f32 	%p138, %f574, %f365;
	mov.u32 	%r875, %r664;
	mov.f32 	%f576, %f365;
	@%p138 bra 	$L__BB15_215;
	mov.u32 	%r875, %r873;
	mov.u32 	%r873, %r664;
	mov.f32 	%f576, %f574;
	mov.f32 	%f574, %f365;
$L__BB15_215:
	setp.leu.f32 	%p139, %f576, %f367;
	mov.u32 	%r877, %r666;
	mov.f32 	%f578, %f367;
	@%p139 bra 	$L__BB15_217;
	mov.u32 	%r877, %r875;
	mov.u32 	%r875, %r666;
	mov.f32 	%f578, %f576;
	mov.f32 	%f576, %f367;
$L__BB15_217:
	setp.leu.f32 	%p140, %f578, %f369;
	mov.u32 	%r876, %r668;
	mov.f32 	%f577, %f369;
	@%p140 bra 	$L__BB15_219;
	mov.u32 	%r876, %r877;
	mov.u32 	%r877, %r668;
	mov.f32 	%f577, %f578;
	mov.f32 	%f578, %f369;
$L__BB15_219:
	mov.b32 	%f335, %r613;
	setp.lt.f32 	%p141, %f572, %f335;
	selp.b32 	%r879, %r588, %r871, %p141;
	selp.f32 	%f580, %f335, %f572, %p141;
	setp.leu.f32 	%p142, %f580, %f574;
	mov.u32 	%r881, %r873;
	mov.f32 	%f582, %f574;
	@%p142 bra 	$L__BB15_221;
	mov.u32 	%r881, %r879;
	mov.u32 	%r879, %r873;
	mov.f32 	%f582, %f580;
	mov.f32 	%f580, %f574;
$L__BB15_221:
	setp.leu.f32 	%p143, %f582, %f576;
	mov.u32 	%r883, %r875;
	mov.f32 	%f584, %f576;
	@%p143 bra 	$L__BB15_223;
	mov.u32 	%r883, %r881;
	mov.u32 	%r881, %r875;
	mov.f32 	%f584, %f582;
	mov.f32 	%f582, %f576;
$L__BB15_223:
	setp.leu.f32 	%p144, %f584, %f578;
	mov.u32 	%r885, %r877;
	mov.f32 	%f586, %f578;
	@%p144 bra 	$L__BB15_225;
	mov.u32 	%r885, %r883;
	mov.u32 	%r883, %r877;
	mov.f32 	%f586, %f584;
	mov.f32 	%f584, %f578;
$L__BB15_225:
	setp.leu.f32 	%p145, %f586, %f577;
	mov.u32 	%r884, %r876;
	mov.f32 	%f585, %f577;
	@%p145 bra 	$L__BB15_227;
	mov.u32 	%r884, %r885;
	mov.u32 	%r885, %r876;
	mov.f32 	%f585, %f586;
	mov.f32 	%f586, %f577;
$L__BB15_227:
	mov.b32 	%f336, %r618;
	setp.lt.f32 	%p146, %f580, %f336;
	selp.b32 	%r887, %r593, %r879, %p146;
	selp.f32 	%f588, %f336, %f580, %p146;
	setp.leu.f32 	%p147, %f588, %f582;
	mov.u32 	%r889, %r881;
	mov.f32 	%f590, %f582;
	@%p147 bra 	$L__BB15_229;
	mov.u32 	%r889, %r887;
	mov.u32 	%r887, %r881;
	mov.f32 	%f590, %f588;
	mov.f32 	%f588, %f582;
$L__BB15_229:
	setp.leu.f32 	%p148, %f590, %f584;
	mov.u32 	%r891, %r883;
	mov.f32 	%f592, %f584;
	@%p148 bra 	$L__BB15_231;
	mov.u32 	%r891, %r889;
	mov.u32 	%r889, %r883;
	mov.f32 	%f592, %f590;
	mov.f32 	%f590, %f584;
$L__BB15_231:
	setp.leu.f32 	%p149, %f592, %f586;
	mov.u32 	%r893, %r885;
	mov.f32 	%f594, %f586;
	@%p149 bra 	$L__BB15_233;
	mov.u32 	%r893, %r891;
	mov.u32 	%r891, %r885;
	mov.f32 	%f594, %f592;
	mov.f32 	%f592, %f586;
$L__BB15_233:
	setp.leu.f32 	%p150, %f594, %f585;
	mov.u32 	%r892, %r884;
	mov.f32 	%f593, %f585;
	@%p150 bra 	$L__BB15_235;
	mov.u32 	%r892, %r893;
	mov.u32 	%r893, %r884;
	mov.f32 	%f593, %f594;
	mov.f32 	%f594, %f585;
$L__BB15_235:
	mov.b32 	%f337, %r623;
	setp.lt.f32 	%p151, %f588, %f337;
	selp.b32 	%r895, %r598, %r887, %p151;
	selp.f32 	%f596, %f337, %f588, %p151;
	setp.leu.f32 	%p152, %f596, %f590;
	mov.u32 	%r897, %r889;
	mov.f32 	%f598, %f590;
	@%p152 bra 	$L__BB15_237;
	mov.u32 	%r897, %r895;
	mov.u32 	%r895, %r889;
	mov.f32 	%f598, %f596;
	mov.f32 	%f596, %f590;
$L__BB15_237:
	setp.leu.f32 	%p153, %f598, %f592;
	mov.u32 	%r899, %r891;
	mov.f32 	%f600, %f592;
	@%p153 bra 	$L__BB15_239;
	mov.u32 	%r899, %r897;
	mov.u32 	%r897, %r891;
	mov.f32 	%f600, %f598;
	mov.f32 	%f598, %f592;
$L__BB15_239:
	setp.leu.f32 	%p154, %f600, %f594;
	mov.u32 	%r901, %r893;
	mov.f32 	%f602, %f594;
	@%p154 bra 	$L__BB15_241;
	mov.u32 	%r901, %r899;
	mov.u32 	%r899, %r893;
	mov.f32 	%f602, %f600;
	mov.f32 	%f600, %f594;
$L__BB15_241:
	setp.leu.f32 	%p155, %f602, %f593;
	mov.u32 	%r900, %r892;
	mov.f32 	%f601, %f593;
	@%p155 bra 	$L__BB15_243;
	mov.u32 	%r900, %r901;
	mov.u32 	%r901, %r892;
	mov.f32 	%f601, %f602;
	mov.f32 	%f602, %f593;
$L__BB15_243:
	mov.b32 	%f338, %r628;
	setp.lt.f32 	%p156, %f596, %f338;
	selp.b32 	%r655, %r603, %r895, %p156;
	selp.f32 	%f357, %f338, %f596, %p156;
	setp.leu.f32 	%p157, %f357, %f598;
	mov.u32 	%r662, %r897;
	mov.f32 	%f363, %f598;
	@%p157 bra 	$L__BB15_245;
	mov.u32 	%r662, %r655;
	mov.u32 	%r655, %r897;
	mov.f32 	%f363, %f357;
	mov.f32 	%f357, %f598;
$L__BB15_245:
	setp.leu.f32 	%p158, %f363, %f600;
	mov.u32 	%r664, %r899;
	mov.f32 	%f365, %f600;
	@%p158 bra 	$L__BB15_247;
	mov.u32 	%r664, %r662;
	mov.u32 	%r662, %r899;
	mov.f32 	%f365, %f363;
	mov.f32 	%f363, %f600;
$L__BB15_247:
	setp.leu.f32 	%p159, %f365, %f602;
	mov.u32 	%r666, %r901;
	mov.f32 	%f367, %f602;
	@%p159 bra 	$L__BB15_249;
	mov.u32 	%r666, %r664;
	mov.u32 	%r664, %r901;
	mov.f32 	%f367, %f365;
	mov.f32 	%f365, %f602;
$L__BB15_249:
	setp.leu.f32 	%p160, %f367, %f601;
	mov.u32 	%r668, %r900;
	mov.f32 	%f369, %f601;
	@%p160 bra 	$L__BB15_251;
	mov.u32 	%r668, %r666;
	mov.u32 	%r666, %r900;
	mov.f32 	%f369, %f367;
	mov.f32 	%f367, %f601;
$L__BB15_251:
	bar.sync 	0;
	setp.ne.s32 	%p161, %r1, 0;
	@%p161 bra 	$L__BB15_262;
	mul.lo.s32 	%r633, %r372, %r2;
	setp.lt.s32 	%p162, %r372, 1;
	cvta.to.global.u64 	%rd18, %rd9;
	mul.wide.s32 	%rd19, %r633, 4;
	add.s64 	%rd7, %rd18, %rd19;
	cvta.to.global.u64 	%rd20, %rd10;
	add.s64 	%rd8, %rd20, %rd19;
	@%p162 bra 	$L__BB15_254;
	st.global.u32 	[%rd7], %r668;
	st.global.f32 	[%rd8], %f369;
$L__BB15_254:
	setp.lt.s32 	%p163, %r372, 2;
	@%p163 bra 	$L__BB15_256;
	st.global.u32 	[%rd7+4], %r666;
	st.global.f32 	[%rd8+4], %f367;
$L__BB15_256:
	setp.lt.s32 	%p164, %r372, 3;
	@%p164 bra 	$L__BB15_258;
	st.global.u32 	[%rd7+8], %r664;
	st.global.f32 	[%rd8+8], %f365;
$L__BB15_258:
	setp.lt.s32 	%p165, %r372, 4;
	@%p165 bra 	$L__BB15_260;
	st.global.u32 	[%rd7+12], %r662;
	st.global.f32 	[%rd8+12], %f363;
$L__BB15_260:
	setp.lt.s32 	%p166, %r372, 5;
	@%p166 bra 	$L__BB15_262;
	st.global.u32 	[%rd7+16], %r655;
	st.global.f32 	[%rd8+16], %f357;
$L__BB15_262:
	ret;

}
	// .globl	_Z17safe_softmax_topkILi5ELi256EEvPKfPiPfii
.visible .entry _Z17safe_softmax_topkILi5ELi256EEvPKfPiPfii(
	.param .u64 .ptr .align 1 _Z17safe_softmax_topkILi5ELi256EEvPKfPiPfii_param_0,
	.param .u64 .ptr .align 1 _Z17safe_softmax_topkILi5ELi256EEvPKfPiPfii_param_1,
	.param .u64 .ptr .align 1 _Z17safe_softmax_topkILi5ELi256EEvPKfPiPfii_param_2,
	.param .u32 _Z17safe_softmax_topkILi5ELi256EEvPKfPiPfii_param_3,
	.param .u32 _Z17safe_softmax_topkILi5ELi256EEvPKfPiPfii_param_4
)
.maxntid 256
{
	.reg .pred 	%p<365>;
	.reg .b32 	%r<1638>;
	.reg .b32 	%f<1456>;
	.reg .b64 	%rd<40>;
	// demoted variable
	.shared .align 4 .b8 _ZZ17safe_softmax_topkILi5ELi256EEvPKfPiPfiiE20max_val_temp_storage[44];
	// demoted variable
	.shared .align 4 .b8 _ZZ17safe_softmax_topkILi5ELi256EEvPKfPiPfiiE12temp_storage[404];
	// demoted variable
	.shared .align 4 .f32 _ZZ17safe_softmax_topkILi5ELi256EEvPKfPiPfiiE7m_total;
	ld.param.u64 	%rd17, [_Z17safe_softmax_topkILi5ELi256EEvPKfPiPfii_param_0];
	ld.param.u64 	%rd15, [_Z17safe_softmax_topkILi5ELi256EEvPKfPiPfii_param_1];
	ld.param.u64 	%rd16, [_Z17safe_softmax_topkILi5ELi256EEvPKfPiPfii_param_2];
	ld.param.u32 	%r742, [_Z17safe_softmax_topkILi5ELi256EEvPKfPiPfii_param_3];
	ld.param.u32 	%r743, [_Z17safe_softmax_topkILi5ELi256EEvPKfPiPfii_param_4];
	cvta.to.global.u64 	%rd1, %rd17;
	mov.u32 	%r1, %tid.x;
	mov.u32 	%r2, %ctaid.x;
	mul.lo.s32 	%r3, %r742, %r2;
	mul.wide.s32 	%rd18, %r3, 4;
	add.s64 	%rd2, %rd1, %rd18;
	setp.ge.s32 	%p2, %r1, %r742;
	mov.f32 	%f885, 0fFF7FFFFF;
	@%p2 bra 	$L__BB16_13;
	not.b32 	%r744, %r1;
	add.s32 	%r745, %r742, %r744;
	shr.u32 	%r746, %r745, 8;
	add.s32 	%r4, %r746, 1;
	and.b32  	%r5, %r4, 15;
	setp.lt.u32 	%p3, %r745, 3840;
	mov.f32 	%f885, 0fFF7FFFFF;
	mov.u32 	%r1072, %r1;
	@%p3 bra 	$L__BB16_4;
	and.b32  	%r747, %r4, 33554416;
	neg.s32 	%r1070, %r747;
	mul.wide.u32 	%rd20, %r1, 4;
	add.s64 	%rd21, %rd18, %rd20;
	add.s64 	%rd22, %rd21, %rd1;
	add.s64 	%rd37, %rd22, 8192;
	mov.f32 	%f885, 0fFF7FFFFF;
	mov.u32 	%r1072, %r1;
$L__BB16_3:
	.pragma "nounroll";
	ld.global.nc.f32 	%f709, [%rd37+-8192];
	max.f32 	%f710, %f885, %f709;
	ld.global.nc.f32 	%f711, [%rd37+-7168];
	max.f32 	%f712, %f710, %f711;
	ld.global.nc.f32 	%f713, [%rd37+-6144];
	max.f32 	%f714, %f712, %f713;
	ld.global.nc.f32 	%f715, [%rd37+-5120];
	max.f32 	%f716, %f714, %f715;
	ld.global.nc.f32 	%f717, [%rd37+-4096];
	max.f32 	%f718, %f716, %f717;
	ld.global.nc.f32 	%f719, [%rd37+-3072];
	max.f32 	%f720, %f718, %f719;
	ld.global.nc.f32 	%f721, [%rd37+-2048];
	max.f32 	%f722, %f720, %f721;
	ld.global.nc.f32 	%f723, [%rd37+-1024];
	max.f32 	%f724, %f722, %f723;
	ld.global.nc.f32 	%f725, [%rd37];
	max.f32 	%f726, %f724, %f725;
	ld.global.nc.f32 	%f727, [%rd37+1024];
	max.f32 	%f728, %f726, %f727;
	ld.global.nc.f32 	%f729, [%rd37+2048];
	max.f32 	%f730, %f728, %f729;
	ld.global.nc.f32 	%f731, [%rd37+3072];
	max.f32 	%f732, %f730, %f731;
	ld.global.nc.f32 	%f733, [%rd37+4096];
	max.f32 	%f734, %f732, %f733;
	ld.global.nc.f32 	%f735, [%rd37+5120];
	max.f32 	%f736, %f734, %f735;
	ld.global.nc.f32 	%f737, [%rd37+6144];
	max.f32 	%f738, %f736, %f737;
	ld.global.nc.f32 	%f739, [%rd37+7168];
	max.f32 	%f885, %f738, %f739;
	add.s32 	%r1072, %r1072, 4096;
	add.s32 	%r1070, %r1070, 16;
	add.s64 	%rd37, %rd37, 16384;
	setp.ne.s32 	%p4, %r1070, 0;
	@%p4 bra 	$L__BB16_3;
$L__BB16_4:
	setp.eq.s32 	%p5, %r5, 0;
	@%p5 bra 	$L__BB16_13;
	and.b32  	%r12, %r4, 7;
	setp.lt.u32 	%p6, %r5, 8;
	@%p6 bra 	$L__BB16_7;
	mul.wide.u32 	%rd23, %r1072, 4;
	add.s64 	%rd24, %rd2, %rd23;
	ld.global.nc.f32 	%f741, [%rd24];
	max.f32 	%f742, %f885, %f741;
	ld.global.nc.f32 	%f743, [%rd24+1024];
	max.f32 	%f744, %f742, %f743;
	ld.global.nc.f32 	%f745, [%rd24+2048];
	max.f32 	%f746, %f744, %f745;
	ld.global.nc.f32 	%f747, [%rd24+3072];
	max.f32 	%f748, %f746, %f747;
	ld.global.nc.f32 	%f749, [%rd24+4096];
	max.f32 	%f750, %f748, %f749;
	ld.global.nc.f32 	%f751, [%rd24+5120];
	max.f32 	%f752, %f750, %f751;
	ld.global.nc.f32 	%f753, [%rd24+6144];
	max.f32 	%f754, %f752, %f753;
	ld.global.nc.f32 	%f755, [%rd24+7168];
	max.f32 	%f885, %f754, %f755;
	add.s32 	%r1072, %r1072, 2048;
$L__BB16_7:
	setp.eq.s32 	%p7, %r12, 0;
	@%p7 bra 	$L__BB16_13;
	and.b32  	%r15, %r4, 3;
	setp.lt.u32 	%p8, %r12, 4;
	@%p8 bra 	$L__BB16_10;
	mul.wide.u32 	%rd25, %r1072, 4;
	add.s64 	%rd26, %rd2, %rd25;
	ld.global.nc.f32 	%f757, [%rd26];
	max.f32 	%f758, %f885, %f757;
	ld.global.nc.f32 	%f759, [%rd26+1024];
	max.f32 	%f760, %f758, %f759;
	ld.global.nc.f32 	%f761, [%rd26+2048];
	max.f32 	%f762, %f760, %f761;
	ld.global.nc.f32 	%f763, [%rd26+3072];
	max.f32 	%f885, %f762, %f763;
	add.s32 	%r1072, %r1072, 1024;
$L__BB16_10:
	setp.eq.s32 	%p9, %r15, 0;
	@%p9 bra 	$L__BB16_13;
	mul.wide.u32 	%rd28, %r1072, 4;
	add.s64 	%rd29, %rd18, %rd28;
	add.s64 	%rd38, %rd1, %rd29;
	neg.s32 	%r1075, %r15;
$L__BB16_12:
	.pragma "nounroll";
	ld.global.nc.f32 	%f764, [%rd38];
	max.f32 	%f885, %f885, %f764;
	add.s64 	%rd38, %rd38, 1024;
	add.s32 	%r1075, %r1075, 1;
	setp.ne.s32 	%p10, %r1075, 0;
	@%p10 bra 	$L__BB16_12;
$L__BB16_13:
	shr.u32 	%r21, %r1, 5;
	// begin inline asm
	mov.u32 %r748, %laneid;
	// end inline asm
	mov.b32 	%r750, %f885;
	mov.b32 	%r751, 1;
	mov.b32 	%r772, 31;
	mov.b32 	%r773, -1;
	// begin inline asm
	shfl.sync.down.b32 %r749, %r750, %r751, %r772, %r773;
	// end inline asm
	setp.gt.s32 	%p12, %r748, 30;
	mov.b32 	%f765, %r749;
	max.f32 	%f766, %f885, %f765;
	selp.f32 	%f767, %f885, %f766, %p12;
	mov.b32 	%r755, %f767;
	mov.b32 	%r756, 2;
	// begin inline asm
	shfl.sync.down.b32 %r754, %r755, %r756, %r772, %r773;
	// end inline asm
	setp.gt.s32 	%p13, %r748, 29;
	mov.b32 	%f768, %r754;
	max.f32 	%f769, %f767, %f768;
	selp.f32 	%f770, %f767, %f769, %p13;
	mov.b32 	%r760, %f770;
	mov.b32 	%r761, 4;
	// begin inline asm
	shfl.sync.down.b32 %r759, %r760, %r761, %r772, %r773;
	// end inline asm
	setp.gt.s32 	%p14, %r748, 27;
	mov.b32 	%f771, %r759;
	max.f32 	%f772, %f770, %f771;
	selp.f32 	%f773, %f770, %f772, %p14;
	mov.b32 	%r765, %f773;
	mov.b32 	%r766, 8;
	// begin inline asm
	shfl.sync.down.b32 %r764, %r765, %r766, %r772, %r773;
	// end inline asm
	setp.gt.s32 	%p15, %r748, 23;
	mov.b32 	%f774, %r764;
	max.f32 	%f14, %f773, %f774;
	selp.f32 	%f886, %f773, %f14, %p15;
	mov.b32 	%r770, %f886;
	mov.b32 	%r771, 16;
	// begin inline asm
	shfl.sync.down.b32 %r769, %r770, %r771, %r772, %r773;
	// end inline asm
	setp.gt.s32 	%p16, %r748, 15;
	mov.pred 	%p364, 0;
	@%p16 bra 	$L__BB16_16;
	mov.b32 	%f775, %r769;
	max.f32 	%f886, %f14, %f775;
	setp.ne.s32 	%p18, %r748, 0;
	@%p18 bra 	$L__BB16_16;
	shl.b32 	%r774, %r21, 2;
	mov.u32 	%r775, _ZZ17safe_softmax_topkILi5ELi256EEvPKfPiPfiiE20max_val_temp_storage;
	add.s32 	%r776, %r775, %r774;
	st.shared.f32 	[%r776+8], %f886;
	mov.pred 	%p364, -1;
$L__BB16_16:
	bar.sync 	0;
	setp.ne.s32 	%p20, %r1, 0;
	@%p20 bra 	$L__BB16_18;
	ld.shared.f32 	%f776, [_ZZ17safe_softmax_topkILi5ELi256EEvPKfPiPfiiE20max_val_temp_storage+12];
	max.f32 	%f777, %f886, %f776;
	ld.shared.f32 	%f778, [_ZZ17safe_softmax_topkILi5ELi256EEvPKfPiPfiiE20max_val_temp_storage+16];
	max.f32 	%f779, %f777, %f778;
	ld.shared.f32 	%f780, [_ZZ17safe_softmax_topkILi5ELi256EEvPKfPiPfiiE20max_val_temp_storage+20];
	max.f32 	%f781, %f779, %f780;
	ld.shared.f32 	%f782, [_ZZ17safe_softmax_topkILi5ELi256EEvPKfPiPfiiE20max_val_temp_storage+24];
	max.f32 	%f783, %f781, %f782;
	ld.shared.f32 	%f784, [_ZZ17safe_softmax_topkILi5ELi256EEvPKfPiPfiiE20max_val_temp_storage+28];
	max.f32 	%f785, %f783, %f784;
	ld.shared.f32 	%f786, [_ZZ17safe_softmax_topkILi5ELi256EEvPKfPiPfiiE20max_val_temp_storage+32];
	max.f32 	%f787, %f785, %f786;
	ld.shared.f32 	%f788, [_ZZ17safe_softmax_topkILi5ELi256EEvPKfPiPfiiE20max_val_temp_storage+36];
	max.f32 	%f789, %f787, %f788;
	st.shared.f32 	[_ZZ17safe_softmax_topkILi5ELi256EEvPKfPiPfiiE7m_total], %f789;
$L__BB16_18:
	setp.ge.s32 	%p21, %r1, %r742;
	bar.sync 	0;
	mov.f32 	%f951, 0f00000000;
	mov.b32 	%r1097, -1;
	mov.f32 	%f908, 0fFF7FFFFF;
	mov.f32 	%f915, %f908;
	mov.f32 	%f917, %f908;
	mov.f32 	%f919, %f908;
	mov.f32 	%f921, %f908;
	mov.u32 	%r1104, %r1097;
	mov.u32 	%r1106, %r1097;
	mov.u32 	%r1108, %r1097;
	mov.u32 	%r1110, %r1097;
	@%p21 bra 	$L__BB16_64;
	ld.shared.f32 	%f18, [_ZZ17safe_softmax_topkILi5ELi256EEvPKfPiPfiiE7m_total];
	not.b32 	%r779, %r1;
	add.s32 	%r24, %r742, %r779;
	and.b32  	%r780, %r24, 768;
	setp.eq.s32 	%p22, %r780, 768;
	mov.f32 	%f951, 0f00000000;
	mov.b32 	%r1097, -1;
	mov.f32 	%f908, 0fFF7FFFFF;
	mov.u32 	%r1096, %r1;
	@%p22 bra 	$L__BB16_30;
	mul.wide.u32 	%rd31, %r1, 4;
	add.s64 	%rd32, %rd18, %rd31;
	add.s64 	%rd39, %rd1, %rd32;
	shr.u32 	%r782, %r24, 8;
	add.s32 	%r783, %r782, 1;
	and.b32  	%r784, %r783, 3;
	neg.s32 	%r1076, %r784;
	mov.f32 	%f951, 0f00000000;
	mov.b32 	%r1097, -1;
	mov.f32 	%f908, 0fFF7FFFFF;
	mov.f32 	%f894, %f908;
	mov.f32 	%f896, %f908;
	mov.f32 	%f898, %f908;
	mov.f32 	%f921, %f908;
	mov.u32 	%r1084, %r1097;
	mov.u32 	%r1086, %r1097;
	mov.u32 	%r1088, %r1097;
	mov.u32 	%r1110, %r1097;
	mov.u32 	%r1096, %r1;
$L__BB16_21:
	.pragma "nounroll";
	ld.global.nc.f32 	%f797, [%rd39];
	sub.f32 	%f798, %f797, %f18;
	mul.f32 	%f799, %f798, 0f3FB8AA3B;
	ex2.approx.f32 	%f800, %f799;
	add.f32 	%f951, %f800, %f951;
	setp.gt.f32 	%p23, %f797, %f908;
	selp.f32 	%f26, %f797, %f908, %p23;
	selp.b32 	%r33, %r1096, %r1097, %p23;
	setp.leu.f32 	%p24, %f26, %f894;
	mov.f32 	%f908, %f26;
	mov.u32 	%r1097, %r33;
	@%p24 bra 	$L__BB16_23;
	mov.f32 	%f908, %f894;
	mov.f32 	%f894, %f26;
	mov.u32 	%r1097, %r1084;
	mov.u32 	%r1084, %r33;
$L__BB16_23:
	setp.leu.f32 	%p25, %f894, %f896;
	mov.f32 	%f915, %f894;
	mov.u32 	%r1104, %r1084;
	@%p25 bra 	$L__BB16_25;
	mov.f32 	%f915, %f896;
	mov.f32 	%f896, %f894;
	mov.u32 	%r1104, %r1086;
	mov.u32 	%r1086, %r1084;
$L__BB16_25:
	setp.leu.f32 	%p26, %f896, %f898;
	mov.f32 	%f917, %f896;
	mov.u32 	%r1106, %r1086;
	@%p26 bra 	$L__BB16_27;
	mov.f32 	%f917, %f898;
	mov.f32 	%f898, %f896;
	mov.u32 	%r1106, %r1088;
	mov.u32 	%r1088, %r1086;
$L__BB16_27:
	setp.leu.f32 	%p27, %f898, %f921;
	mov.f32 	%f919, %f898;
	mov.u32 	%r1108, %r1088;
	@%p27 bra 	$L__BB16_29;
	mov.f32 	%f919, %f921;
	mov.f32 	%f921, %f898;
	mov.u32 	%r1108, %r1110;
	mov.u32 	%r1110, %r1088;
	mov.f32 	%f898, %f919;
	mov.u32 	%r1088, %r1108;
$L__BB16_29:
	add.s32 	%r1096, %r1096, 256;
	add.s64 	%rd39, %rd39, 1024;
	add.s32 	%r1076, %r1076, 1;
	setp.ne.s32 	%p28, %r1076, 0;
	mov.f32 	%f894, %f915;
	mov.f32 	%f896, %f917;
	mov.u32 	%r1084, %r1104;
	mov.u32 	%r1086, %r1106;
	@%p28 bra 	$L__BB16_21;
$L__BB16_30:
	setp.lt.u32 	%p29, %r24, 768;
	@%p29 bra 	$L__BB16_64;
$L__BB16_31:
	mul.wide.u32 	%rd33, %r1096, 4;
	add.s64 	%rd12, %rd2, %rd33;
	ld.global.nc.f32 	%f801, [%rd12];
	sub.f32 	%f802, %f801, %f18;
	mul.f32 	%f803, %f802, 0f3FB8AA3B;
	ex2.approx.f32 	%f804, %f803;
	add.f32 	%f48, %f804, %f951;
	setp.gt.f32 	%p30, %f801, %f908;
	selp.f32 	%f49, %f801, %f908, %p30;
	selp.b32 	%r56, %r1096, %r1097, %p30;
	setp.leu.f32 	%p31, %f49, %f915;
	mov.f32 	%f914, %f49;
	mov.u32 	%r1103, %r56;
	@%p31 bra 	$L__BB16_33;
	mov.f32 	%f914, %f915;
	mov.f32 	%f915, %f49;
	mov.u32 	%r1103, %r1104;
	mov.u32 	%r1104, %r56;
$L__BB16_33:
	setp.leu.f32 	%p32, %f915, %f917;
	mov.f32 	%f923, %f915;
	mov.u32 	%r1112, %r1104;
	@%p32 bra 	$L__BB16_35;
	mov.f32 	%f923, %f917;
	mov.f32 	%f917, %f915;
	mov.u32 	%r1112, %r1106;
	mov.u32 	%r1106, %r1104;
$L__BB16_35:
	setp.leu.f32 	%p33, %f917, %f919;
	mov.f32 	%f925, %f917;
	mov.u32 	%r1114, %r1106;
	@%p33 bra 	$L__BB16_37;
	mov.f32 	%f925, %f919;
	mov.f32 	%f919, %f917;
	mov.u32 	%r1114, %r1108;
	mov.u32 	%r1108, %r1106;
$L__BB16_37:
	setp.leu.f32 	%p34, %f919, %f921;
	mov.f32 	%f927, %f919;
	mov.u32 	%r1116, %r1108;
	@%p34 bra 	$L__BB16_39;
	mov.f32 	%f927, %f921;
	mov.f32 	%f921, %f919;
	mov.u32 	%r1116, %r1110;
	mov.u32 	%r1110, %r1108;
$L__BB16_39:
	ld.global.nc.f32 	%f805, [%rd12+1024];
	sub.f32 	%f806, %f805, %f18;
	mul.f32 	%f807, %f806, 0f3FB8AA3B;
	ex2.approx.f32 	%f808, %f807;
	add.f32 	%f58, %f808, %f48;
	setp.gt.f32 	%p35, %f805, %f914;
	selp.f32 	%f59, %f805, %f914, %p35;
	add.s32 	%r65, %r1096, 256;
	selp.b32 	%r66, %r65, %r1103, %p35;
	setp.leu.f32 	%p36, %f59, %f923;
	mov.f32 	%f922, %f59;
	mov.u32 	%r1111, %r66;
	@%p36 bra 	$L__BB16_41;
	mov.f32 	%f922, %f923;
	mov.f32 	%f923, %f59;
	mov.u32 	%r1111, %r1112;
	mov.u32 	%r1112, %r66;
$L__BB16_41:
	setp.leu.f32 	%p37, %f923, %f925;
	mov.f32 	%f931, %f923;
	mov.u32 	%r1120, %r1112;
	@%p37 bra 	$L__BB16_43;
	mov.f32 	%f931, %f925;
	mov.f32 	%f925, %f923;
	mov.u32 	%r1120, %r1114;
	mov.u32 	%r1114, %r1112;
$L__BB16_43:
	setp.leu.f32 	%p38, %f925, %f927;
	mov.f32 	%f933, %f925;
	mov.u32 	%r1122, %r1114;
	@%p38 bra 	$L__BB16_45;
	mov.f32 	%f933, %f927;
	mov.f32 	%f927, %f925;
	mov.u32 	%r1122, %r1116;
	mov.u32 	%r1116, %r1114;
$L__BB16_45:
	setp.leu.f32 	%p39, %f927, %f921;
	mov.f32 	%f935, %f927;
	mov.u32 	%r1124, %r1116;
	@%p39 bra 	$L__BB16_47;
	mov.f32 	%f935, %f921;
	mov.f32 	%f921, %f927;
	mov.u32 	%r1124, %r1110;
	mov.u32 	%r1110, %r1116;
$L__BB16_47:
	ld.global.nc.f32 	%f809, [%rd12+2048];
	sub.f32 	%f810, %f809, %f18;
	mul.f32 	%f811, %f810, 0f3FB8AA3B;
	ex2.approx.f32 	%f812, %f811;
	add.f32 	%f68, %f812, %f58;
	setp.gt.f32 	%p40, %f809, %f922;
	selp.f32 	%f69, %f809, %f922, %p40;
	add.s32 	%r75, %r65, 256;
	selp.b32 	%r76, %r75, %r1111, %p40;
	setp.leu.f32 	%p41, %f69, %f931;
	mov.f32 	%f930, %f69;
	mov.u32 	%r1119, %r76;
	@%p41 bra 	$L__BB16_49;
	mov.f32 	%f930, %f931;
	mov.f32 	%f931, %f69;
	mov.u32 	%r1119, %r1120;
	mov.u32 	%r1120, %r76;
$L__BB16_49:
	setp.leu.f32 	%p42, %f931, %f933;
	mov.f32 	%f939, %f931;
	mov.u32 	%r1128, %r1120;
	@%p42 bra 	$L__BB16_51;
	mov.f32 	%f939, %f933;
	mov.f32 	%f933, %f931;
	mov.u32 	%r1128, %r1122;
	mov.u32 	%r1122, %r1120;
$L__BB16_51:
	setp.leu.f32 	%p43, %f933, %f935;
	mov.f32 	%f941, %f933;
	mov.u32 	%r1130, %r1122;
	@%p43 bra 	$L__BB16_53;
	mov.f32 	%f941, %f935;
	mov.f32 	%f935, %f933;
	mov.u32 	%r1130, %r1124;
	mov.u32 	%r1124, %r1122;
$L__BB16_53:
	setp.leu.f32 	%p44, %f935, %f921;
	mov.f32 	%f943, %f935;
	mov.u32 	%r1132, %r1124;
	@%p44 bra 	$L__BB16_55;
	mov.f32 	%f943, %f921;
	mov.f32 	%f921, %f935;
	mov.u32 	%r1132, %r1110;
	mov.u32 	%r1110, %r1124;
$L__BB16_55:
	ld.global.nc.f32 	%f813, [%rd12+3072];
	sub.f32 	%f814, %f813, %f18;
	mul.f32 	%f815, %f814, 0f3FB8AA3B;
	ex2.approx.f32 	%f816, %f815;
	add.f32 	%f951, %f816, %f68;
	setp.gt.f32 	%p45, %f813, %f930;
	selp.f32 	%f79, %f813, %f930, %p45;
	add.s32 	%r85, %r75, 256;
	selp.b32 	%r86, %r85, %r1119, %p45;
	setp.leu.f32 	%p46, %f79, %f939;
	mov.f32 	%f908, %f79;
	mov.u32 	%r1097, %r86;
	@%p46 bra 	$L__BB16_57;
	mov.f32 	%f908, %f939;
	mov.f32 	%f939, %f79;
	mov.u32 	%r1097, %r1128;
	mov.u32 	%r1128, %r86;
$L__BB16_57:
	setp.leu.f32 	%p47, %f939, %f941;
	mov.f32 	%f915, %f939;
	mov.u32 	%r1104, %r1128;
	@%p47 bra 	$L__BB16_59;
	mov.f32 	%f915, %f941;
	mov.f32 	%f941, %f939;
	mov.u32 	%r1104, %r1130;
	mov.u32 	%r1130, %r1128;
$L__BB16_59:
	setp.leu.f32 	%p48, %f941, %f943;
	mov.f32 	%f917, %f941;
	mov.u32 	%r1106, %r1130;
	@%p48 bra 	$L__BB16_61;
	mov.f32 	%f917, %f943;
	mov.f32 	%f943, %f941;
	mov.u32 	%r1106, %r1132;
	mov.u32 	%r1132, %r1130;
$L__BB16_61:
	setp.leu.f32 	%p49, %f943, %f921;
	mov.f32 	%f919, %f943;
	mov.u32 	%r1108, %r1132;
	@%p49 bra 	$L__BB16_63;
	mov.f32 	%f919, %f921;
	mov.f32 	%f921, %f943;
	mov.u32 	%r1108, %r1110;
	mov.u32 	%r1110, %r1132;
$L__BB16_63:
	add.s32 	%r1096, %r85, 256;
	setp.lt.s32 	%p50, %r1096, %r742;
	@%p50 bra 	$L__BB16_31;
$L__BB16_64:
	setp.gt.s32 	%p51, %r748, 30;
	mov.b32 	%r786, %f951;
	mov.b32 	%r837, 1;
	mov.b32 	%r838, 31;
	mov.b32 	%r839, -1;
	// begin inline asm
	shfl.sync.down.b32 %r785, %r786, %r837, %r838, %r839;
	// end inline asm
	// begin inline asm
	shfl.sync.down.b32 %r790, %r1110, %r837, %r838, %r839;
	// end inline asm
	// begin inline asm
	shfl.sync.down.b32 %r795, %r1108, %r837, %r838, %r839;
	// end inline asm
	// begin inline asm
	shfl.sync.down.b32 %r800, %r1106, %r837, %r838, %r839;
	// end inline asm
	// begin inline asm
	shfl.sync.down.b32 %r805, %r1104, %r837, %r838, %r839;
	// end inline asm
	// begin inline asm
	shfl.sync.down.b32 %r810, %r1097, %r837, %r838, %r839;
	// end inline asm
	mov.b32 	%r816, %f921;
	// begin inline asm
	shfl.sync.down.b32 %r815, %r816, %r837, %r838, %r839;
	// end inline asm
	mov.b32 	%r821, %f919;
	// begin inline asm
	shfl.sync.down.b32 %r820, %r821, %r837, %r838, %r839;
	// end inline asm
	mov.b32 	%r826, %f917;
	// begin inline asm
	shfl.sync.down.b32 %r825, %r826, %r837, %r838, %r839;
	// end inline asm
	mov.b32 	%r831, %f915;
	// begin inline asm
	shfl.sync.down.b32 %r830, %r831, %r837, %r838, %r839;
	// end inline asm
	mov.b32 	%r836, %f908;
	// begin inline asm
	shfl.sync.down.b32 %r835, %r836, %r837, %r838, %r839;
	// end inline asm
	@%p51 bra 	$L__BB16_105;
	mov.b32 	%f817, %r815;
	mov.b32 	%f818, %r785;
	add.f32 	%f951, %f951, %f818;
	setp.lt.f32 	%p52, %f908, %f817;
	selp.b32 	%r1141, %r790, %r1097, %p52;
	selp.f32 	%f953, %f817, %f908, %p52;
	setp.leu.f32 	%p53, %f953, %f915;
	mov.u32 	%r1143, %r1104;
	mov.f32 	%f955, %f915;
	@%p53 bra 	$L__BB16_67;
	mov.u32 	%r1143, %r1141;
	mov.u32 	%r1141, %r1104;
	mov.f32 	%f955, %f953;
	mov.f32 	%f953, %f915;
$L__BB16_67:
	setp.leu.f32 	%p54, %f955, %f917;
	mov.u32 	%r1145, %r1106;
	mov.f32 	%f957, %f917;
	@%p54 bra 	$L__BB16_69;
	mov.u32 	%r1145, %r1143;
	mov.u32 	%r1143, %r1106;
	mov.f32 	%f957, %f955;
	mov.f32 	%f955, %f917;
$L__BB16_69:
	setp.leu.f32 	%p55, %f957, %f919;
	mov.u32 	%r1147, %r1108;
	mov.f32 	%f959, %f919;
	@%p55 bra 	$L__BB16_71;
	mov.u32 	%r1147, %r1145;
	mov.u32 	%r1145, %r1108;
	mov.f32 	%f959, %f957;
	mov.f32 	%f957, %f919;
$L__BB16_71:
	setp.leu.f32 	%p56, %f959, %f921;
	mov.u32 	%r1146, %r1110;
	mov.f32 	%f958, %f921;
	@%p56 bra 	$L__BB16_73;
	mov.u32 	%r1146, %r1147;
	mov.u32 	%r1147, %r1110;
	mov.f32 	%f958, %f959;
	mov.f32 	%f959, %f921;
$L__BB16_73:
	mov.b32 	%f819, %r820;
	setp.lt.f32 	%p57, %f953, %f819;
	selp.b32 	%r1149, %r795, %r1141, %p57;
	selp.f32 	%f961, %f819, %f953, %p57;
	setp.leu.f32 	%p58, %f961, %f955;
	mov.u32 	%r1151, %r1143;
	mov.f32 	%f963, %f955;
	@%p58 bra 	$L__BB16_75;
	mov.u32 	%r1151, %r1149;
	mov.u32 	%r1149, %r1143;
	mov.f32 	%f963, %f961;
	mov.f32 	%f961, %f955;
$L__BB16_75:
	setp.leu.f32 	%p59, %f963, %f957;
	mov.u32 	%r1153, %r1145;
	mov.f32 	%f965, %f957;
	@%p59 bra 	$L__BB16_77;
	mov.u32 	%r1153, %r1151;
	mov.u32 	%r1151, %r1145;
	mov.f32 	%f965, %f963;
	mov.f32 	%f963, %f957;
$L__BB16_77:
	setp.leu.f32 	%p60, %f965, %f959;
	mov.u32 	%r1155, %r1147;
	mov.f32 	%f967, %f959;
	@%p60 bra 	$L__BB16_79;
	mov.u32 	%r1155, %r1153;
	mov.u32 	%r1153, %r1147;
	mov.f32 	%f967, %f965;
	mov.f32 	%f965, %f959;
$L__BB16_79:
	setp.leu.f32 	%p61, %f967, %f958;
	mov.u32 	%r1154, %r1146;
	mov.f32 	%f966, %f958;
	@%p61 bra 	$L__BB16_81;
	mov.u32 	%r1154, %r1155;
	mov.u32 	%r1155, %r1146;
	mov.f32 	%f966, %f967;
	mov.f32 	%f967, %f958;
$L__BB16_81:
	mov.b32 	%f820, %r825;
	setp.lt.f32 	%p62, %f961, %f820;
	selp.b32 	%r1157, %r800, %r1149, %p62;
	selp.f32 	%f969, %f820, %f961, %p62;
	setp.leu.f32 	%p63, %f969, %f963;
	mov.u32 	%r1159, %r1151;
	mov.f32 	%f971, %f963;
	@%p63 bra 	$L__BB16_83;
	mov.u32 	%r1159, %r1157;
	mov.u32 	%r1157, %r1151;
	mov.f32 	%f971, %f969;
	mov.f32 	%f969, %f963;
$L__BB16_83:
	setp.leu.f32 	%p64, %f971, %f965;
	mov.u32 	%r1161, %r1153;
	mov.f32 	%f973, %f965;
	@%p64 bra 	$L__BB16_85;
	mov.u32 	%r1161, %r1159;
	mov.u32 	%r1159, %r1153;
	mov.f32 	%f973, %f971;
	mov.f32 	%f971, %f965;
$L__BB16_85:
	setp.leu.f32 	%p65, %f973, %f967;
	mov.u32 	%r1163, %r1155;
	mov.f32 	%f975, %f967;
	@%p65 bra 	$L__BB16_87;
	mov.u32 	%r1163, %r1161;
	mov.u32 	%r1161, %r1155;
	mov.f32 	%f975, %f973;
	mov.f32 	%f973, %f967;
$L__BB16_87:
	setp.leu.f32 	%p66, %f975, %f966;
	mov.u32 	%r1162, %r1154;
	mov.f32 	%f974, %f966;
	@%p66 bra 	$L__BB16_89;
	mov.u32 	%r1162, %r1163;
	mov.u32 	%r1163, %r1154;
	mov.f32 	%f974, %f975;
	mov.f32 	%f975, %f966;
$L__BB16_89:
	mov.b32 	%f821, %r830;
	setp.lt.f32 	%p67, %f969, %f821;
	selp.b32 	%r1165, %r805, %r1157, %p67;
	selp.f32 	%f977, %f821, %f969, %p67;
	setp.leu.f32 	%p68, %f977, %f971;
	mov.u32 	%r1167, %r1159;
	mov.f32 	%f979, %f971;
	@%p68 bra 	$L__BB16_91;
	mov.u32 	%r1167, %r1165;
	mov.u32 	%r1165, %r1159;
	mov.f32 	%f979, %f977;
	mov.f32 	%f977, %f971;
$L__BB16_91:
	setp.leu.f32 	%p69, %f979, %f973;
	mov.u32 	%r1169, %r1161;
	mov.f32 	%f981, %f973;
	@%p69 bra 	$L__BB16_93;
	mov.u32 	%r1169, %r1167;
	mov.u32 	%r1167, %r1161;
	mov.f32 	%f981, %f979;
	mov.f32 	%f979, %f973;
$L__BB16_93:
	setp.leu.f32 	%p70, %f981, %f975;
	mov.u32 	%r1171, %r1163;
	mov.f32 	%f983, %f975;
	@%p70 bra 	$L__BB16_95;
	mov.u32 	%r1171, %r1169;
	mov.u32 	%r1169, %r1163;
	mov.f32 	%f983, %f981;
	mov.f32 	%f981, %f975;
$L__BB16_95:
	setp.leu.f32 	%p71, %f983, %f974;
	mov.u32 	%r1110, %r1162;
	mov.f32 	%f921, %f974;
	@%p71 bra 	$L__BB16_97;
	mov.u32 	%r1110, %r1171;
	mov.u32 	%r1171, %r1162;
	mov.f32 	%f921, %f983;
	mov.f32 	%f983, %f974;
$L__BB16_97:
	mov.b32 	%f822, %r835;
	setp.lt.f32 	%p72, %f977, %f822;
	selp.b32 	%r1097, %r810, %r1165, %p72;
	selp.f32 	%f908, %f822, %f977, %p72;
	setp.leu.f32 	%p73, %f908, %f979;
	mov.u32 	%r1104, %r1167;
	mov.f32 	%f915, %f979;
	@%p73 bra 	$L__BB16_99;
	mov.u32 	%r1104, %r1097;
	mov.u32 	%r1097, %r1167;
	mov.f32 	%f915, %f908;
	mov.f32 	%f908, %f979;
$L__BB16_99:
	setp.leu.f32 	%p74, %f915, %f981;
	mov.u32 	%r1106, %r1169;
	mov.f32 	%f917, %f981;
	@%p74 bra 	$L__BB16_101;
	mov.u32 	%r1106, %r1104;
	mov.u32 	%r1104, %r1169;
	mov.f32 	%f917, %f915;
	mov.f32 	%f915, %f981;
$L__BB16_101:
	setp.leu.f32 	%p75, %f917, %f983;
	mov.u32 	%r1176, %r1171;
	mov.f32 	%f988, %f983;
	@%p75 bra 	$L__BB16_103;
	mov.u32 	%r1176, %r1106;
	mov.u32 	%r1106, %r1171;
	mov.f32 	%f988, %f917;
	mov.f32 	%f917, %f983;
$L__BB16_103:
	setp.leu.f32 	%p76, %f988, %f921;
	mov.f32 	%f919, %f988;
	mov.u32 	%r1108, %r1176;
	@%p76 bra 	$L__BB16_105;
	mov.f32 	%f919, %f921;
	mov.f32 	%f921, %f988;
	mov.u32 	%r1108, %r1110;
	mov.u32 	%r1110, %r1176;
$L__BB16_105:
	setp.gt.s32 	%p77, %r748, 29;
	mov.b32 	%r841, %f951;
	mov.b32 	%r892, 2;
	mov.b32 	%r893, 31;
	mov.b32 	%r894, -1;
	// begin inline asm
	shfl.sync.down.b32 %r840, %r841, %r892, %r893, %r894;
	// end inline asm
	// begin inline asm
	shfl.sync.down.b32 %r845, %r1110, %r892, %r893, %r894;
	// end inline asm
	// begin inline asm
	shfl.sync.down.b32 %r850, %r1108, %r892, %r893, %r894;
	// end inline asm
	// begin inline asm
	shfl.sync.down.b32 %r855, %r1106, %r892, %r893, %r894;
	// end inline asm
	// begin inline asm
	shfl.sync.down.b32 %r860, %r1104, %r892, %r893, %r894;
	// end inline asm
	// begin inline asm
	shfl.sync.down.b32 %r865, %r1097, %r892, %r893, %r894;
	// end inline asm
	mov.b32 	%r871, %f921;
	// begin inline asm
	shfl.sync.down.b32 %r870, %r871, %r892, %r893, %r894;
	// end inline asm
	mov.b32 	%r876, %f919;
	// begin inline asm
	shfl.sync.down.b32 %r875, %r876, %r892, %r893, %r894;
	// end inline asm
	mov.b32 	%r881, %f917;
	// begin inline asm
	shfl.sync.down.b32 %r880, %r881, %r892, %r893, %r894;
	// end inline asm
	mov.b32 	%r886, %f915;
	// begin inline asm
	shfl.sync.down.b32 %r885, %r886, %r892, %r893, %r894;
	// end inline asm
	mov.b32 	%r891, %f908;
	// begin inline asm
	shfl.sync.down.b32 %r890, %r891, %r892, %r893, %r894;
	// end inline asm
	@%p77 bra 	$L__BB16_146;
	mov.b32 	%f823, %r870;
	mov.b32 	%f824, %r840;
	add.f32 	%f951, %f951, %f824;
	setp.lt.f32 	%p78, %f908, %f823;
	selp.b32 	%r1184, %r845, %r1097, %p78;
	selp.f32 	%f997, %f823, %f908, %p78;
	setp.leu.f32 	%p79, %f997, %f915;
	mov.u32 	%r1186, %r1104;
	mov.f32 	%f999, %f915;
	@%p79 bra 	$L__BB16_108;
	mov.u32 	%r1186, %r1184;
	mov.u32 	%r1184, %r1104;
	mov.f32 	%f999, %f997;
	mov.f32 	%f997, %f915;
$L__BB16_108:
	setp.leu.f32 	%p80, %f999, %f917;
	mov.u32 	%r1188, %r1106;
	mov.f32 	%f1001, %f917;
	@%p80 bra 	$L__BB16_110;
	mov.u32 	%r1188, %r1186;
	mov.u32 	%r1186, %r1106;
	mov.f32 	%f1001, %f999;
	mov.f32 	%f999, %f917;
$L__BB16_110:
	setp.leu.f32 	%p81, %f1001, %f919;
	mov.u32 	%r1190, %r1108;
	mov.f32 	%f1003, %f919;
	@%p81 bra 	$L__BB16_112;
	mov.u32 	%r1190, %r1188;
	mov.u32 	%r1188, %r1108;
	mov.f32 	%f1003, %f1001;
	mov.f32 	%f1001, %f919;
$L__BB16_112:
	setp.leu.f32 	%p82, %f1003, %f921;
	mov.u32 	%r1189, %r1110;
	mov.f32 	%f1002, %f921;
	@%p82 bra 	$L__BB16_114;
	mov.u32 	%r1189, %r1190;
	mov.u32 	%r1190, %r1110;
	mov.f32 	%f1002, %f1003;
	mov.f32 	%f1003, %f921;
$L__BB16_114:
	mov.b32 	%f825, %r875;
	setp.lt.f32 	%p83, %f997, %f825;
	selp.b32 	%r1192, %r850, %r1184, %p83;
	selp.f32 	%f1005, %f825, %f997, %p83;
	setp.leu.f32 	%p84, %f1005, %f999;
	mov.u32 	%r1194, %r1186;
	mov.f32 	%f1007, %f999;
	@%p84 bra 	$L__BB16_116;
	mov.u32 	%r1194, %r1192;
	mov.u32 	%r1192, %r1186;
	mov.f32 	%f1007, %f1005;
	mov.f32 	%f1005, %f999;
$L__BB16_116:
	setp.leu.f32 	%p85, %f1007, %f1001;
	mov.u32 	%r1196, %r1188;
	mov.f32 	%f1009, %f1001;
	@%p85 bra 	$L__BB16_118;
	mov.u32 	%r1196, %r1194;
	mov.u32 	%r1194, %r1188;
	mov.f32 	%f1009, %f1007;
	mov.f32 	%f1007, %f1001;
$L__BB16_118:
	setp.leu.f32 	%p86, %f1009, %f1003;
	mov.u32 	%r1198, %r1190;
	mov.f32 	%f1011, %f1003;
	@%p86 bra 	$L__BB16_120;
	mov.u32 	%r1198, %r1196;
	mov.u32 	%r1196, %r1190;
	mov.f32 	%f1011, %f1009;
	mov.f32 	%f1009, %f1003;
$L__BB16_120:
	setp.leu.f32 	%p87, %f1011, %f1002;
	mov.u32 	%r1197, %r1189;
	mov.f32 	%f1010, %f1002;
	@%p87 bra 	$L__BB16_122;
	mov.u32 	%r1197, %r1198;
	mov.u32 	%r1198, %r1189;
	mov.f32 	%f1010, %f1011;
	mov.f32 	%f1011, %f1002;
$L__BB16_122:
	mov.b32 	%f826, %r880;
	setp.lt.f32 	%p88, %f1005, %f826;
	selp.b32 	%r1200, %r855, %r1192, %p88;
	selp.f32 	%f1013, %f826, %f1005, %p88;
	setp.leu.f32 	%p89, %f1013, %f1007;
	mov.u32 	%r1202, %r1194;
	mov.f32 	%f1015, %f1007;
	@%p89 bra 	$L__BB16_124;
	mov.u32 	%r1202, %r1200;
	mov.u32 	%r1200, %r1194;
	mov.f32 	%f1015, %f1013;
	mov.f32 	%f1013, %f1007;
$L__BB16_124:
	setp.leu.f32 	%p90, %f1015, %f1009;
	mov.u32 	%r1204, %r1196;
	mov.f32 	%f1017, %f1009;
	@%p90 bra 	$L__BB16_126;
	mov.u32 	%r1204, %r1202;
	mov.u32 	%r1202, %r1196;
	mov.f32 	%f1017, %f1015;
	mov.f32 	%f1015, %f1009;
$L__BB16_126:
	setp.leu.f32 	%p91, %f1017, %f1011;
	mov.u32 	%r1206, %r1198;
	mov.f32 	%f1019, %f1011;
	@%p91 bra 	$L__BB16_128;
	mov.u32 	%r1206, %r1204;
	mov.u32 	%r1204, %r1198;
	mov.f32 	%f1019, %f1017;
	mov.f32 	%f1017, %f1011;
$L__BB16_128:
	setp.leu.f32 	%p92, %f1019, %f1010;
	mov.u32 	%r1205, %r1197;
	mov.f32 	%f1018, %f1010;
	@%p92 bra 	$L__BB16_130;
	mov.u32 	%r1205, %r1206;
	mov.u32 	%r1206, %r1197;
	mov.f32 	%f1018, %f1019;
	mov.f32 	%f1019, %f1010;
$L__BB16_130:
	mov.b32 	%f827, %r885;
	setp.lt.f32 	%p93, %f1013, %f827;
	selp.b32 	%r1208, %r860, %r1200, %p93;
	selp.f32 	%f1021, %f827, %f1013, %p93;
	setp.leu.f32 	%p94, %f1021, %f1015;
	mov.u32 	%r1210, %r1202;
	mov.f32 	%f1023, %f1015;
	@%p94 bra 	$L__BB16_132;
	mov.u32 	%r1210, %r1208;
	mov.u32 	%r1208, %r1202;
	mov.f32 	%f1023, %f1021;
	mov.f32 	%f1021, %f1015;
$L__BB16_132:
	setp.leu.f32 	%p95, %f1023, %f1017;
	mov.u32 	%r1212, %r1204;
	mov.f32 	%f1025, %f1017;
	@%p95 bra 	$L__BB16_134;
	mov.u32 	%r1212, %r1210;
	mov.u32 	%r1210, %r1204;
	mov.f32 	%f1025, %f1023;
	mov.f32 	%f1023, %f1017;
$L__BB16_134:
	setp.leu.f32 	%p96, %f1025, %f1019;
	mov.u32 	%r1214, %r1206;
	mov.f32 	%f1027, %f1019;
	@%p96 bra 	$L__BB16_136;
	mov.u32 	%r1214, %r1212;
	mov.u32 	%r1212, %r1206;
	mov.f32 	%f1027, %f1025;
	mov.f32 	%f1025, %f1019;
$L__BB16_136:
	setp.leu.f32 	%p97, %f1027, %f1018;
	mov.u32 	%r1110, %r1205;
	mov.f32 	%f921, %f1018;
	@%p97 bra 	$L__BB16_138;
	mov.u32 	%r1110, %r1214;
	mov.u32 	%r1214, %r1205;
	mov.f32 	%f921, %f1027;
	mov.f32 	%f1027, %f1018;
$L__BB16_138:
	mov.b32 	%f828, %r890;
	setp.lt.f32 	%p98, %f1021, %f828;
	selp.b32 	%r1097, %r865, %r1208, %p98;
	selp.f32 	%f908, %f828, %f1021, %p98;
	setp.leu.f32 	%p99, %f908, %f1023;
	mov.u32 	%r1104, %r1210;
	mov.f32 	%f915, %f1023;
	@%p99 bra 	$L__BB16_140;
	mov.u32 	%r1104, %r1097;
	mov.u32 	%r1097, %r1210;
	mov.f32 	%f915, %f908;
	mov.f32 	%f908, %f1023;
$L__BB16_140:
	setp.leu.f32 	%p100, %f915, %f1025;
	mov.u32 	%r1106, %r1212;
	mov.f32 	%f917, %f1025;
	@%p100 bra 	$L__BB16_142;
	mov.u32 	%r1106, %r1104;
	mov.u32 	%r1104, %r1212;
	mov.f32 	%f917, %f915;
	mov.f32 	%f915, %f1025;
$L__BB16_142:
	setp.leu.f32 	%p101, %f917, %f1027;
	mov.u32 	%r1219, %r1214;
	mov.f32 	%f1032, %f1027;
	@%p101 bra 	$L__BB16_144;
	mov.u32 	%r1219, %r1106;
	mov.u32 	%r1106, %r1214;
	mov.f32 	%f1032, %f917;
	mov.f32 	%f917, %f1027;
$L__BB16_144:
	setp.leu.f32 	%p102, %f1032, %f921;
	mov.f32 	%f919, %f1032;
	mov.u32 	%r1108, %r1219;
	@%p102 bra 	$L__BB16_146;
	mov.f32 	%f919, %f921;
	mov.f32 	%f921, %f1032;
	mov.u32 	%r1108, %r1110;
	mov.u32 	%r1110, %r1219;
$L__BB16_146:
	setp.gt.s32 	%p103, %r748, 27;
	mov.b32 	%r896, %f951;
	mov.b32 	%r947, 4;
	mov.b32 	%r948, 31;
	mov.b32 	%r949, -1;
	// begin inline asm
	shfl.sync.down.b32 %r895, %r896, %r947, %r948, %r949;
	// end inline asm
	// begin inline asm
	shfl.sync.down.b32 %r900, %r1110, %r947, %r948, %r949;
	// end inline asm
	// begin inline asm
	shfl.sync.down.b32 %r905, %r1108, %r947, %r948, %r949;
	// end inline asm
	// begin inline asm
	shfl.sync.down.b32 %r910, %r1106, %r947, %r948, %r949;
	// end inline asm
	// begin inline asm
	shfl.sync.down.b32 %r915, %r1104, %r947, %r948, %r949;
	// end inline asm
	// begin inline asm
	shfl.sync.down.b32 %r920, %r1097, %r947, %r948, %r949;
	// end inline asm
	mov.b32 	%r926, %f921;
	// begin inline asm
	shfl.sync.down.b32 %r925, %r926, %r947, %r948, %r949;
	// end inline asm
	mov.b32 	%r931, %f919;
	// begin inline asm
	shfl.sync.down.b32 %r930, %r931, %r947, %r948, %r949;
	// end inline asm
	mov.b32 	%r936, %f917;
	// begin inline asm
	shfl.sync.down.b32 %r935, %r936, %r947, %r948, %r949;
	// end inline asm
	mov.b32 	%r941, %f915;
	// begin inline asm
	shfl.sync.down.b32 %r940, %r941, %r947, %r948, %r949;
	// end inline asm
	mov.b32 	%r946, %f908;
	// begin inline asm
	shfl.sync.down.b32 %r945, %r946, %r947, %r948, %r949;
	// end inline asm
	@%p103 bra 	$L__BB16_187;
	mov.b32 	%f829, %r925;
	mov.b32 	%f830, %r895;
	add.f32 	%f951, %f951, %f830;
	setp.lt.f32 	%p104, %f908, %f829;
	selp.b32 	%r1227, %r900, %r1097, %p104;
	selp.f32 	%f1041, %f829, %f908, %p104;
	setp.leu.f32 	%p105, %f1041, %f915;
	mov.u32 	%r1229, %r1104;
	mov.f32 	%f1043, %f915;
	@%p105 bra 	$L__BB16_149;
	mov.u32 	%r1229, %r1227;
	mov.u32 	%r1227, %r1104;
	mov.f32 	%f1043, %f1041;
	mov.f32 	%f1041, %f915;
$L__BB16_149:
	setp.leu.f32 	%p106, %f1043, %f917;
	mov.u32 	%r1231, %r1106;
	mov.f32 	%f1045, %f917;
	@%p106 bra 	$L__BB16_151;
	mov.u32 	%r1231, %r1229;
	mov.u32 	%r1229, %r1106;
	mov.f32 	%f1045, %f1043;
	mov.f32 	%f1043, %f917;
$L__BB16_151:
	setp.leu.f32 	%p107, %f1045, %f919;
	mov.u32 	%r1233, %r1108;
	mov.f32 	%f1047, %f919;
	@%p107 bra 	$L__BB16_153;
	mov.u32 	%r1233, %r1231;
	mov.u32 	%r1231, %r1108;
	mov.f32 	%f1047, %f1045;
	mov.f32 	%f1045, %f919;
$L__BB16_153:
	setp.leu.f32 	%p108, %f1047, %f921;
	mov.u32 	%r1232, %r1110;
	mov.f32 	%f1046, %f921;
	@%p108 bra 	$L__BB16_155;
	mov.u32 	%r1232, %r1233;
	mov.u32 	%r1233, %r1110;
	mov.f32 	%f1046, %f1047;
	mov.f32 	%f1047, %f921;
$L__BB16_155:
	mov.b32 	%f831, %r930;
	setp.lt.f32 	%p109, %f1041, %f831;
	selp.b32 	%r1235, %r905, %r1227, %p109;
	selp.f32 	%f1049, %f831, %f1041, %p109;
	setp.leu.f32 	%p110, %f1049, %f1043;
	mov.u32 	%r1237, %r1229;
	mov.f32 	%f1051, %f1043;
	@%p110 bra 	$L__BB16_157;
	mov.u32 	%r1237, %r1235;
	mov.u32 	%r1235, %r1229;
	mov.f32 	%f1051, %f1049;
	mov.f32 	%f1049, %f1043;
$L__BB16_157:
	setp.leu.f32 	%p111, %f1051, %f1045;
	mov.u32 	%r1239, %r1231;
	mov.f32 	%f1053, %f1045;
	@%p111 bra 	$L__BB16_159;
	mov.u32 	%r1239, %r1237;
	mov.u32 	%r1237, %r1231;
	mov.f32 	%f1053, %f1051;
	mov.f32 	%f1051, %f1045;
$L__BB16_159:
	setp.leu.f32 	%p112, %f1053, %f1047;
	mov.u32 	%r1241, %r1233;
	mov.f32 	%f1055, %f1047;
	@%p112 bra 	$L__BB16_161;
	mov.u32 	%r1241, %r1239;
	mov.u32 	%r1239, %r1233;
	mov.f32 	%f1055, %f1053;
	mov.f32 	%f1053, %f1047;
$L__BB16_161:
	setp.leu.f32 	%p113, %f1055, %f1046;
	mov.u32 	%r1240, %r1232;
	mov.f32 	%f1054, %f1046;
	@%p113 bra 	$L__BB16_163;
	mov.u32 	%r1240, %r1241;
	mov.u32 	%r1241, %r1232;
	mov.f32 	%f1054, %f1055;
	mov.f32 	%f1055, %f1046;
$L__BB16_163:
	mov.b32 	%f832, %r935;
	setp.lt.f32 	%p114, %f1049, %f832;
	selp.b32 	%r1243, %r910, %r1235, %p114;
	selp.f32 	%f1057, %f832, %f1049, %p114;
	setp.leu.f32 	%p115, %f1057, %f1051;
	mov.u32 	%r1245, %r1237;
	mov.f32 	%f1059, %f1051;
	@%p115 bra 	$L__BB16_165;
	mov.u32 	%r1245, %r1243;
	mov.u32 	%r1243, %r1237;
	mov.f32 	%f1059, %f1057;
	mov.f32 	%f1057, %f1051;
$L__BB16_165:
	setp.leu.f32 	%p116, %f1059, %f1053;
	mov.u32 	%r1247, %r1239;
	mov.f32 	%f1061, %f1053;
	@%p116 bra 	$L__BB16_167;
	mov.u32 	%r1247, %r1245;
	mov.u32 	%r1245, %r1239;
	mov.f32 	%f1061, %f1059;
	mov.f32 	%f1059, %f1053;
$L__BB16_167:
	setp.leu.f32 	%p117, %f1061, %f1055;
	mov.u32 	%r1249, %r1241;
	mov.f32 	%f1063, %f1055;
	@%p117 bra 	$L__BB16_169;
	mov.u32 	%r1249, %r1247;
	mov.u32 	%r1247, %r1241;
	mov.f32 	%f1063, %f1061;
	mov.f32 	%f1061, %f1055;
$L__BB16_169:
	setp.leu.f32 	%p118, %f1063, %f1054;
	mov.u32 	%r1248, %r1240;
	mov.f32 	%f1062, %f1054;
	@%p118 bra 	$L__BB16_171;
	mov.u32 	%r1248, %r1249;
	mov.u32 	%r1249, %r1240;
	mov.f32 	%f1062, %f1063;
	mov.f32 	%f1063, %f1054;
$L__BB16_171:
	mov.b32 	%f833, %r940;
	setp.lt.f32 	%p119, %f1057, %f833;
	selp.b32 	%r1251, %r915, %r1243, %p119;
	selp.f32 	%f1065, %f833, %f1057, %p119;
	setp.leu.f32 	%p120, %f1065, %f1059;
	mov.u32 	%r1253, %r1245;
	mov.f32 	%f1067, %f1059;
	@%p120 bra 	$L__BB16_173;
	mov.u32 	%r1253, %r1251;
	mov.u32 	%r1251, %r1245;
	mov.f32 	%f1067, %f1065;
	mov.f32 	%f1065, %f1059;
$L__BB16_173:
	setp.leu.f32 	%p121, %f1067, %f1061;
	mov.u32 	%r1255, %r1247;
	mov.f32 	%f1069, %f1061;
	@%p121 bra 	$L__BB16_175;
	mov.u32 	%r1255, %r1253;
	mov.u32 	%r1253, %r1247;
	mov.f32 	%f1069, %f1067;
	mov.f32 	%f1067, %f1061;
$L__BB16_175:
	setp.leu.f32 	%p122, %f1069, %f1063;
	mov.u32 	%r1257, %r1249;
	mov.f32 	%f1071, %f1063;
	@%p122 bra 	$L__BB16_177;
	mov.u32 	%r1257, %r1255;
	mov.u32 	%r1255, %r1249;
	mov.f32 	%f1071, %f1069;
	mov.f32 	%f1069, %f1063;
$L__BB16_177:
	setp.leu.f32 	%p123, %f1071, %f1062;
	mov.u32 	%r1110, %r1248;
	mov.f32 	%f921, %f1062;
	@%p123 bra 	$L__BB16_179;
	mov.u32 	%r1110, %r1257;
	mov.u32 	%r1257, %r1248;
	mov.f32 	%f921, %f1071;
	mov.f32 	%f1071, %f1062;
$L__BB16_179:
	mov.b32 	%f834, %r945;
	setp.lt.f32 	%p124, %f1065, %f834;
	selp.b32 	%r1097, %r920, %r1251, %p124;
	selp.f32 	%f908, %f834, %f1065, %p124;
	setp.leu.f32 	%p125, %f908, %f1067;
	mov.u32 	%r1104, %r1253;
	mov.f32 	%f915, %f1067;
	@%p125 bra 	$L__BB16_181;
	mov.u32 	%r1104, %r1097;
	mov.u32 	%r1097, %r1253;
	mov.f32 	%f915, %f908;
	mov.f32 	%f908, %f1067;
$L__BB16_181:
	setp.leu.f32 	%p126, %f915, %f1069;
	mov.u32 	%r1106, %r1255;
	mov.f32 	%f917, %f1069;
	@%p126 bra 	$L__BB16_183;
	mov.u32 	%r1106, %r1104;
	mov.u32 	%r1104, %r1255;
	mov.f32 	%f917, %f915;
	mov.f32 	%f915, %f1069;
$L__BB16_183:
	setp.leu.f32 	%p127, %f917, %f1071;
	mov.u32 	%r1262, %r1257;
	mov.f32 	%f1076, %f1071;
	@%p127 bra 	$L__BB16_185;
	mov.u32 	%r1262, %r1106;
	mov.u32 	%r1106, %r1257;
	mov.f32 	%f1076, %f917;
	mov.f32 	%f917, %f1071;
$L__BB16_185:
	setp.leu.f32 	%p128, %f1076, %f921;
	mov.f32 	%f919, %f1076;
	mov.u32 	%r1108, %r1262;
	@%p128 bra 	$L__BB16_187;
	mov.f32 	%f919, %f921;
	mov.f32 	%f921, %f1076;
	mov.u32 	%r1108, %r1110;
	mov.u32 	%r1110, %r1262;
$L__BB16_187:
	setp.gt.s32 	%p129, %r748, 23;
	mov.b32 	%r951, %f951;
	mov.b32 	%r1002, 8;
	mov.b32 	%r1003, 31;
	mov.b32 	%r1004, -1;
	// begin inline asm
	shfl.sync.down.b32 %r950, %r951, %r1002, %r1003, %r1004;
	// end inline asm
	// begin inline asm
	shfl.sync.down.b32 %r955, %r1110, %r1002, %r1003, %r1004;
	// end inline asm
	// begin inline asm
	shfl.sync.down.b32 %r960, %r1108, %r1002, %r1003, %r1004;
	// end inline asm
	// begin inline asm
	shfl.sync.down.b32 %r965, %r1106, %r1002, %r1003, %r1004;
	// end inline asm
	// begin inline asm
	shfl.sync.down.b32 %r970, %r1104, %r1002, %r1003, %r1004;
	// end inline asm
	// begin inline asm
	shfl.sync.down.b32 %r975, %r1097, %r1002, %r1003, %r1004;
	// end inline asm
	mov.b32 	%r981, %f921;
	// begin inline asm
	shfl.sync.down.b32 %r980, %r981, %r1002, %r1003, %r1004;
	// end inline asm
	mov.b32 	%r986, %f919;
	// begin inline asm
	shfl.sync.down.b32 %r985, %r986, %r1002, %r1003, %r1004;
	// end inline asm
	mov.b32 	%r991, %f917;
	// begin inline asm
	shfl.sync.down.b32 %r990, %r991, %r1002, %r1003, %r1004;
	// end inline asm
	mov.b32 	%r996, %f915;
	// begin inline asm
	shfl.sync.down.b32 %r995, %r996, %r1002, %r1003, %r1004;
	// end inline asm
	mov.b32 	%r1001, %f908;
	// begin inline asm
	shfl.sync.down.b32 %r1000, %r1001, %r1002, %r1003, %r1004;
	// end inline asm
	@%p129 bra 	$L__BB16_228;
	mov.b32 	%f835, %r980;
	mov.b32 	%f836, %r950;
	add.f32 	%f951, %f951, %f836;
	setp.lt.f32 	%p130, %f908, %f835;
	selp.b32 	%r1270, %r955, %r1097, %p130;
	selp.f32 	%f1085, %f835, %f908, %p130;
	setp.leu.f32 	%p131, %f1085, %f915;
	mov.u32 	%r1272, %r1104;
	mov.f32 	%f1087, %f915;
	@%p131 bra 	$L__BB16_190;
	mov.u32 	%r1272, %r1270;
	mov.u32 	%r1270, %r1104;
	mov.f32 	%f1087, %f1085;
	mov.f32 	%f1085, %f915;
$L__BB16_190:
	setp.leu.f32 	%p132, %f1087, %f917;
	mov.u32 	%r1274, %r1106;
	mov.f32 	%f1089, %f917;
	@%p132 bra 	$L__BB16_192;
	mov.u32 	%r1274, %r1272;
	mov.u32 	%r1272, %r1106;
	mov.f32 	%f1089, %f1087;
	mov.f32 	%f1087, %f917;
$L__BB16_192:
	setp.leu.f32 	%p133, %f1089, %f919;
	mov.u32 	%r1276, %r1108;
	mov.f32 	%f1091, %f919;
	@%p133 bra 	$L__BB16_194;
	mov.u32 	%r1276, %r1274;
	mov.u32 	%r1274, %r1108;
	mov.f32 	%f1091, %f1089;
	mov.f32 	%f1089, %f919;
$L__BB16_194:
	setp.leu.f32 	%p134, %f1091, %f921;
	mov.u32 	%r1275, %r1110;
	mov.f32 	%f1090, %f921;
	@%p134 bra 	$L__BB16_196;
	mov.u32 	%r1275, %r1276;
	mov.u32 	%r1276, %r1110;
	mov.f32 	%f1090, %f1091;
	mov.f32 	%f1091, %f921;
$L__BB16_196:
	mov.b32 	%f837, %r985;
	setp.lt.f32 	%p135, %f1085, %f837;
	selp.b32 	%r1278, %r960, %r1270, %p135;
	selp.f32 	%f1093, %f837, %f1085, %p135;
	setp.leu.f32 	%p136, %f1093, %f1087;
	mov.u32 	%r1280, %r1272;
	mov.f32 	%f1095, %f1087;
	@%p136 bra 	$L__BB16_198;
	mov.u32 	%r1280, %r1278;
	mov.u32 	%r1278, %r1272;
	mov.f32 	%f1095, %f1093;
	mov.f32 	%f1093, %f1087;
$L__BB16_198:
	setp.leu.f32 	%p137, %f1095, %f1089;
	mov.u32 	%r1282, %r1274;
	mov.f32 	%f1097, %f1089;
	@%p137 bra 	$L__BB16_200;
	mov.u32 	%r1282, %r1280;
	mov.u32 	%r1280, %r1274;
	mov.f32 	%f1097, %f1095;
	mov.f32 	%f1095, %f1089;
$L__BB16_200:
	setp.leu.f32 	%p138, %f1097, %f1091;
	mov.u32 	%r1284, %r1276;
	mov.f32 	%f1099, %f1091;
	@%p138 bra 	$L__BB16_202;
	mov.u32 	%r1284, %r1282;
	mov.u32 	%r1282, %r1276;
	mov.f32 	%f1099, %f1097;
	mov.f32 	%f1097, %f1091;
$L__BB16_202:
	setp.leu.f32 	%p139, %f1099, %f1090;
	mov.u32 	%r1283, %r1275;
	mov.f32 	%f1098, %f1090;
	@%p139 bra 	$L__BB16_204;
	mov.u32 	%r1283, %r1284;
	mov.u32 	%r1284, %r1275;
	mov.f32 	%f1098, %f1099;
	mov.f32 	%f1099, %f1090;
$L__BB16_204:
	mov.b32 	%f838, %r990;
	setp.lt.f32 	%p140, %f1093, %f838;
	selp.b32 	%r1286, %r965, %r1278, %p140;
	selp.f32 	%f1101, %f838, %f1093, %p140;
	setp.leu.f32 	%p141, %f1101, %f1095;
	mov.u32 	%r1288, %r1280;
	mov.f32 	%f1103, %f1095;
	@%p141 bra 	$L__BB16_206;
	mov.u32 	%r1288, %r1286;
	mov.u32 	%r1286, %r1280;
	mov.f32 	%f1103, %f1101;
	mov.f32 	%f1101, %f1095;
$L__BB16_206:
	setp.leu.f32 	%p142, %f1103, %f1097;
	mov.u32 	%r1290, %r1282;
	mov.f32 	%f1105, %f1097;
	@%p142 bra 	$L__BB16_208;
	mov.u32 	%r1290, %r1288;
	mov.u32 	%r1288, %r1282;
	mov.f32 	%f1105, %f1103;
	mov.f32 	%f1103, %f1097;
$L__BB16_208:
	setp.leu.f32 	%p143, %f1105, %f1099;
	mov.u32 	%r1292, %r1284;
	mov.f32 	%f1107, %f1099;
	@%p143 bra 	$L__BB16_210;
	mov.u32 	%r1292, %r1290;
	mov.u32 	%r1290, %r1284;
	mov.f32 	%f1107, %f1105;
	mov.f32 	%f1105, %f1099;
$L__BB16_210:
	setp.leu.f32 	%p144, %f1107, %f1098;
	mov.u32 	%r1291, %r1283;
	mov.f32 	%f1106, %f1098;
	@%p144 bra 	$L__BB16_212;
	mov.u32 	%r1291, %r1292;
	mov.u32 	%r1292, %r1283;
	mov.f32 	%f1106, %f1107;
	mov.f32 	%f1107, %f1098;
$L__BB16_212:
	mov.b32 	%f839, %r995;
	setp.lt.f32 	%p145, %f1101, %f839;
	selp.b32 	%r1294, %r970, %r1286, %p145;
	selp.f32 	%f1109, %f839, %f1101, %p145;
	setp.leu.f32 	%p146, %f1109, %f1103;
	mov.u32 	%r1296, %r1288;
	mov.f32 	%f1111, %f1103;
	@%p146 bra 	$L__BB16_214;
	mov.u32 	%r1296, %r1294;
	mov.u32 	%r1294, %r1288;
	mov.f32 	%f1111, %f1109;
	mov.f32 	%f1109, %f1103;
$L__BB16_214:
	setp.leu.f32 	%p147, %f1111, %f1105;
	mov.u32 	%r1298, %r1290;
	mov.f32 	%f1113, %f1105;
	@%p147 bra 	$L__BB16_216;
	mov.u32 	%r1298, %r1296;
	mov.u32 	%r1296, %r1290;
	mov.f32 	%f1113, %f1111;
	mov.f32 	%f1111, %f1105;
$L__BB16_216:
	setp.leu.f32 	%p148, %f1113, %f1107;
	mov.u32 	%r1300, %r1292;
	mov.f32 	%f1115, %f1107;
	@%p148 bra 	$L__BB16_218;
	mov.u32 	%r1300, %r1298;
	mov.u32 	%r1298, %r1292;
	mov.f32 	%f1115, %f1113;
	mov.f32 	%f1113, %f1107;
$L__BB16_218:
	setp.leu.f32 	%p149, %f1115, %f1106;
	mov.u32 	%r1110, %r1291;
	mov.f32 	%f921, %f1106;
	@%p149 bra 	$L__BB16_220;
	mov.u32 	%r1110, %r1300;
	mov.u32 	%r1300, %r1291;
	mov.f32 	%f921, %f1115;
	mov.f32 	%f1115, %f1106;
$L__BB16_220:
	mov.b32 	%f840, %r1000;
	setp.lt.f32 	%p150, %f1109, %f840;
	selp.b32 	%r1097, %r975, %r1294, %p150;
	selp.f32 	%f908, %f840, %f1109, %p150;
	setp.leu.f32 	%p151, %f908, %f1111;
	mov.u32 	%r1104, %r1296;
	mov.f32 	%f915, %f1111;
	@%p151 bra 	$L__BB16_222;
	mov.u32 	%r1104, %r1097;
	mov.u32 	%r1097, %r1296;
	mov.f32 	%f915, %f908;
	mov.f32 	%f908, %f1111;
$L__BB16_222:
	setp.leu.f32 	%p152, %f915, %f1113;
	mov.u32 	%r1106, %r1298;
	mov.f32 	%f917, %f1113;
	@%p152 bra 	$L__BB16_224;
	mov.u32 	%r1106, %r1104;
	mov.u32 	%r1104, %r1298;
	mov.f32 	%f917, %f915;
	mov.f32 	%f915, %f1113;
$L__BB16_224:
	setp.leu.f32 	%p153, %f917, %f1115;
	mov.u32 	%r1305, %r1300;
	mov.f32 	%f1120, %f1115;
	@%p153 bra 	$L__BB16_226;
	mov.u32 	%r1305, %r1106;
	mov.u32 	%r1106, %r1300;
	mov.f32 	%f1120, %f917;
	mov.f32 	%f917, %f1115;
$L__BB16_226:
	setp.leu.f32 	%p154, %f1120, %f921;
	mov.f32 	%f919, %f1120;
	mov.u32 	%r1108, %r1305;
	@%p154 bra 	$L__BB16_228;
	mov.f32 	%f919, %f921;
	mov.f32 	%f921, %f1120;
	mov.u32 	%r1108, %r1110;
	mov.u32 	%r1110, %r1305;
$L__BB16_228:
	setp.gt.s32 	%p155, %r748, 15;
	mov.b32 	%r1006, %f951;
	mov.b32 	%r1057, 16;
	mov.b32 	%r1058, 31;
	mov.b32 	%r1059, -1;
	// begin inline asm
	shfl.sync.down.b32 %r1005, %r1006, %r1057, %r1058, %r1059;
	// end inline asm
	// begin inline asm
	shfl.sync.down.b32 %r1010, %r1110, %r1057, %r1058, %r1059;
	// end inline asm
	// begin inline asm
	shfl.sync.down.b32 %r1015, %r1108, %r1057, %r1058, %r1059;
	// end inline asm
	// begin inline asm
	shfl.sync.down.b32 %r1020, %r1106, %r1057, %r1058, %r1059;
	// end inline asm
	// begin inline asm
	shfl.sync.down.b32 %r1025, %r1104, %r1057, %r1058, %r1059;
	// end inline asm
	// begin inline asm
	shfl.sync.down.b32 %r1030, %r1097, %r1057, %r1058, %r1059;
	// end inline asm
	mov.b32 	%r1036, %f921;
	// begin inline asm
	shfl.sync.down.b32 %r1035, %r1036, %r1057, %r1058, %r1059;
	// end inline asm
	mov.b32 	%r1041, %f919;
	// begin inline asm
	shfl.sync.down.b32 %r1040, %r1041, %r1057, %r1058, %r1059;
	// end inline asm
	mov.b32 	%r1046, %f917;
	// begin inline asm
	shfl.sync.down.b32 %r1045, %r1046, %r1057, %r1058, %r1059;
	// end inline asm
	mov.b32 	%r1051, %f915;
	// begin inline asm
	shfl.sync.down.b32 %r1050, %r1051, %r1057, %r1058, %r1059;
	// end inline asm
	mov.b32 	%r1056, %f908;
	// begin inline asm
	shfl.sync.down.b32 %r1055, %r1056, %r1057, %r1058, %r1059;
	// end inline asm
	@%p155 bra 	$L__BB16_269;
	mov.b32 	%f841, %r1035;
	mov.b32 	%f842, %r1005;
	add.f32 	%f951, %f951, %f842;
	setp.lt.f32 	%p156, %f908, %f841;
	selp.b32 	%r1313, %r1010, %r1097, %p156;
	selp.f32 	%f1129, %f841, %f908, %p156;
	setp.leu.f32 	%p157, %f1129, %f915;
	mov.u32 	%r1315, %r1104;
	mov.f32 	%f1131, %f915;
	@%p157 bra 	$L__BB16_231;
	mov.u32 	%r1315, %r1313;
	mov.u32 	%r1313, %r1104;
	mov.f32 	%f1131, %f1129;
	mov.f32 	%f1129, %f915;
$L__BB16_231:
	setp.leu.f32 	%p158, %f1131, %f917;
	mov.u32 	%r1317, %r1106;
	mov.f32 	%f1133, %f917;
	@%p158 bra 	$L__BB16_233;
	mov.u32 	%r1317, %r1315;
	mov.u32 	%r1315, %r1106;
	mov.f32 	%f1133, %f1131;
	mov.f32 	%f1131, %f917;
$L__BB16_233:
	setp.leu.f32 	%p159, %f1133, %f919;
	mov.u32 	%r1319, %r1108;
	mov.f32 	%f1135, %f919;
	@%p159 bra 	$L__BB16_235;
	mov.u32 	%r1319, %r1317;
	mov.u32 	%r1317, %r1108;
	mov.f32 	%f1135, %f1133;
	mov.f32 	%f1133, %f919;
$L__BB16_235:
	setp.leu.f32 	%p160, %f1135, %f921;
	mov.u32 	%r1318, %r1110;
	mov.f32 	%f1134, %f921;
	@%p160 bra 	$L__BB16_237;
	mov.u32 	%r1318, %r1319;
	mov.u32 	%r1319, %r1110;
	mov.f32 	%f1134, %f1135;
	mov.f32 	%f1135, %f921;
$L__BB16_237:
	mov.b32 	%f843, %r1040;
	setp.lt.f32 	%p161, %f1129, %f843;
	selp.b32 	%r1321, %r1015, %r1313, %p161;
	selp.f32 	%f1137, %f843, %f1129, %p161;
	setp.leu.f32 	%p162, %f1137, %f1131;
	mov.u32 	%r1323, %r1315;
	mov.f32 	%f1139, %f1131;
	@%p162 bra 	$L__BB16_239;
	mov.u32 	%r1323, %r1321;
	mov.u32 	%r1321, %r1315;
	mov.f32 	%f1139, %f1137;
	mov.f32 	%f1137, %f1131;
$L__BB16_239:
	setp.leu.f32 	%p163, %f1139, %f1133;
	mov.u32 	%r1325, %r1317;
	mov.f32 	%f1141, %f1133;
	@%p163 bra 	$L__BB16_241;
	mov.u32 	%r1325, %r1323;
	mov.u32 	%r1323, %r1317;
	mov.f32 	%f1141, %f1139;
	mov.f32 	%f1139, %f1133;
$L__BB16_241:
	setp.leu.f32 	%p164, %f1141, %f1135;
	mov.u32 	%r1327, %r1319;
	mov.f32 	%f1143, %f1135;
	@%p164 bra 	$L__BB16_243;
	mov.u32 	%r1327, %r1325;
	mov.u32 	%r1325, %r1319;
	mov.f32 	%f1143, %f1141;
	mov.f32 	%f1141, %f1135;
$L__BB16_243:
	setp.leu.f32 	%p165, %f1143, %f1134;
	mov.u32 	%r1326, %r1318;
	mov.f32 	%f1142, %f1134;
	@%p165 bra 	$L__BB16_245;
	mov.u32 	%r1326, %r1327;
	mov.u32 	%r1327, %r1318;
	mov.f32 	%f1142, %f1143;
	mov.f32 	%f1143, %f1134;
$L__BB16_245:
	mov.b32 	%f844, %r1045;
	setp.lt.f32 	%p166, %f1137, %f844;
	selp.b32 	%r1329, %r1020, %r1321, %p166;
	selp.f32 	%f1145, %f844, %f1137, %p166;
	setp.leu.f32 	%p167, %f1145, %f1139;
	mov.u32 	%r1331, %r1323;
	mov.f32 	%f1147, %f1139;
	@%p167 bra 	$L__BB16_247;
	mov.u32 	%r1331, %r1329;
	mov.u32 	%r1329, %r1323;
	mov.f32 	%f1147, %f1145;
	mov.f32 	%f1145, %f1139;
$L__BB16_247:
	setp.leu.f32 	%p168, %f1147, %f1141;
	mov.u32 	%r1333, %r1325;
	mov.f32 	%f1149, %f1141;
	@%p168 bra 	$L__BB16_249;
	mov.u32 	%r1333, %r1331;
	mov.u32 	%r1331, %r1325;
	mov.f32 	%f1149, %f1147;
	mov.f32 	%f1147, %f1141;
$L__BB16_249:
	setp.leu.f32 	%p169, %f1149, %f1143;
	mov.u32 	%r1335, %r1327;
	mov.f32 	%f1151, %f1143;
	@%p169 bra 	$L__BB16_251;
	mov.u32 	%r1335, %r1333;
	mov.u32 	%r1333, %r1327;
	mov.f32 	%f1151, %f1149;
	mov.f32 	%f1149, %f1143;
$L__BB16_251:
	setp.leu.f32 	%p170, %f1151, %f1142;
	mov.u32 	%r1334, %r1326;
	mov.f32 	%f1150, %f1142;
	@%p170 bra 	$L__BB16_253;
	mov.u32 	%r1334, %r1335;
	mov.u32 	%r1335, %r1326;
	mov.f32 	%f1150, %f1151;
	mov.f32 	%f1151, %f1142;
$L__BB16_253:
	mov.b32 	%f845, %r1050;
	setp.lt.f32 	%p171, %f1145, %f845;
	selp.b32 	%r1337, %r1025, %r1329, %p171;
	selp.f32 	%f1153, %f845, %f1145, %p171;
	setp.leu.f32 	%p172, %f1153, %f1147;
	mov.u32 	%r1339, %r1331;
	mov.f32 	%f1155, %f1147;
	@%p172 bra 	$L__BB16_255;
	mov.u32 	%r1339, %r1337;
	mov.u32 	%r1337, %r1331;
	mov.f32 	%f1155, %f1153;
	mov.f32 	%f1153, %f1147;
$L__BB16_255:
	setp.leu.f32 	%p173, %f1155, %f1149;
	mov.u32 	%r1341, %r1333;
	mov.f32 	%f1157, %f1149;
	@%p173 bra 	$L__BB16_257;
	mov.u32 	%r1341, %r1339;
	mov.u32 	%r1339, %r1333;
	mov.f32 	%f1157, %f1155;
	mov.f32 	%f1155, %f1149;
$L__BB16_257:
	setp.leu.f32 	%p174, %f1157, %f1151;
	mov.u32 	%r1343, %r1335;
	mov.f32 	%f1159, %f1151;
	@%p174 bra 	$L__BB16_259;
	mov.u32 	%r1343, %r1341;
	mov.u32 	%r1341, %r1335;
	mov.f32 	%f1159, %f1157;
	mov.f32 	%f1157, %f1151;
$L__BB16_259:
	setp.leu.f32 	%p175, %f1159, %f1150;
	mov.u32 	%r1110, %r1334;
	mov.f32 	%f921, %f1150;
	@%p175 bra 	$L__BB16_261;
	mov.u32 	%r1110, %r1343;
	mov.u32 	%r1343, %r1334;
	mov.f32 	%f921, %f1159;
	mov.f32 	%f1159, %f1150;
$L__BB16_261:
	mov.b32 	%f846, %r1055;
	setp.lt.f32 	%p176, %f1153, %f846;
	selp.b32 	%r1097, %r1030, %r1337, %p176;
	selp.f32 	%f908, %f846, %f1153, %p176;
	setp.leu.f32 	%p177, %f908, %f1155;
	mov.u32 	%r1104, %r1339;
	mov.f32 	%f915, %f1155;
	@%p177 bra 	$L__BB16_263;
	mov.u32 	%r1104, %r1097;
	mov.u32 	%r1097, %r1339;
	mov.f32 	%f915, %f908;
	mov.f32 	%f908, %f1155;
$L__BB16_263:
	setp.leu.f32 	%p178, %f915, %f1157;
	mov.u32 	%r1106, %r1341;
	mov.f32 	%f917, %f1157;
	@%p178 bra 	$L__BB16_265;
	mov.u32 	%r1106, %r1104;
	mov.u32 	%r1104, %r1341;
	mov.f32 	%f917, %f915;
	mov.f32 	%f915, %f1157;
$L__BB16_265:
	setp.leu.f32 	%p179, %f917, %f1159;
	mov.u32 	%r1348, %r1343;
	mov.f32 	%f1164, %f1159;
	@%p179 bra 	$L__BB16_267;
	mov.u32 	%r1348, %r1106;
	mov.u32 	%r1106, %r1343;
	mov.f32 	%f1164, %f917;
	mov.f32 	%f917, %f1159;
$L__BB16_267:
	setp.leu.f32 	%p180, %f1164, %f921;
	mov.f32 	%f919, %f1164;
	mov.u32 	%r1108, %r1348;
	@%p180 bra 	$L__BB16_269;
	mov.f32 	%f919, %f921;
	mov.f32 	%f921, %f1164;
	mov.u32 	%r1108, %r1110;
	mov.u32 	%r1110, %r1348;
$L__BB16_269:
	not.pred 	%p181, %p364;
	@%p181 bra 	$L__BB16_271;
	mov.u32 	%r1060, _ZZ17safe_softmax_topkILi5ELi256EEvPKfPiPfiiE12temp_storage;
	mad.lo.s32 	%r1061, %r21, 44, %r1060;
	st.shared.f32 	[%r1061+8], %f951;
	st.shared.u32 	[%r1061+12], %r1110;
	st.shared.u32 	[%r1061+16], %r1108;
	st.shared.u32 	[%r1061+20], %r1106;
	st.shared.u32 	[%r1061+24], %r1104;
	st.shared.u32 	[%r1061+28], %r1097;
	st.shared.f32 	[%r1061+32], %f921;
	st.shared.f32 	[%r1061+36], %f919;
	st.shared.f32 	[%r1061+40], %f917;
	st.shared.f32 	[%r1061+44], %f915;
	st.shared.f32 	[%r1061+48], %f908;
$L__BB16_271:
	setp.ne.s32 	%p182, %r1, 0;
	bar.sync 	0;
	@%p182 bra 	$L__BB16_552;
	ld.shared.f32 	%f847, [_ZZ17safe_softmax_topkILi5ELi256EEvPKfPiPfiiE12temp_storage+52];
	ld.shared.u32 	%r396, [_ZZ17safe_softmax_topkILi5ELi256EEvPKfPiPfiiE12temp_storage+60];
	ld.shared.u32 	%r397, [_ZZ17safe_softmax_topkILi5ELi256EEvPKfPiPfiiE12temp_storage+64];
	ld.shared.u32 	%r398, [_ZZ17safe_softmax_topkILi5ELi256EEvPKfPiPfiiE12temp_storage+68];
	ld.shared.u32 	%r399, [_ZZ17safe_softmax_topkILi5ELi256EEvPKfPiPfiiE12temp_storage+72];
	ld.shared.f32 	%f848, [_ZZ17safe_softmax_topkILi5ELi256EEvPKfPiPfiiE12temp_storage+76];
	ld.shared.f32 	%f344, [_ZZ17safe_softmax_topkILi5ELi256EEvPKfPiPfiiE12temp_storage+80];
	ld.shared.f32 	%f345, [_ZZ17safe_softmax_topkILi5ELi256EEvPKfPiPfiiE12temp_storage+84];
	ld.shared.f32 	%f346, [_ZZ17safe_softmax_topkILi5ELi256EEvPKfPiPfiiE12temp_storage+88];
	ld.shared.f32 	%f347, [_ZZ17safe_softmax_topkILi5ELi256EEvPKfPiPfiiE12temp_storage+92];
	add.f32 	%f348, %f951, %f847;
	setp.gt.f32 	%p183, %f848, %f908;
	ld.shared.u32 	%r1062, [_ZZ17safe_softmax_topkILi5ELi256EEvPKfPiPfiiE12temp_storage+56];
	selp.b32 	%r1356, %r1062, %r1097, %p183;
	selp.f32 	%f1173, %f848, %f908, %p183;
	setp.leu.f32 	%p184, %f1173, %f915;
	mov.u32 	%r1358, %r1104;
	mov.f32 	%f1175, %f915;
	@%p184 bra 	$L__BB16_274;
	mov.u32 	%r1358, %r1356;
	mov.u32 	%r1356, %r1104;
	mov.f32 	%f1175, %f1173;
	mov.f32 	%f1173, %f915;
$L__BB16_274:
	setp.leu.f32 	%p185, %f1175, %f917;
	mov.u32 	%r1360, %r1106;
	mov.f32 	%f1177, %f917;
	@%p185 bra 	$L__BB16_276;
	mov.u32 	%r1360, %r1358;
	mov.u32 	%r1358, %r1106;
	mov.f32 	%f1177, %f1175;
	mov.f32 	%f1175, %f917;
$L__BB16_276:
	setp.leu.f32 	%p186, %f1177, %f919;
	mov.u32 	%r1362, %r1108;
	mov.f32 	%f1179, %f919;
	@%p186 bra 	$L__BB16_278;
	mov.u32 	%r1362, %r1360;
	mov.u32 	%r1360, %r1108;
	mov.f32 	%f1179, %f1177;
	mov.f32 	%f1177, %f919;
$L__BB16_278:
	setp.leu.f32 	%p187, %f1179, %f921;
	mov.u32 	%r1361, %r1110;
	mov.f32 	%f1178, %f921;
	@%p187 bra 	$L__BB16_280;
	mov.u32 	%r1361, %r1362;
	mov.u32 	%r1362, %r1110;
	mov.f32 	%f1178, %f1179;
	mov.f32 	%f1179, %f921;
$L__BB16_280:
	setp.gt.f32 	%p188, %f344, %f1173;
	selp.b32 	%r1364, %r396, %r1356, %p188;
	selp.f32 	%f1181, %f344, %f1173, %p188;
	setp.leu.f32 	%p189, %f1181, %f1175;
	mov.u32 	%r1366, %r1358;
	mov.f32 	%f1183, %f1175;
	@%p189 bra 	$L__BB16_282;
	mov.u32 	%r1366, %r1364;
	mov.u32 	%r1364, %r1358;
	mov.f32 	%f1183, %f1181;
	mov.f32 	%f1181, %f1175;
$L__BB16_282:
	setp.leu.f32 	%p190, %f1183, %f1177;
	mov.u32 	%r1368, %r1360;
	mov.f32 	%f1185, %f1177;
	@%p190 bra 	$L__BB16_284;
	mov.u32 	%r1368, %r1366;
	mov.u32 	%r1366, %r1360;
	mov.f32 	%f1185, %f1183;
	mov.f32 	%f1183, %f1177;
$L__BB16_284:
	setp.leu.f32 	%p191, %f1185, %f1179;
	mov.u32 	%r1370, %r1362;
	mov.f32 	%f1187, %f1179;
	@%p191 bra 	$L__BB16_286;
	mov.u32 	%r1370, %r1368;
	mov.u32 	%r1368, %r1362;
	mov.f32 	%f1187, %f1185;
	mov.f32 	%f1185, %f1179;
$L__BB16_286:
	setp.leu.f32 	%p192, %f1187, %f1178;
	mov.u32 	%r1369, %r1361;
	mov.f32 	%f1186, %f1178;
	@%p192 bra 	$L__BB16_288;
	mov.u32 	%r1369, %r1370;
	mov.u32 	%r1370, %r1361;
	mov.f32 	%f1186, %f1187;
	mov.f32 	%f1187, %f1178;
$L__BB16_288:
	setp.gt.f32 	%p193, %f345, %f1181;
	selp.b32 	%r1372, %r397, %r1364, %p193;
	selp.f32 	%f1189, %f345, %f1181, %p193;
	setp.leu.f32 	%p194, %f1189, %f1183;
	mov.u32 	%r1374, %r1366;
	mov.f32 	%f1191, %f1183;
	@%p194 bra 	$L__BB16_290;
	mov.u32 	%r1374, %r1372;
	mov.u32 	%r1372, %r1366;
	mov.f32 	%f1191, %f1189;
	mov.f32 	%f1189, %f1183;
$L__BB16_290:
	setp.leu.f32 	%p195, %f1191, %f1185;
	mov.u32 	%r1376, %r1368;
	mov.f32 	%f1193, %f1185;
	@%p195 bra 	$L__BB16_292;
	mov.u32 	%r1376, %r1374;
	mov.u32 	%r1374, %r1368;
	mov.f32 	%f1193, %f1191;
	mov.f32 	%f1191, %f1185;
$L__BB16_292:
	setp.leu.f32 	%p196, %f1193, %f1187;
	mov.u32 	%r1378, %r1370;
	mov.f32 	%f1195, %f1187;
	@%p196 bra 	$L__BB16_294;
	mov.u32 	%r1378, %r1376;
	mov.u32 	%r1376, %r1370;
	mov.f32 	%f1195, %f1193;
	mov.f32 	%f1193, %f1187;
$L__BB16_294:
	setp.leu.f32 	%p197, %f1195, %f1186;
	mov.u32 	%r1377, %r1369;
	mov.f32 	%f1194, %f1186;
	@%p197 bra 	$L__BB16_296;
	mov.u32 	%r1377, %r1378;
	mov.u32 	%r1378, %r1369;
	mov.f32 	%f1194, %f1195;
	mov.f32 	%f1195, %f1186;
$L__BB16_296:
	setp.gt.f32 	%p198, %f346, %f1189;
	selp.b32 	%r1380, %r398, %r1372, %p198;
	selp.f32 	%f1197, %f346, %f1189, %p198;
	setp.leu.f32 	%p199, %f1197, %f1191;
	mov.u32 	%r1382, %r1374;
	mov.f32 	%f1199, %f1191;
	@%p199 bra 	$L__BB16_298;
	mov.u32 	%r1382, %r1380;
	mov.u32 	%r1380, %r1374;
	mov.f32 	%f1199, %f1197;
	mov.f32 	%f1197, %f1191;
$L__BB16_298:
	setp.leu.f32 	%p200, %f1199, %f1193;
	mov.u32 	%r1384, %r1376;
	mov.f32 	%f1201, %f1193;
	@%p200 bra 	$L__BB16_300;
	mov.u32 	%r1384, %r1382;
	mov.u32 	%r1382, %r1376;
	mov.f32 	%f1201, %f1199;
	mov.f32 	%f1199, %f1193;
$L__BB16_300:
	setp.leu.f32 	%p201, %f1201, %f1195;
	mov.u32 	%r1386, %r1378;
	mov.f32 	%f1203, %f1195;
	@%p201 bra 	$L__BB16_302;
	mov.u32 	%r1386, %r1384;
	mov.u32 	%r1384, %r1378;
	mov.f32 	%f1203, %f1201;
	mov.f32 	%f1201, %f1195;
$L__BB16_302:
	setp.leu.f32 	%p202, %f1203, %f1194;
	mov.u32 	%r1385, %r1377;
	mov.f32 	%f1202, %f1194;
	@%p202 bra 	$L__BB16_304;
	mov.u32 	%r1385, %r1386;
	mov.u32 	%r1386, %r1377;
	mov.f32 	%f1202, %f1203;
	mov.f32 	%f1203, %f1194;
$L__BB16_304:
	setp.gt.f32 	%p203, %f347, %f1197;
	selp.b32 	%r1388, %r399, %r1380, %p203;
	selp.f32 	%f1205, %f347, %f1197, %p203;
	setp.leu.f32 	%p204, %f1205, %f1199;
	mov.u32 	%r1390, %r1382;
	mov.f32 	%f1207, %f1199;
	@%p204 bra 	$L__BB16_306;
	mov.u32 	%r1390, %r1388;
	mov.u32 	%r1388, %r1382;
	mov.f32 	%f1207, %f1205;
	mov.f32 	%f1205, %f1199;
$L__BB16_306:
	setp.leu.f32 	%p205, %f1207, %f1201;
	mov.u32 	%r1392, %r1384;
	mov.f32 	%f1209, %f1201;
	@%p205 bra 	$L__BB16_308;
	mov.u32 	%r1392, %r1390;
	mov.u32 	%r1390, %r1384;
	mov.f32 	%f1209, %f1207;
	mov.f32 	%f1207, %f1201;
$L__BB16_308:
	setp.leu.f32 	%p206, %f1209, %f1203;
	mov.u32 	%r1394, %r1386;
	mov.f32 	%f1211, %f1203;
	@%p206 bra 	$L__BB16_310;
	mov.u32 	%r1394, %r1392;
	mov.u32 	%r1392, %r1386;
	mov.f32 	%f1211, %f1209;
	mov.f32 	%f1209, %f1203;
$L__BB16_310:
	setp.leu.f32 	%p207, %f1211, %f1202;
	mov.u32 	%r1393, %r1385;
	mov.f32 	%f1210, %f1202;
	@%p207 bra 	$L__BB16_312;
	mov.u32 	%r1393, %r1394;
	mov.u32 	%r1394, %r1385;
	mov.f32 	%f1210, %f1211;
	mov.f32 	%f1211, %f1202;
$L__BB16_312:
	ld.shared.f32 	%f849, [_ZZ17safe_softmax_topkILi5ELi256EEvPKfPiPfiiE12temp_storage+96];
	ld.shared.u32 	%r445, [_ZZ17safe_softmax_topkILi5ELi256EEvPKfPiPfiiE12temp_storage+104];
	ld.shared.u32 	%r446, [_ZZ17safe_softmax_topkILi5ELi256EEvPKfPiPfiiE12temp_storage+108];
	ld.shared.u32 	%r447, [_ZZ17safe_softmax_topkILi5ELi256EEvPKfPiPfiiE12temp_storage+112];
	ld.shared.u32 	%r448, [_ZZ17safe_softmax_topkILi5ELi256EEvPKfPiPfiiE12temp_storage+116];
	ld.shared.f32 	%f850, [_ZZ17safe_softmax_topkILi5ELi256EEvPKfPiPfiiE12temp_storage+120];
	ld.shared.f32 	%f394, [_ZZ17safe_softmax_topkILi5ELi256EEvPKfPiPfiiE12temp_storage+124];
	ld.shared.f32 	%f395, [_ZZ17safe_softmax_topkILi5ELi256EEvPKfPiPfiiE12temp_storage+128];
	ld.shared.f32 	%f396, [_ZZ17safe_softmax_topkILi5ELi256EEvPKfPiPfiiE12temp_storage+132];
	ld.shared.f32 	%f397, [_ZZ17safe_softmax_topkILi5ELi256EEvPKfPiPfiiE12temp_storage+136];
	add.f32 	%f398, %f348, %f849;
	setp.gt.f32 	%p208, %f850, %f1205;
	ld.shared.u32 	%r1063, [_ZZ17safe_softmax_topkILi5ELi256EEvPKfPiPfiiE12temp_storage+100];
	selp.b32 	%r1396, %r1063, %r1388, %p208;
	selp.f32 	%f1213, %f850, %f1205, %p208;
	setp.leu.f32 	%p209, %f1213, %f1207;
	mov.u32 	%r1398, %r1390;
	mov.f32 	%f1215, %f1207;
	@%p209 bra 	$L__BB16_314;
	mov.u32 	%r1398, %r1396;
	mov.u32 	%r1396, %r1390;
	mov.f32 	%f1215, %f1213;
	mov.f32 	%f1213, %f1207;
$L__BB16_314:
	setp.leu.f32 	%p210, %f1215, %f1209;
	mov.u32 	%r1400, %r1392;
	mov.f32 	%f1217, %f1209;
	@%p210 bra 	$L__BB16_316;
	mov.u32 	%r1400, %r1398;
	mov.u32 	%r1398, %r1392;
	mov.f32 	%f1217, %f1215;
	mov.f32 	%f1215, %f1209;
$L__BB16_316:
	setp.leu.f32 	%p211, %f1217, %f1211;
	mov.u32 	%r1402, %r1394;
	mov.f32 	%f1219, %f1211;
	@%p211 bra 	$L__BB16_318;
	mov.u32 	%r1402, %r1400;
	mov.u32 	%r1400, %r1394;
	mov.f32 	%f1219, %f1217;
	mov.f32 	%f1217, %f1211;
$L__BB16_318:
	setp.leu.f32 	%p212, %f1219, %f1210;
	mov.u32 	%r1401, %r1393;
	mov.f32 	%f1218, %f1210;
	@%p212 bra 	$L__BB16_320;
	mov.u32 	%r1401, %r1402;
	mov.u32 	%r1402, %r1393;
	mov.f32 	%f1218, %f1219;
	mov.f32 	%f1219, %f1210;
$L__BB16_320:
	setp.gt.f32 	%p213, %f394, %f1213;
	selp.b32 	%r1404, %r445, %r1396, %p213;
	selp.f32 	%f1221, %f394, %f1213, %p213;
	setp.leu.f32 	%p214, %f1221, %f1215;
	mov.u32 	%r1406, %r1398;
	mov.f32 	%f1223, %f1215;
	@%p214 bra 	$L__BB16_322;
	mov.u32 	%r1406, %r1404;
	mov.u32 	%r1404, %r1398;
	mov.f32 	%f1223, %f1221;
	mov.f32 	%f1221, %f1215;
$L__BB16_322:
	setp.leu.f32 	%p215, %f1223, %f1217;
	mov.u32 	%r1408, %r1400;
	mov.f32 	%f1225, %f1217;
	@%p215 bra 	$L__BB16_324;
	mov.u32 	%r1408, %r1406;
	mov.u32 	%r1406, %r1400;
	mov.f32 	%f1225, %f1223;
	mov.f32 	%f1223, %f1217;
$L__BB16_324:
	setp.leu.f32 	%p216, %f1225, %f1219;
	mov.u32 	%r1410, %r1402;
	mov.f32 	%f1227, %f1219;
	@%p216 bra 	$L__BB16_326;
	mov.u32 	%r1410, %r1408;
	mov.u32 	%r1408, %r1402;
	mov.f32 	%f1227, %f1225;
	mov.f32 	%f1225, %f1219;
$L__BB16_326:
	setp.leu.f32 	%p217, %f1227, %f1218;
	mov.u32 	%r1409, %r1401;
	mov.f32 	%f1226, %f1218;
	@%p217 bra 	$L__BB16_328;
	mov.u32 	%r1409, %r1410;
	mov.u32 	%r1410, %r1401;
	mov.f32 	%f1226, %f1227;
	mov.f32 	%f1227, %f1218;
$L__BB16_328:
	setp.gt.f32 	%p218, %f395, %f1221;
	selp.b32 	%r1412, %r446, %r1404, %p218;
	selp.f32 	%f1229, %f395, %f1221, %p218;
	setp.leu.f32 	%p219, %f1229, %f1223;
	mov.u32 	%r1414, %r1406;
	mov.f32 	%f1231, %f1223;
	@%p219 bra 	$L__BB16_330;
	mov.u32 	%r1414, %r1412;
	mov.u32 	%r1412, %r1406;
	mov.f32 	%f1231, %f1229;
	mov.f32 	%f1229, %f1223;
$L__BB16_330:
	setp.leu.f32 	%p220, %f1231, %f1225;
	mov.u32 	%r1416, %r1408;
	mov.f32 	%f1233, %f1225;
	@%p220 bra 	$L__BB16_332;
	mov.u32 	%r1416, %r1414;
	mov.u32 	%r1414, %r1408;
	mov.f32 	%f1233, %f1231;
	mov.f32 	%f1231, %f1225;
$L__BB16_332:
	setp.leu.f32 	%p221, %f1233, %f1227;
	mov.u32 	%r1418, %r1410;
	mov.f32 	%f1235, %f1227;
	@%p221 bra 	$L__BB16_334;
	mov.u32 	%r1418, %r1416;
	mov.u32 	%r1416, %r1410;
	mov.f32 	%f1235, %f1233;
	mov.f32 	%f1233, %f1227;
$L__BB16_334:
	setp.leu.f32 	%p222, %f1235, %f1226;
	mov.u32 	%r1417, %r1409;
	mov.f32 	%f1234, %f1226;
	@%p222 bra 	$L__BB16_336;
	mov.u32 	%r1417, %r1418;
	mov.u32 	%r1418, %r1409;
	mov.f32 	%f1234, %f1235;
	mov.f32 	%f1235, %f1226;
$L__BB16_336:
	setp.gt.f32 	%p223, %f396, %f1229;
	selp.b32 	%r1420, %r447, %r1412, %p223;
	selp.f32 	%f1237, %f396, %f1229, %p223;
	setp.leu.f32 	%p224, %f1237, %f1231;
	mov.u32 	%r1422, %r1414;
	mov.f32 	%f1239, %f1231;
	@%p224 bra 	$L__BB16_338;
	mov.u32 	%r1422, %r1420;
	mov.u32 	%r1420, %r1414;
	mov.f32 	%f1239, %f1237;
	mov.f32 	%f1237, %f1231;
$L__BB16_338:
	setp.leu.f32 	%p225, %f1239, %f1233;
	mov.u32 	%r1424, %r1416;
	mov.f32 	%f1241, %f1233;
	@%p225 bra 	$L__BB16_340;
	mov.u32 	%r1424, %r1422;
	mov.u32 	%r1422, %r1416;
	mov.f32 	%f1241, %f1239;
	mov.f32 	%f1239, %f1233;
$L__BB16_340:
	setp.leu.f32 	%p226, %f1241, %f1235;
	mov.u32 	%r1426, %r1418;
	mov.f32 	%f1243, %f1235;
	@%p226 bra 	$L__BB16_342;
	mov.u32 	%r1426, %r1424;
	mov.u32 	%r1424, %r1418;
	mov.f32 	%f1243, %f1241;
	mov.f32 	%f1241, %f1235;
$L__BB16_342:
	setp.leu.f32 	%p227, %f1243, %f1234;
	mov.u32 	%r1425, %r1417;
	mov.f32 	%f1242, %f1234;
	@%p227 bra 	$L__BB16_344;
	mov.u32 	%r1425, %r1426;
	mov.u32 	%r1426, %r1417;
	mov.f32 	%f1242, %f1243;
	mov.f32 	%f1243, %f1234;
$L__BB16_344:
	setp.gt.f32 	%p228, %f397, %f1237;
	selp.b32 	%r1428, %r448, %r1420, %p228;
	selp.f32 	%f1245, %f397, %f1237, %p228;
	setp.leu.f32 	%p229, %f1245, %f1239;
	mov.u32 	%r1430, %r1422;
	mov.f32 	%f1247, %f1239;
	@%p229 bra 	$L__BB16_346;
	mov.u32 	%r1430, %r1428;
	mov.u32 	%r1428, %r1422;
	mov.f32 	%f1247, %f1245;
	mov.f32 	%f1245, %f1239;
$L__BB16_346:
	setp.leu.f32 	%p230, %f1247, %f1241;
	mov.u32 	%r1432, %r1424;
	mov.f32 	%f1249, %f1241;
	@%p230 bra 	$L__BB16_348;
	mov.u32 	%r1432, %r1430;
	mov.u32 	%r1430, %r1424;
	mov.f32 	%f1249, %f1247;
	mov.f32 	%f1247, %f1241;
$L__BB16_348:
	setp.leu.f32 	%p231, %f1249, %f1243;
	mov.u32 	%r1434, %r1426;
	mov.f32 	%f1251, %f1243;
	@%p231 bra 	$L__BB16_350;
	mov.u32 	%r1434, %r1432;
	mov.u32 	%r1432, %r1426;
	mov.f32 	%f1251, %f1249;
	mov.f32 	%f1249, %f1243;
$L__BB16_350:
	setp.leu.f32 	%p232, %f1251, %f1242;
	mov.u32 	%r1433, %r1425;
	mov.f32 	%f1250, %f1242;
	@%p232 bra 	$L__BB16_352;
	mov.u32 	%r1433, %r1434;
	mov.u32 	%r1434, %r1425;
	mov.f32 	%f1250, %f1251;
	mov.f32 	%f1251, %f1242;
$L__BB16_352:
	ld.shared.f32 	%f851, [_ZZ17safe_softmax_topkILi5ELi256EEvPKfPiPfiiE12temp_storage+140];
	ld.shared.u32 	%r494, [_ZZ17safe_softmax_topkILi5ELi256EEvPKfPiPfiiE12temp_storage+148];
	ld.shared.u32 	%r495, [_ZZ17safe_softmax_topkILi5ELi256EEvPKfPiPfiiE12temp_storage+152];
	ld.shared.u32 	%r496, [_ZZ17safe_softmax_topkILi5ELi256EEvPKfPiPfiiE12temp_storage+156];
	ld.shared.u32 	%r497, [_ZZ17safe_softmax_topkILi5ELi256EEvPKfPiPfiiE12temp_storage+160];
	ld.shared.f32 	%f852, [_ZZ17safe_softmax_topkILi5ELi256EEvPKfPiPfiiE12temp_storage+164];
	ld.shared.f32 	%f444, [_ZZ17safe_softmax_topkILi5ELi256EEvPKfPiPfiiE12temp_storage+168];
	ld.shared.f32 	%f445, [_ZZ17safe_softmax_topkILi5ELi256EEvPKfPiPfiiE12temp_storage+172];
	ld.shared.f32 	%f446, [_ZZ17safe_softmax_topkILi5ELi256EEvPKfPiPfiiE12temp_storage+176];
	ld.shared.f32 	%f447, [_ZZ17safe_softmax_topkILi5ELi256EEvPKfPiPfiiE12temp_storage+180];
	add.f32 	%f448, %f398, %f851;
	setp.gt.f32 	%p233, %f852, %f1245;
	ld.shared.u32 	%r1064, [_ZZ17safe_softmax_topkILi5ELi256EEvPKfPiPfiiE12temp_storage+144];
	selp.b32 	%r1436, %r1064, %r1428, %p233;
	selp.f32 	%f1253, %f852, %f1245, %p233;
	setp.leu.f32 	%p234, %f1253, %f1247;
	mov.u32 	%r1438, %r1430;
	mov.f32 	%f1255, %f1247;
	@%p234 bra 	$L__BB16_354;
	mov.u32 	%r1438, %r1436;
	mov.u32 	%r1436, %r1430;
	mov.f32 	%f1255, %f1253;
	mov.f32 	%f1253, %f1247;
$L__BB16_354:
	setp.leu.f32 	%p235, %f1255, %f1249;
	mov.u32 	%r1440, %r1432;
	mov.f32 	%f1257, %f1249;
	@%p235 bra 	$L__BB16_356;
	mov.u32 	%r1440, %r1438;
	mov.u32 	%r1438, %r1432;
	mov.f32 	%f1257, %f1255;
	mov.f32 	%f1255, %f1249;
$L__BB16_356:
	setp.leu.f32 	%p236, %f1257, %f1251;
	mov.u32 	%r1442, %r1434;
	mov.f32 	%f1259, %f1251;
	@%p236 bra 	$L__BB16_358;
	mov.u32 	%r1442, %r1440;
	mov.u32 	%r1440, %r1434;
	mov.f32 	%f1259, %f1257;
	mov.f32 	%f1257, %f1251;
$L__BB16_358:
	setp.leu.f32 	%p237, %f1259, %f1250;
	mov.u32 	%r1441, %r1433;
	mov.f32 	%f1258, %f1250;
	@%p237 bra 	$L__BB16_360;
	mov.u32 	%r1441, %r1442;
	mov.u32 	%r1442, %r1433;
	mov.f32 	%f1258, %f1259;
	mov.f32 	%f1259, %f1250;
$L__BB16_360:
	setp.gt.f32 	%p238, %f444, %f1253;
	selp.b32 	%r1444, %r494, %r1436, %p238;
	selp.f32 	%f1261, %f444, %f1253, %p238;
	setp.leu.f32 	%p239, %f1261, %f1255;
	mov.u32 	%r1446, %r1438;
	mov.f32 	%f1263, %f1255;
	@%p239 bra 	$L__BB16_362;
	mov.u32 	%r1446, %r1444;
	mov.u32 	%r1444, %r1438;
	mov.f32 	%f1263, %f1261;
	mov.f32 	%f1261, %f1255;
$L__BB16_362:
	setp.leu.f32 	%p240, %f1263, %f1257;
	mov.u32 	%r1448, %r1440;
	mov.f32 	%f1265, %f1257;
	@%p240 bra 	$L__BB16_364;
	mov.u32 	%r1448, %r1446;
	mov.u32 	%r1446, %r1440;
	mov.f32 	%f1265, %f1263;
	mov.f32 	%f1263, %f1257;
$L__BB16_364:
	setp.leu.f32 	%p241, %f1265, %f1259;
	mov.u32 	%r1450, %r1442;
	mov.f32 	%f1267, %f1259;
	@%p241 bra 	$L__BB16_366;
	mov.u32 	%r1450, %r1448;
	mov.u32 	%r1448, %r1442;
	mov.f32 	%f1267, %f1265;
	mov.f32 	%f1265, %f1259;
$L__BB16_366:
	setp.leu.f32 	%p242, %f1267, %f1258;
	mov.u32 	%r1449, %r1441;
	mov.f32 	%f1266, %f1258;
	@%p242 bra 	$L__BB16_368;
	mov.u32 	%r1449, %r1450;
	mov.u32 	%r1450, %r1441;
	mov.f32 	%f1266, %f1267;
	mov.f32 	%f1267, %f1258;
$L__BB16_368:
	setp.gt.f32 	%p243, %f445, %f1261;
	selp.b32 	%r1452, %r495, %r1444, %p243;
	selp.f32 	%f1269, %f445, %f1261, %p243;
	setp.leu.f32 	%p244, %f1269, %f1263;
	mov.u32 	%r1454, %r1446;
	mov.f32 	%f1271, %f1263;
	@%p244 bra 	$L__BB16_370;
	mov.u32 	%r1454, %r1452;
	mov.u32 	%r1452, %r1446;
	mov.f32 	%f1271, %f1269;
	mov.f32 	%f1269, %f1263;
$L__BB16_370:
	setp.leu.f32 	%p245, %f1271, %f1265;
	mov.u32 	%r1456, %r1448;
	mov.f32 	%f1273, %f1265;
	@%p245 bra 	$L__BB16_372;
	mov.u32 	%r1456, %r1454;
	mov.u32 	%r1454, %r1448;
	mov.f32 	%f1273, %f1271;
	mov.f32 	%f1271, %f1265;
$L__BB16_372:
	setp.leu.f32 	%p246, %f1273, %f1267;
	mov.u32 	%r1458, %r1450;
	mov.f32 	%f1275, %f1267;
	@%p246 bra 	$L__BB16_374;
	mov.u32 	%r1458, %r1456;
	mov.u32 	%r1456, %r1450;
	mov.f32 	%f1275, %f1273;
	mov.f32 	%f1273, %f1267;
$L__BB16_374:
	setp.leu.f32 	%p247, %f1275, %f1266;
	mov.u32 	%r1457, %r1449;
	mov.f32 	%f1274, %f1266;
	@%p247 bra 	$L__BB16_376;
	mov.u32 	%r1457, %r1458;
	mov.u32 	%r1458, %r1449;
	mov.f32 	%f1274, %f1275;
	mov.f32 	%f1275, %f1266;
$L__BB16_376:
	setp.gt.f32 	%p248, %f446, %f1269;
	selp.b32 	%r1460, %r496, %r1452, %p248;
	selp.f32 	%f1277, %f446, %f1269, %p248;
	setp.leu.f32 	%p249, %f1277, %f1271;
	mov.u32 	%r1462, %r1454;
	mov.f32 	%f1279, %f1271;
	@%p249 bra 	$L__BB16_378;
	mov.u32 	%r1462, %r1460;
	mov.u32 	%r1460, %r1454;
	mov.f32 	%f1279, %f1277;
	mov.f32 	%f1277, %f1271;
$L__BB16_378:
	setp.leu.f32 	%p250, %f1279, %f1273;
	mov.u32 	%r1464, %r1456;
	mov.f32 	%f1281, %f1273;
	@%p250 bra 	$L__BB16_380;
	mov.u32 	%r1464, %r1462;
	mov.u32 	%r1462, %r1456;
	mov.f32 	%f1281, %f1279;
	mov.f32 	%f1279, %f1273;
$L__BB16_380:
	setp.leu.f32 	%p251, %f1281, %f1275;
	mov.u32 	%r1466, %r1458;
	mov.f32 	%f1283, %f1275;
	@%p251 bra 	$L__BB16_382;
	mov.u32 	%r1466, %r1464;
	mov.u32 	%r1464, %r1458;
	mov.f32 	%f1283, %f1281;
	mov.f32 	%f1281, %f1275;
$L__BB16_382:
	setp.leu.f32 	%p252, %f1283, %f1274;
	mov.u32 	%r1465, %r1457;
	mov.f32 	%f1282, %f1274;
	@%p252 bra 	$L__BB16_384;
	mov.u32 	%r1465, %r1466;
	mov.u32 	%r1466, %r1457;
	mov.f32 	%f1282, %f1283;
	mov.f32 	%f1283, %f1274;
$L__BB16_384:
	setp.gt.f32 	%p253, %f447, %f1277;
	selp.b32 	%r1468, %r497, %r1460, %p253;
	selp.f32 	%f1285, %f447, %f1277, %p253;
	setp.leu.f32 	%p254, %f1285, %f1279;
	mov.u32 	%r1470, %r1462;
	mov.f32 	%f1287, %f1279;
	@%p254 bra 	$L__BB16_386;
	mov.u32 	%r1470, %r1468;
	mov.u32 	%r1468, %r1462;
	mov.f32 	%f1287, %f1285;
	mov.f32 	%f1285, %f1279;
$L__BB16_386:
	setp.leu.f32 	%p255, %f1287, %f1281;
	mov.u32 	%r1472, %r1464;
	mov.f32 	%f1289, %f1281;
	@%p255 bra 	$L__BB16_388;
	mov.u32 	%r1472, %r1470;
	mov.u32 	%r1470, %r1464;
	mov.f32 	%f1289, %f1287;
	mov.f32 	%f1287, %f1281;
$L__BB16_388:
	setp.leu.f32 	%p256, %f1289, %f1283;
	mov.u32 	%r1474, %r1466;
	mov.f32 	%f1291, %f1283;
	@%p256 bra 	$L__BB16_390;
	mov.u32 	%r1474, %r1472;
	mov.u32 	%r1472, %r1466;
	mov.f32 	%f1291, %f1289;
	mov.f32 	%f1289, %f1283;
$L__BB16_390:
	setp.leu.f32 	%p257, %f1291, %f1282;
	mov.u32 	%r1473, %r1465;
	mov.f32 	%f1290, %f1282;
	@%p257 bra 	$L__BB16_392;
	mov.u32 	%r1473, %r1474;
	mov.u32 	%r1474, %r1465;
	mov.f32 	%f1290, %f1291;
	mov.f32 	%f1291, %f1282;
$L__BB16_392:
	ld.shared.f32 	%f853, [_ZZ17safe_softmax_topkILi5ELi256EEvPKfPiPfiiE12temp_storage+184];
	ld.shared.u32 	%r543, [_ZZ17safe_softmax_topkILi5ELi256EEvPKfPiPfiiE12temp_storage+192];
	ld.shared.u32 	%r544, [_ZZ17safe_softmax_topkILi5ELi256EEvPKfPiPfiiE12temp_storage+196];
	ld.shared.u32 	%r545, [_ZZ17safe_softmax_topkILi5ELi256EEvPKfPiPfiiE12temp_storage+200];
	ld.shared.u32 	%r546, [_ZZ17safe_softmax_topkILi5ELi256EEvPKfPiPfiiE12temp_storage+204];
	ld.shared.f32 	%f854, [_ZZ17safe_softmax_topkILi5ELi256EEvPKfPiPfiiE12temp_storage+208];
	ld.shared.f32 	%f494, [_ZZ17safe_softmax_topkILi5ELi256EEvPKfPiPfiiE12temp_storage+212];
	ld.shared.f32 	%f495, [_ZZ17safe_softmax_topkILi5ELi256EEvPKfPiPfiiE12temp_storage+216];
	ld.shared.f32 	%f496, [_ZZ17safe_softmax_topkILi5ELi256EEvPKfPiPfiiE12temp_storage+220];
	ld.shared.f32 	%f497, [_ZZ17safe_softmax_topkILi5ELi256EEvPKfPiPfiiE12temp_storage+224];
	add.f32 	%f498, %f448, %f853;
	setp.gt.f32 	%p258, %f854, %f1285;
	ld.shared.u32 	%r1065, [_ZZ17safe_softmax_topkILi5ELi256EEvPKfPiPfiiE12temp_storage+188];
	selp.b32 	%r1476, %r1065, %r1468, %p258;
	selp.f32 	%f1293, %f854, %f1285, %p258;
	setp.leu.f32 	%p259, %f1293, %f1287;
	mov.u32 	%r1478, %r1470;
	mov.f32 	%f1295, %f1287;
	@%p259 bra 	$L__BB16_394;
	mov.u32 	%r1478, %r1476;
	mov.u32 	%r1476, %r1470;
	mov.f32 	%f1295, %f1293;
	mov.f32 	%f1293, %f1287;
$L__BB16_394:
	setp.leu.f32 	%p260, %f1295, %f1289;
	mov.u32 	%r1480, %r1472;
	mov.f32 	%f1297, %f1289;
	@%p260 bra 	$L__BB16_396;
	mov.u32 	%r1480, %r1478;
	mov.u32 	%r1478, %r1472;
	mov.f32 	%f1297, %f1295;
	mov.f32 	%f1295, %f1289;
$L__BB16_396:
	setp.leu.f32 	%p261, %f1297, %f1291;
	mov.u32 	%r1482, %r1474;
	mov.f32 	%f1299, %f1291;
	@%p261 bra 	$L__BB16_398;
	mov.u32 	%r1482, %r1480;
	mov.u32 	%r1480, %r1474;
	mov.f32 	%f1299, %f1297;
	mov.f32 	%f1297, %f1291;
$L__BB16_398:
	setp.leu.f32 	%p262, %f1299, %f1290;
	mov.u32 	%r1481, %r1473;
	mov.f32 	%f1298, %f1290;
	@%p262 bra 	$L__BB16_400;
	mov.u32 	%r1481, %r1482;
	mov.u32 	%r1482, %r1473;
	mov.f32 	%f1298, %f1299;
	mov.f32 	%f1299, %f1290;
$L__BB16_400:
	setp.gt.f32 	%p263, %f494, %f1293;
	selp.b32 	%r1484, %r543, %r1476, %p263;
	selp.f32 	%f1301, %f494, %f1293, %p263;
	setp.leu.f32 	%p264, %f1301, %f1295;
	mov.u32 	%r1486, %r1478;
	mov.f32 	%f1303, %f1295;
	@%p264 bra 	$L__BB16_402;
	mov.u32 	%r1486, %r1484;
	mov.u32 	%r1484, %r1478;
	mov.f32 	%f1303, %f1301;
	mov.f32 	%f1301, %f1295;
$L__BB16_402:
	setp.leu.f32 	%p265, %f1303, %f1297;
	mov.u32 	%r1488, %r1480;
	mov.f32 	%f1305, %f1297;
	@%p265 bra 	$L__BB16_404;
	mov.u32 	%r1488, %r1486;
	mov.u32 	%r1486, %r1480;
	mov.f32 	%f1305, %f1303;
	mov.f32 	%f1303, %f1297;
$L__BB16_404:
	setp.leu.f32 	%p266, %f1305, %f1299;
	mov.u32 	%r1490, %r1482;
	mov.f32 	%f1307, %f1299;
	@%p266 bra 	$L__BB16_406;
	mov.u32 	%r1490, %r1488;
	mov.u32 	%r1488, %r1482;
	mov.f32 	%f1307, %f1305;
	mov.f32 	%f1305, %f1299;
$L__BB16_406:
	setp.leu.f32 	%p267, %f1307, %f1298;
	mov.u32 	%r1489, %r1481;
	mov.f32 	%f1306, %f1298;
	@%p267 bra 	$L__BB16_408;
	mov.u32 	%r1489, %r1490;
	mov.u32 	%r1490, %r1481;
	mov.f32 	%f1306, %f1307;
	mov.f32 	%f1307, %f1298;
$L__BB16_408:
	setp.gt.f32 	%p268, %f495, %f1301;
	selp.b32 	%r1492, %r544, %r1484, %p268;
	selp.f32 	%f1309, %f495, %f1301, %p268;
	setp.leu.f32 	%p269, %f1309, %f1303;
	mov.u32 	%r1494, %r1486;
	mov.f32 	%f1311, %f1303;
	@%p269 bra 	$L__BB16_410;
	mov.u32 	%r1494, %r1492;
	mov.u32 	%r1492, %r1486;
	mov.f32 	%f1311, %f1309;
	mov.f32 	%f1309, %f1303;
$L__BB16_410:
	setp.leu.f32 	%p270, %f1311, %f1305;
	mov.u32 	%r1496, %r1488;
	mov.f32 	%f1313, %f1305;
	@%p270 bra 	$L__BB16_412;
	mov.u32 	%r1496, %r1494;
	mov.u32 	%r1494, %r1488;
	mov.f32 	%f1313, %f1311;
	mov.f32 	%f1311, %f1305;
$L__BB16_412:
	setp.leu.f32 	%p271, %f1313, %f1307;
	mov.u32 	%r1498, %r1490;
	mov.f32 	%f1315, %f1307;
	@%p271 bra 	$L__BB16_414;
	mov.u32 	%r1498, %r1496;
	mov.u32 	%r1496, %r1490;
	mov.f32 	%f1315, %f1313;
	mov.f32 	%f1313, %f1307;
$L__BB16_414:
	setp.leu.f32 	%p272, %f1315, %f1306;
	mov.u32 	%r1497, %r1489;
	mov.f32 	%f1314, %f1306;
	@%p272 bra 	$L__BB16_416;
	mov.u32 	%r1497, %r1498;
	mov.u32 	%r1498, %r1489;
	mov.f32 	%f1314, %f1315;
	mov.f32 	%f1315, %f1306;
$L__BB16_416:
	setp.gt.f32 	%p273, %f496, %f1309;
	selp.b32 	%r1500, %r545, %r1492, %p273;
	selp.f32 	%f1317, %f496, %f1309, %p273;
	setp.leu.f32 	%p274, %f1317, %f1311;
	mov.u32 	%r1502, %r1494;
	mov.f32 	%f1319, %f1311;
	@%p274 bra 	$L__BB16_418;
	mov.u32 	%r1502, %r1500;
	mov.u32 	%r1500, %r1494;
	mov.f32 	%f1319, %f1317;
	mov.f32 	%f1317, %f1311;
$L__BB16_418:
	setp.leu.f32 	%p275, %f1319, %f1313;
	mov.u32 	%r1504, %r1496;
	mov.f32 	%f1321, %f1313;
	@%p275 bra 	$L__BB16_420;
	mov.u32 	%r1504, %r1502;
	mov.u32 	%r1502, %r1496;
	mov.f32 	%f1321, %f1319;
	mov.f32 	%f1319, %f1313;
$L__BB16_420:
	setp.leu.f32 	%p276, %f1321, %f1315;
	mov.u32 	%r1506, %r1498;
	mov.f32 	%f1323, %f1315;
	@%p276 bra 	$L__BB16_422;
	mov.u32 	%r1506, %r1504;
	mov.u32 	%r1504, %r1498;
	mov.f32 	%f1323, %f1321;
	mov.f32 	%f1321, %f1315;
$L__BB16_422:
	setp.leu.f32 	%p277, %f1323, %f1314;
	mov.u32 	%r1505, %r1497;
	mov.f32 	%f1322, %f1314;
	@%p277 bra 	$L__BB16_424;
	mov.u32 	%r1505, %r1506;
	mov.u32 	%r1506, %r1497;
	mov.f32 	%f1322, %f1323;
	mov.f32 	%f1323, %f1314;
$L__BB16_424:
	setp.gt.f32 	%p278, %f497, %f1317;
	selp.b32 	%r1508, %r546, %r1500, %p278;
	selp.f32 	%f1325, %f497, %f1317, %p278;
	setp.leu.f32 	%p279, %f1325, %f1319;
	mov.u32 	%r1510, %r1502;
	mov.f32 	%f1327, %f1319;
	@%p279 bra 	$L__BB16_426;
	mov.u32 	%r1510, %r1508;
	mov.u32 	%r1508, %r1502;
	mov.f32 	%f1327, %f1325;
	mov.f32 	%f1325, %f1319;
$L__BB16_426:
	setp.leu.f32 	%p280, %f1327, %f1321;
	mov.u32 	%r1512, %r1504;
	mov.f32 	%f1329, %f1321;
	@%p280 bra 	$L__BB16_428;
	mov.u32 	%r1512, %r1510;
	mov.u32 	%r1510, %r1504;
	mov.f32 	%f1329, %f1327;
	mov.f32 	%f1327, %f1321;
$L__BB16_428:
	setp.leu.f32 	%p281, %f1329, %f1323;
	mov.u32 	%r1514, %r1506;
	mov.f32 	%f1331, %f1323;
	@%p281 bra 	$L__BB16_430;
	mov.u32 	%r1514, %r1512;
	mov.u32 	%r1512, %r1506;
	mov.f32 	%f1331, %f1329;
	mov.f32 	%f1329, %f1323;
$L__BB16_430:
	setp.leu.f32 	%p282, %f1331, %f1322;
	mov.u32 	%r1513, %r1505;
	mov.f32 	%f1330, %f1322;
	@%p282 bra 	$L__BB16_432;
	mov.u32 	%r1513, %r1514;
	mov.u32 	%r1514, %r1505;
	mov.f32 	%f1330, %f1331;
	mov.f32 	%f1331, %f1322;
$L__BB16_432:
	ld.shared.f32 	%f855, [_ZZ17safe_softmax_topkILi5ELi256EEvPKfPiPfiiE12temp_storage+228];
	ld.shared.u32 	%r592, [_ZZ17safe_softmax_topkILi5ELi256EEvPKfPiPfiiE12temp_storage+236];
	ld.shared.u32 	%r593, [_ZZ17safe_softmax_topkILi5ELi256EEvPKfPiPfiiE12temp_storage+240];
	ld.shared.u32 	%r594, [_ZZ17safe_softmax_topkILi5ELi256EEvPKfPiPfiiE12temp_storage+244];
	ld.shared.u32 	%r595, [_ZZ17safe_softmax_topkILi5ELi256EEvPKfPiPfiiE12temp_storage+248];
	ld.shared.f32 	%f856, [_ZZ17safe_softmax_topkILi5ELi256EEvPKfPiPfiiE12temp_storage+252];
	ld.shared.f32 	%f544, [_ZZ17safe_softmax_topkILi5ELi256EEvPKfPiPfiiE12temp_storage+256];
	ld.shared.f32 	%f545, [_ZZ17safe_softmax_topkILi5ELi256EEvPKfPiPfiiE12temp_storage+260];
	ld.shared.f32 	%f546, [_ZZ17safe_softmax_topkILi5ELi256EEvPKfPiPfiiE12temp_storage+264];
	ld.shared.f32 	%f547, [_ZZ17safe_softmax_topkILi5ELi256EEvPKfPiPfiiE12temp_storage+268];
	add.f32 	%f548, %f498, %f855;
	setp.gt.f32 	%p283, %f856, %f1325;
	ld.shared.u32 	%r1066, [_ZZ17safe_softmax_topkILi5ELi256EEvPKfPiPfiiE12temp_storage+232];
	selp.b32 	%r1516, %r1066, %r1508, %p283;
	selp.f32 	%f1333, %f856, %f1325, %p283;
	setp.leu.f32 	%p284, %f1333, %f1327;
	mov.u32 	%r1518, %r1510;
	mov.f32 	%f1335, %f1327;
	@%p284 bra 	$L__BB16_434;
	mov.u32 	%r1518, %r1516;
	mov.u32 	%r1516, %r1510;
	mov.f32 	%f1335, %f1333;
	mov.f32 	%f1333, %f1327;
$L__BB16_434:
	setp.leu.f32 	%p285, %f1335, %f1329;
	mov.u32 	%r1520, %r1512;
	mov.f32 	%f1337, %f1329;
	@%p285 bra 	$L__BB16_436;
	mov.u32 	%r1520, %r1518;
	mov.u32 	%r1518, %r1512;
	mov.f32 	%f1337, %f1335;
	mov.f32 	%f1335, %f1329;
$L__BB16_436:
	setp.leu.f32 	%p286, %f1337, %f1331;
	mov.u32 	%r1522, %r1514;
	mov.f32 	%f1339, %f1331;
	@%p286 bra 	$L__BB16_438;
	mov.u32 	%r1522, %r1520;
	mov.u32 	%r1520, %r1514;
	mov.f32 	%f1339, %f1337;
	mov.f32 	%f1337, %f1331;
$L__BB16_438:
	setp.leu.f32 	%p287, %f1339, %f1330;
	mov.u32 	%r1521, %r1513;
	mov.f32 	%f1338, %f1330;
	@%p287 bra 	$L__BB16_440;
	mov.u32 	%r1521, %r1522;
	mov.u32 	%r1522, %r1513;
	mov.f32 	%f1338, %f1339;
	mov.f32 	%f1339, %f1330;
$L__BB16_440:
	setp.gt.f32 	%p288, %f544, %f1333;
	selp.b32 	%r1524, %r592, %r1516, %p288;
	selp.f32 	%f1341, %f544, %f1333, %p288;
	setp.leu.f32 	%p289, %f1341, %f1335;
	mov.u32 	%r1526, %r1518;
	mov.f32 	%f1343, %f1335;
	@%p289 bra 	$L__BB16_442;
	mov.u32 	%r1526, %r1524;
	mov.u32 	%r1524, %r1518;
	mov.f32 	%f1343, %f1341;
	mov.f32 	%f1341, %f1335;
$L__BB16_442:
	setp.leu.f32 	%p290, %f1343, %f1337;
	mov.u32 	%r1528, %r1520;
	mov.f32 	%f1345, %f1337;
	@%p290 bra 	$L__BB16_444;
	mov.u32 	%r1528, %r1526;
	mov.u32 	%r1526, %r1520;
	mov.f32 	%f1345, %f1343;
	mov.f32 	%f1343, %f1337;
$L__BB16_444:
	setp.leu.f32 	%p291, %f1345, %f1339;
	mov.u32 	%r1530, %r1522;
	mov.f32 	%f1347, %f1339;
	@%p291 bra 	$L__BB16_446;
	mov.u32 	%r1530, %r1528;
	mov.u32 	%r1528, %r1522;
	mov.f32 	%f1347, %f1345;
	mov.f32 	%f1345, %f1339;
$L__BB16_446:
	setp.leu.f32 	%p292, %f1347, %f1338;
	mov.u32 	%r1529, %r1521;
	mov.f32 	%f1346, %f1338;
	@%p292 bra 	$L__BB16_448;
	mov.u32 	%r1529, %r1530;
	mov.u32 	%r1530, %r1521;
	mov.f32 	%f1346, %f1347;
	mov.f32 	%f1347, %f1338;
$L__BB16_448:
	setp.gt.f32 	%p293, %f545, %f1341;
	selp.b32 	%r1532, %r593, %r1524, %p293;
	selp.f32 	%f1349, %f545, %f1341, %p293;
	setp.leu.f32 	%p294, %f1349, %f1343;
	mov.u32 	%r1534, %r1526;
	mov.f32 	%f1351, %f1343;
	@%p294 bra 	$L__BB16_450;
	mov.u32 	%r1534, %r1532;
	mov.u32 	%r1532, %r1526;
	mov.f32 	%f1351, %f1349;
	mov.f32 	%f1349, %f1343;
$L__BB16_450:
	setp.leu.f32 	%p295, %f1351, %f1345;
	mov.u32 	%r1536, %r1528;
	mov.f32 	%f1353, %f1345;
	@%p295 bra 	$L__BB16_452;
	mov.u32 	%r1536, %r1534;
	mov.u32 	%r1534, %r1528;
	mov.f32 	%f1353, %f1351;
	mov.f32 	%f1351, %f1345;
$L__BB16_452:
	setp.leu.f32 	%p296, %f1353, %f1347;
	mov.u32 	%r1538, %r1530;
	mov.f32 	%f1355, %f1347;
	@%p296 bra 	$L__BB16_454;
	mov.u32 	%r1538, %r1536;
	mov.u32 	%r1536, %r1530;
	mov.f32 	%f1355, %f1353;
	mov.f32 	%f1353, %f1347;
$L__BB16_454:
	setp.leu.f32 	%p297, %f1355, %f1346;
	mov.u32 	%r1537, %r1529;
	mov.f32 	%f1354, %f1346;
	@%p297 bra 	$L__BB16_456;
	mov.u32 	%r1537, %r1538;
	mov.u32 	%r1538, %r1529;
	mov.f32 	%f1354, %f1355;
	mov.f32 	%f1355, %f1346;
$L__BB16_456:
	setp.gt.f32 	%p298, %f546, %f1349;
	selp.b32 	%r1540, %r594, %r1532, %p298;
	selp.f32 	%f1357, %f546, %f1349, %p298;
	setp.leu.f32 	%p299, %f1357, %f1351;
	mov.u32 	%r1542, %r1534;
	mov.f32 	%f1359, %f1351;
	@%p299 bra 	$L__BB16_458;
	mov.u32 	%r1542, %r1540;
	mov.u32 	%r1540, %r1534;
	mov.f32 	%f1359, %f1357;
	mov.f32 	%f1357, %f1351;
$L__BB16_458:
	setp.leu.f32 	%p300, %f1359, %f1353;
	mov.u32 	%r1544, %r1536;
	mov.f32 	%f1361, %f1353;
	@%p300 bra 	$L__BB16_460;
	mov.u32 	%r1544, %r1542;
	mov.u32 	%r1542, %r1536;
	mov.f32 	%f1361, %f1359;
	mov.f32 	%f1359, %f1353;
$L__BB16_460:
	setp.leu.f32 	%p301, %f1361, %f1355;
	mov.u32 	%r1546, %r1538;
	mov.f32 	%f1363, %f1355;
	@%p301 bra 	$L__BB16_462;
	mov.u32 	%r1546, %r1544;
	mov.u32 	%r1544, %r1538;
	mov.f32 	%f1363, %f1361;
	mov.f32 	%f1361, %f1355;
$L__BB16_462:
	setp.leu.f32 	%p302, %f1363, %f1354;
	mov.u32 	%r1545, %r1537;
	mov.f32 	%f1362, %f1354;
	@%p302 bra 	$L__BB16_464;
	mov.u32 	%r1545, %r1546;
	mov.u32 	%r1546, %r1537;
	mov.f32 	%f1362, %f1363;
	mov.f32 	%f1363, %f1354;
$L__BB16_464:
	setp.gt.f32 	%p303, %f547, %f1357;
	selp.b32 	%r1548, %r595, %r1540, %p303;
	selp.f32 	%f1365, %f547, %f1357, %p303;
	setp.leu.f32 	%p304, %f1365, %f1359;
	mov.u32 	%r1550, %r1542;
	mov.f32 	%f1367, %f1359;
	@%p304 bra 	$L__BB16_466;
	mov.u32 	%r1550, %r1548;
	mov.u32 	%r1548, %r1542;
	mov.f32 	%f1367, %f1365;
	mov.f32 	%f1365, %f1359;
$L__BB16_466:
	setp.leu.f32 	%p305, %f1367, %f1361;
	mov.u32 	%r1552, %r1544;
	mov.f32 	%f1369, %f1361;
	@%p305 bra 	$L__BB16_468;
	mov.u32 	%r1552, %r1550;
	mov.u32 	%r1550, %r1544;
	mov.f32 	%f1369, %f1367;
	mov.f32 	%f1367, %f1361;
$L__BB16_468:
	setp.leu.f32 	%p306, %f1369, %f1363;
	mov.u32 	%r1554, %r1546;
	mov.f32 	%f1371, %f1363;
	@%p306 bra 	$L__BB16_470;
	mov.u32 	%r1554, %r1552;
	mov.u32 	%r1552, %r1546;
	mov.f32 	%f1371, %f1369;
	mov.f32 	%f1369, %f1363;
$L__BB16_470:
	setp.leu.f32 	%p307, %f1371, %f1362;
	mov.u32 	%r1553, %r1545;
	mov.f32 	%f1370, %f1362;
	@%p307 bra 	$L__BB16_472;
	mov.u32 	%r1553, %r1554;
	mov.u32 	%r1554, %r1545;
	mov.f32 	%f1370, %f1371;
	mov.f32 	%f1371, %f1362;
$L__BB16_472:
	ld.shared.f32 	%f857, [_ZZ17safe_softmax_topkILi5ELi256EEvPKfPiPfiiE12temp_storage+272];
	ld.shared.u32 	%r641, [_ZZ17safe_softmax_topkILi5ELi256EEvPKfPiPfiiE12temp_storage+280];
	ld.shared.u32 	%r642, [_ZZ17safe_softmax_topkILi5ELi256EEvPKfPiPfiiE12temp_storage+284];
	ld.shared.u32 	%r643, [_ZZ17safe_softmax_topkILi5ELi256EEvPKfPiPfiiE12temp_storage+288];
	ld.shared.u32 	%r644, [_ZZ17safe_softmax_topkILi5ELi256EEvPKfPiPfiiE12temp_storage+292];
	ld.shared.f32 	%f858, [_ZZ17safe_softmax_topkILi5ELi256EEvPKfPiPfiiE12temp_storage+296];
	ld.shared.f32 	%f594, [_ZZ17safe_softmax_topkILi5ELi256EEvPKfPiPfiiE12temp_storage+300];
	ld.shared.f32 	%f595, [_ZZ17safe_softmax_topkILi5ELi256EEvPKfPiPfiiE12temp_storage+304];
	ld.shared.f32 	%f596, [_ZZ17safe_softmax_topkILi5ELi256EEvPKfPiPfiiE12temp_storage+308];
	ld.shared.f32 	%f597, [_ZZ17safe_softmax_topkILi5ELi256EEvPKfPiPfiiE12temp_storage+312];
	add.f32 	%f598, %f548, %f857;
	setp.gt.f32 	%p308, %f858, %f1365;
	ld.shared.u32 	%r1067, [_ZZ17safe_softmax_topkILi5ELi256EEvPKfPiPfiiE12temp_storage+276];
	selp.b32 	%r1556, %r1067, %r1548, %p308;
	selp.f32 	%f1373, %f858, %f1365, %p308;
	setp.leu.f32 	%p309, %f1373, %f1367;
	mov.u32 	%r1558, %r1550;
	mov.f32 	%f1375, %f1367;
	@%p309 bra 	$L__BB16_474;
	mov.u32 	%r1558, %r1556;
	mov.u32 	%r1556, %r1550;
	mov.f32 	%f1375, %f1373;
	mov.f32 	%f1373, %f1367;
$L__BB16_474:
	setp.leu.f32 	%p310, %f1375, %f1369;
	mov.u32 	%r1560, %r1552;
	mov.f32 	%f1377, %f1369;
	@%p310 bra 	$L__BB16_476;
	mov.u32 	%r1560, %r1558;
	mov.u32 	%r1558, %r1552;
	mov.f32 	%f1377, %f1375;
	mov.f32 	%f1375, %f1369;
$L__BB16_476:
	setp.leu.f32 	%p311, %f1377, %f1371;
	mov.u32 	%r1562, %r1554;
	mov.f32 	%f1379, %f1371;
	@%p311 bra 	$L__BB16_478;
	mov.u32 	%r1562, %r1560;
	mov.u32 	%r1560, %r1554;
	mov.f32 	%f1379, %f1377;
	mov.f32 	%f1377, %f1371;
$L__BB16_478:
	setp.leu.f32 	%p312, %f1379, %f1370;
	mov.u32 	%r1561, %r1553;
	mov.f32 	%f1378, %f1370;
	@%p312 bra 	$L__BB16_480;
	mov.u32 	%r1561, %r1562;
	mov.u32 	%r1562, %r1553;
	mov.f32 	%f1378, %f1379;
	mov.f32 	%f1379, %f1370;
$L__BB16_480:
	setp.gt.f32 	%p313, %f594, %f1373;
	selp.b32 	%r1564, %r641, %r1556, %p313;
	selp.f32 	%f1381, %f594, %f1373, %p313;
	setp.leu.f32 	%p314, %f1381, %f1375;
	mov.u32 	%r1566, %r1558;
	mov.f32 	%f1383, %f1375;
	@%p314 bra 	$L__BB16_482;
	mov.u32 	%r1566, %r1564;
	mov.u32 	%r1564, %r1558;
	mov.f32 	%f1383, %f1381;
	mov.f32 	%f1381, %f1375;
$L__BB16_482:
	setp.leu.f32 	%p315, %f1383, %f1377;
	mov.u32 	%r1568, %r1560;
	mov.f32 	%f1385, %f1377;
	@%p315 bra 	$L__BB16_484;
	mov.u32 	%r1568, %r1566;
	mov.u32 	%r1566, %r1560;
	mov.f32 	%f1385, %f1383;
	mov.f32 	%f1383, %f1377;
$L__BB16_484:
	setp.leu.f32 	%p316, %f1385, %f1379;
	mov.u32 	%r1570, %r1562;
	mov.f32 	%f1387, %f1379;
	@%p316 bra 	$L__BB16_486;
	mov.u32 	%r1570, %r1568;
	mov.u32 	%r1568, %r1562;
	mov.f32 	%f1387, %f1385;
	mov.f32 	%f1385, %f1379;
$L__BB16_486:
	setp.leu.f32 	%p317, %f1387, %f1378;
	mov.u32 	%r1569, %r1561;
	mov.f32 	%f1386, %f1378;
	@%p317 bra 	$L__BB16_488;
	mov.u32 	%r1569, %r1570;
	mov.u32 	%r1570, %r1561;
	mov.f32 	%f1386, %f1387;
	mov.f32 	%f1387, %f1378;
$L__BB16_488:
	setp.gt.f32 	%p318, %f595, %f1381;
	selp.b32 	%r1572, %r642, %r1564, %p318;
	selp.f32 	%f1389, %f595, %f1381, %p318;
	setp.leu.f32 	%p319, %f1389, %f1383;
	mov.u32 	%r1574, %r1566;
	mov.f32 	%f1391, %f1383;
	@%p319 bra 	$L__BB16_490;
	mov.u32 	%r1574, %r1572;
	mov.u32 	%r1572, %r1566;
	mov.f32 	%f1391, %f1389;
	mov.f32 	%f1389, %f1383;
$L__BB16_490:
	setp.leu.f32 	%p320, %f1391, %f1385;
	mov.u32 	%r1576, %r1568;
	mov.f32 	%f1393, %f1385;
	@%p320 bra 	$L__BB16_492;
	mov.u32 	%r1576, %r1574;
	mov.u32 	%r1574, %r1568;
	mov.f32 	%f1393, %f1391;
	mov.f32 	%f1391, %f1385;
$L__BB16_492:
	setp.leu.f32 	%p321, %f1393, %f1387;
	mov.u32 	%r1578, %r1570;
	mov.f32 	%f1395, %f1387;
	@%p321 bra 	$L__BB16_494;
	mov.u32 	%r1578, %r1576;
	mov.u32 	%r1576, %r1570;
	mov.f32 	%f1395, %f1393;
	mov.f32 	%f1393, %f1387;
$L__BB16_494:
	setp.leu.f32 	%p322, %f1395, %f1386;
	mov.u32 	%r1577, %r1569;
	mov.f32 	%f1394, %f1386;
	@%p322 bra 	$L__BB16_496;
	mov.u32 	%r1577, %r1578;
	mov.u32 	%r1578, %r1569;
	mov.f32 	%f1394, %f1395;
	mov.f32 	%f1395, %f1386;
$L__BB16_496:
	setp.gt.f32 	%p323, %f596, %f1389;
	selp.b32 	%r1580, %r643, %r1572, %p323;
	selp.f32 	%f1397, %f596, %f1389, %p323;
	setp.leu.f32 	%p324, %f1397, %f1391;
	mov.u32 	%r1582, %r1574;
	mov.f32 	%f1399, %f1391;
	@%p324 bra 	$L__BB16_498;
	mov.u32 	%r1582, %r1580;
	mov.u32 	%r1580, %r1574;
	mov.f32 	%f1399, %f1397;
	mov.f32 	%f1397, %f1391;
$L__BB16_498:
	setp.leu.f32 	%p325, %f1399, %f1393;
	mov.u32 	%r1584, %r1576;
	mov.f32 	%f1401, %f1393;
	@%p325 bra 	$L__BB16_500;
	mov.u32 	%r1584, %r1582;
	mov.u32 	%r1582, %r1576;
	mov.f32 	%f1401, %f1399;
	mov.f32 	%f1399, %f1393;
$L__BB16_500:
	setp.leu.f32 	%p326, %f1401, %f1395;
	mov.u32 	%r1586, %r1578;
	mov.f32 	%f1403, %f1395;
	@%p326 bra 	$L__BB16_502;
	mov.u32 	%r1586, %r1584;
	mov.u32 	%r1584, %r1578;
	mov.f32 	%f1403, %f1401;
	mov.f32 	%f1401, %f1395;
$L__BB16_502:
	setp.leu.f32 	%p327, %f1403, %f1394;
	mov.u32 	%r1585, %r1577;
	mov.f32 	%f1402, %f1394;
	@%p327 bra 	$L__BB16_504;
	mov.u32 	%r1585, %r1586;
	mov.u32 	%r1586, %r1577;
	mov.f32 	%f1402, %f1403;
	mov.f32 	%f1403, %f1394;
$L__BB16_504:
	setp.gt.f32 	%p328, %f597, %f1397;
	selp.b32 	%r1588, %r644, %r1580, %p328;
	selp.f32 	%f1405, %f597, %f1397, %p328;
	setp.leu.f32 	%p329, %f1405, %f1399;
	mov.u32 	%r1590, %r1582;
	mov.f32 	%f1407, %f1399;
	@%p329 bra 	$L__BB16_506;
	mov.u32 	%r1590, %r1588;
	mov.u32 	%r1588, %r1582;
	mov.f32 	%f1407, %f1405;
	mov.f32 	%f1405, %f1399;
$L__BB16_506:
	setp.leu.f32 	%p330, %f1407, %f1401;
	mov.u32 	%r1592, %r1584;
	mov.f32 	%f1409, %f1401;
	@%p330 bra 	$L__BB16_508;
	mov.u32 	%r1592, %r1590;
	mov.u32 	%r1590, %r1584;
	mov.f32 	%f1409, %f1407;
	mov.f32 	%f1407, %f1401;
$L__BB16_508:
	setp.leu.f32 	%p331, %f1409, %f1403;
	mov.u32 	%r1594, %r1586;
	mov.f32 	%f1411, %f1403;
	@%p331 bra 	$L__BB16_510;
	mov.u32 	%r1594, %r1592;
	mov.u32 	%r1592, %r1586;
	mov.f32 	%f1411, %f1409;
	mov.f32 	%f1409, %f1403;
$L__BB16_510:
	setp.leu.f32 	%p332, %f1411, %f1402;
	mov.u32 	%r1593, %r1585;
	mov.f32 	%f1410, %f1402;
	@%p332 bra 	$L__BB16_512;
	mov.u32 	%r1593, %r1594;
	mov.u32 	%r1594, %r1585;
	mov.f32 	%f1410, %f1411;
	mov.f32 	%f1411, %f1402;
$L__BB16_512:
	ld.shared.f32 	%f859, [_ZZ17safe_softmax_topkILi5ELi256EEvPKfPiPfiiE12temp_storage+316];
	ld.shared.u32 	%r690, [_ZZ17safe_softmax_topkILi5ELi256EEvPKfPiPfiiE12temp_storage+324];
	ld.shared.u32 	%r691, [_ZZ17safe_softmax_topkILi5ELi256EEvPKfPiPfiiE12temp_storage+328];
	ld.shared.u32 	%r692, [_ZZ17safe_softmax_topkILi5ELi256EEvPKfPiPfiiE12temp_storage+332];
	ld.shared.u32 	%r693, [_ZZ17safe_softmax_topkILi5ELi256EEvPKfPiPfiiE12temp_storage+336];
	ld.shared.f32 	%f860, [_ZZ17safe_softmax_topkILi5ELi256EEvPKfPiPfiiE12temp_storage+340];
	ld.shared.f32 	%f644, [_ZZ17safe_softmax_topkILi5ELi256EEvPKfPiPfiiE12temp_storage+344];
	ld.shared.f32 	%f645, [_ZZ17safe_softmax_topkILi5ELi256EEvPKfPiPfiiE12temp_storage+348];
	ld.shared.f32 	%f646, [_ZZ17safe_softmax_topkILi5ELi256EEvPKfPiPfiiE12temp_storage+352];
	ld.shared.f32 	%f647, [_ZZ17safe_softmax_topkILi5ELi256EEvPKfPiPfiiE12temp_storage+356];
	add.f32 	%f951, %f598, %f859;
	setp.gt.f32 	%p333, %f860, %f1405;
	ld.shared.u32 	%r1068, [_ZZ17safe_softmax_topkILi5ELi256EEvPKfPiPfiiE12temp_storage+320];
	selp.b32 	%r1596, %r1068, %r1588, %p333;
	selp.f32 	%f1413, %f860, %f1405, %p333;
	setp.leu.f32 	%p334, %f1413, %f1407;
	mov.u32 	%r1598, %r1590;
	mov.f32 	%f1415, %f1407;
	@%p334 bra 	$L__BB16_514;
	mov.u32 	%r1598, %r1596;
	mov.u32 	%r1596, %r1590;
	mov.f32 	%f1415, %f1413;
	mov.f32 	%f1413, %f1407;
$L__BB16_514:
	setp.leu.f32 	%p335, %f1415, %f1409;
	mov.u32 	%r1600, %r1592;
	mov.f32 	%f1417, %f1409;
	@%p335 bra 	$L__BB16_516;
	mov.u32 	%r1600, %r1598;
	mov.u32 	%r1598, %r1592;
	mov.f32 	%f1417, %f1415;
	mov.f32 	%f1415, %f1409;
$L__BB16_516:
	setp.leu.f32 	%p336, %f1417, %f1411;
	mov.u32 	%r1602, %r1594;
	mov.f32 	%f1419, %f1411;
	@%p336 bra 	$L__BB16_518;
	mov.u32 	%r1602, %r1600;
	mov.u32 	%r1600, %r1594;
	mov.f32 	%f1419, %f1417;
	mov.f32 	%f1417, %f1411;
$L__BB16_518:
	setp.leu.f32 	%p337, %f1419, %f1410;
	mov.u32 	%r1601, %r1593;
	mov.f32 	%f1418, %f1410;
	@%p337 bra 	$L__BB16_520;
	mov.u32 	%r1601, %r1602;
	mov.u32 	%r1602, %r1593;
	mov.f32 	%f1418, %f1419;
	mov.f32 	%f1419, %f1410;
$L__BB16_520:
	setp.gt.f32 	%p338, %f644, %f1413;
	selp.b32 	%r1604, %r690, %r1596, %p338;
	selp.f32 	%f1421, %f644, %f1413, %p338;
	setp.leu.f32 	%p339, %f1421, %f1415;
	mov.u32 	%r1606, %r1598;
	mov.f32 	%f1423, %f1415;
	@%p339 bra 	$L__BB16_522;
	mov.u32 	%r1606, %r1604;
	mov.u32 	%r1604, %r1598;
	mov.f32 	%f1423, %f1421;
	mov.f32 	%f1421, %f1415;
$L__BB16_522:
	setp.leu.f32 	%p340, %f1423, %f1417;
	mov.u32 	%r1608, %r1600;
	mov.f32 	%f1425, %f1417;
	@%p340 bra 	$L__BB16_524;
	mov.u32 	%r1608, %r1606;
	mov.u32 	%r1606, %r1600;
	mov.f32 	%f1425, %f1423;
	mov.f32 	%f1423, %f1417;
$L__BB16_524:
	setp.leu.f32 	%p341, %f1425, %f1419;
	mov.u32 	%r1610, %r1602;
	mov.f32 	%f1427, %f1419;
	@%p341 bra 	$L__BB16_526;
	mov.u32 	%r1610, %r1608;
	mov.u32 	%r1608, %r1602;
	mov.f32 	%f1427, %f1425;
	mov.f32 	%f1425, %f1419;
$L__BB16_526:
	setp.leu.f32 	%p342, %f1427, %f1418;
	mov.u32 	%r1609, %r1601;
	mov.f32 	%f1426, %f1418;
	@%p342 bra 	$L__BB16_528;
	mov.u32 	%r1609, %r1610;
	mov.u32 	%r1610, %r1601;
	mov.f32 	%f1426, %f1427;
	mov.f32 	%f1427, %f1418;
$L__BB16_528:
	setp.gt.f32 	%p343, %f645, %f1421;
	selp.b32 	%r1612, %r691, %r1604, %p343;
	selp.f32 	%f1429, %f645, %f1421, %p343;
	setp.leu.f32 	%p344, %f1429, %f1423;
	mov.u32 	%r1614, %r1606;
	mov.f32 	%f1431, %f1423;
	@%p344 bra 	$L__BB16_530;
	mov.u32 	%r1614, %r1612;
	mov.u32 	%r1612, %r1606;
	mov.f32 	%f1431, %f1429;
	mov.f32 	%f1429, %f1423;
$L__BB16_530:
	setp.leu.f32 	%p345, %f1431, %f1425;
	mov.u32 	%r1616, %r1608;
	mov.f32 	%f1433, %f1425;
	@%p345 bra 	$L__BB16_532;
	mov.u32 	%r1616, %r1614;
	mov.u32 	%r1614, %r1608;
	mov.f32 	%f1433, %f1431;
	mov.f32 	%f1431, %f1425;
$L__BB16_532:
	setp.leu.f32 	%p346, %f1433, %f1427;
	mov.u32 	%r1618, %r1610;
	mov.f32 	%f1435, %f1427;
	@%p346 bra 	$L__BB16_534;
	mov.u32 	%r1618, %r1616;
	mov.u32 	%r1616, %r1610;
	mov.f32 	%f1435, %f1433;
	mov.f32 	%f1433, %f1427;
$L__BB16_534:
	setp.leu.f32 	%p347, %f1435, %f1426;
	mov.u32 	%r1617, %r1609;
	mov.f32 	%f1434, %f1426;
	@%p347 bra 	$L__BB16_536;
	mov.u32 	%r1617, %r1618;
	mov.u32 	%r1618, %r1609;
	mov.f32 	%f1434, %f1435;
	mov.f32 	%f1435, %f1426;
$L__BB16_536:
	setp.gt.f32 	%p348, %f646, %f1429;
	selp.b32 	%r1620, %r692, %r1612, %p348;
	selp.f32 	%f1437, %f646, %f1429, %p348;
	setp.leu.f32 	%p349, %f1437, %f1431;
	mov.u32 	%r1622, %r1614;
	mov.f32 	%f1439, %f1431;
	@%p349 bra 	$L__BB16_538;
	mov.u32 	%r1622, %r1620;
	mov.u32 	%r1620, %r1614;
	mov.f32 	%f1439, %f1437;
	mov.f32 	%f1437, %f1431;
$L__BB16_538:
	setp.leu.f32 	%p350, %f1439, %f1433;
	mov.u32 	%r1624, %r1616;
	mov.f32 	%f1441, %f1433;
	@%p350 bra 	$L__BB16_540;
	mov.u32 	%r1624, %r1622;
	mov.u32 	%r1622, %r1616;
	mov.f32 	%f1441, %f1439;
	mov.f32 	%f1439, %f1433;
$L__BB16_540:
	setp.leu.f32 	%p351, %f1441, %f1435;
	mov.u32 	%r1626, %r1618;
	mov.f32 	%f1443, %f1435;
	@%p351 bra 	$L__BB16_542;
	mov.u32 	%r1626, %r1624;
	mov.u32 	%r1624, %r1618;
	mov.f32 	%f1443, %f1441;
	mov.f32 	%f1441, %f1435;
$L__BB16_542:
	setp.leu.f32 	%p352, %f1443, %f1434;
	mov.u32 	%r1110, %r1617;
	mov.f32 	%f921, %f1434;
	@%p352 bra 	$L__BB16_544;
	mov.u32 	%r1110, %r1626;
	mov.u32 	%r1626, %r1617;
	mov.f32 	%f921, %f1443;
	mov.f32 	%f1443, %f1434;
$L__BB16_544:
	setp.gt.f32 	%p353, %f647, %f1437;
	selp.b32 	%r1097, %r693, %r1620, %p353;
	selp.f32 	%f908, %f647, %f1437, %p353;
	setp.leu.f32 	%p354, %f908, %f1439;
	mov.u32 	%r1104, %r1622;
	mov.f32 	%f915, %f1439;
	@%p354 bra 	$L__BB16_546;
	mov.u32 	%r1104, %r1097;
	mov.u32 	%r1097, %r1622;
	mov.f32 	%f915, %f908;
	mov.f32 	%f908, %f1439;
$L__BB16_546:
	setp.leu.f32 	%p355, %f915, %f1441;
	mov.u32 	%r1106, %r1624;
	mov.f32 	%f917, %f1441;
	@%p355 bra 	$L__BB16_548;
	mov.u32 	%r1106, %r1104;
	mov.u32 	%r1104, %r1624;
	mov.f32 	%f917, %f915;
	mov.f32 	%f915, %f1441;
$L__BB16_548:
	setp.leu.f32 	%p356, %f917, %f1443;
	mov.u32 	%r1631, %r1626;
	mov.f32 	%f1448, %f1443;
	@%p356 bra 	$L__BB16_550;
	mov.u32 	%r1631, %r1106;
	mov.u32 	%r1106, %r1626;
	mov.f32 	%f1448, %f917;
	mov.f32 	%f917, %f1443;
$L__BB16_550:
	setp.leu.f32 	%p357, %f1448, %f921;
	mov.f32 	%f919, %f1448;
	mov.u32 	%r1108, %r1631;
	@%p357 bra 	$L__BB16_552;
	mov.f32 	%f919, %f921;
	mov.f32 	%f921, %f1448;
	mov.u32 	%r1108, %r1110;
	mov.u32 	%r1110, %r1631;
$L__BB16_552:
	setp.ne.s32 	%p358, %r1, 0;
	@%p358 bra 	$L__BB16_563;
	mul.lo.s32 	%r1069, %r743, %r2;
	mov.f32 	%f861, 0f3F800000;
	div.approx.f32 	%f698, %f861, %f951;
	ld.shared.f32 	%f699, [_ZZ17safe_softmax_topkILi5ELi256EEvPKfPiPfiiE7m_total];
	sub.f32 	%f862, %f921, %f699;
	mul.f32 	%f863, %f862, 0f3FB8AA3B;
	ex2.approx.f32 	%f700, %f863;
	setp.lt.s32 	%p359, %r743, 1;
	cvta.to.global.u64 	%rd34, %rd15;
	mul.wide.s32 	%rd35, %r1069, 4;
	add.s64 	%rd13, %rd34, %rd35;
	cvta.to.global.u64 	%rd36, %rd16;
	add.s64 	%rd14, %rd36, %rd35;
	@%p359 bra 	$L__BB16_555;
	st.global.u32 	[%rd13], %r1110;
	mul.f32 	%f864, %f698, %f700;
	st.global.f32 	[%rd14], %f864;
$L__BB16_555:
	sub.f32 	%f865, %f919, %f699;
	mul.f32 	%f866, %f865, 0f3FB8AA3B;
	ex2.approx.f32 	%f701, %f866;
	setp.lt.s32 	%p360, %r743, 2;
	@%p360 bra 	$L__BB16_557;
	st.global.u32 	[%rd13+4], %r1108;
	mul.f32 	%f867, %f698, %f701;
	st.global.f32 	[%rd14+4], %f867;
$L__BB16_557:
	sub.f32 	%f868, %f917, %f699;
	mul.f32 	%f869, %f868, 0f3FB8AA3B;
	ex2.approx.f32 	%f702, %f869;
	setp.lt.s32 	%p361, %r743, 3;
	@%p361 bra 	$L__BB16_559;
	st.global.u32 	[%rd13+8], %r1106;
	mul.f32 	%f870, %f698, %f702;
	st.global.f32 	[%rd14+8], %f870;
$L__BB16_559:
	sub.f32 	%f871, %f915, %f699;
	mul.f32 	%f872, %f871, 0f3FB8AA3B;
	ex2.approx.f32 	%f703, %f872;
	setp.lt.s32 	%p362, %r743, 4;
	@%p362 bra 	$L__BB16_561;
	st.global.u32 	[%rd13+12], %r1104;
	mul.f32 	%f873, %f698, %f703;
	st.global.f32 	[%rd14+12], %f873;
$L__BB16_561:
	sub.f32 	%f874, %f908, %f699;
	mul.f32 	%f875, %f874, 0f3FB8AA3B;
	ex2.approx.f32 	%f876, %f875;
	mul.f32 	%f704, %f698, %f876;
	setp.lt.s32 	%p363, %r743, 5;
	@%p363 bra 	$L__BB16_563;
	st.global.u32 	[%rd13+16], %r1097;
	st.global.f32 	[%rd14+16], %f704;
$L__BB16_563:
	ret;

}
	// .globl	_Z17safe_softmax_topkILi5ELi128EEvPKfPiPfii
.visible .entry _Z17safe_softmax_topkILi5ELi128EEvPKfPiPfii(
	.param .u64 .ptr .align 1 _Z17safe_softmax_topkILi5ELi128EEvPKfPiPfii_param_0,
	.param .u64 .ptr .align 1 _Z17safe_softmax_topkILi5ELi128EEvPKfPiPfii_param_1,
	.param .u64 .ptr .align 1 _Z17safe_softmax_topkILi5ELi128EEvPKfPiPfii_param_2,
	.param .u32 _Z17safe_softmax_topkILi5ELi128EEvPKfPiPfii_param_3,
	.param .u32 _Z17safe_softmax_topkILi5ELi128EEvPKfPiPfii_param_4
)
.maxntid 128
{
	.reg .pred 	%p<265>;
	.reg .b32 	%r<1278>;
	.reg .b32 	%f<1080>;
	.reg .b64 	%rd<40>;
	// demoted variable
	.shared .align 4 .b8 _ZZ17safe_softmax_topkILi5ELi128EEvPKfPiPfiiE20max_val_temp_storage[24];
	// demoted variable
	.shared .align 4 .b8 _ZZ17safe_softmax_topkILi5ELi128EEvPKfPiPfiiE12temp_storage[224];
	// demoted variable
	.shared .align 4 .f32 _ZZ17safe_softmax_topkILi5ELi128EEvPKfPiPfiiE7m_total;
	ld.param.u64 	%rd17, [_Z17safe_softmax_topkILi5ELi128EEvPKfPiPfii_param_0];
	ld.param.u64 	%rd15, [_Z17safe_softmax_topkILi5ELi128EEvPKfPiPfii_param_1];
	ld.param.u64 	%rd16, [_Z17safe_softmax_topkILi5ELi128EEvPKfPiPfii_param_2];
	ld.param.u32 	%r546, [_Z17safe_softmax_topkILi5ELi128EEvPKfPiPfii_param_3];
	ld.param.u32 	%r547, [_Z17safe_softmax_topkILi5ELi128EEvPKfPiPfii_param_4];
	cvta.to.global.u64 	%rd1, %rd17;
	mov.u32 	%r1, %tid.x;
	mov.u32 	%r2, %ctaid.x;
	mul.lo.s32 	%r3, %r546, %r2;
	mul.wide.s32 	%rd18, %r3, 4;
	add.s64 	%rd2, %rd1, %rd18;
	setp.ge.s32 	%p2, %r1, %r546;
	mov.f32 	%f669, 0fFF7FFFFF;
	@%p2 bra 	$L__BB17_13;
	not.b32 	%r548, %r1;
	add.s32 	%r549, %r546, %r548;
	shr.u32 	%r550, %r549, 7;
	add.s32 	%r4, %r550, 1;
	and.b32  	%r5, %r4, 15;
	setp.lt.u32 	%p3, %r549, 1920;
	mov.f32 	%f669, 0fFF7FFFFF;
	mov.u32 	%r872, %r1;
	@%p3 bra 	$L__BB17_4;
	and.b32  	%r551, %r4, 67108848;
	neg.s32 	%r870, %r551;
	mul.wide.u32 	%rd20, %r1, 4;
	add.s64 	%rd21, %rd18, %rd20;
	add.s64 	%rd22, %rd21, %rd1;
	add.s64 	%rd37, %rd22, 4096;
	mov.f32 	%f669, 0fFF7FFFFF;
	mov.u32 	%r872, %r1;
$L__BB17_3:
	.pragma "nounroll";
	ld.global.nc.f32 	%f509, [%rd37+-4096];
	max.f32 	%f510, %f669, %f509;
	ld.global.nc.f32 	%f511, [%rd37+-3584];
	max.f32 	%f512, %f510, %f511;
	ld.global.nc.f32 	%f513, [%rd37+-3072];
	max.f32 	%f514, %f512, %f513;
	ld.global.nc.f32 	%f515, [%rd37+-2560];
	max.f32 	%f516, %f514, %f515;
	ld.global.nc.f32 	%f517, [%rd37+-2048];
	max.f32 	%f518, %f516, %f517;
	ld.global.nc.f32 	%f519, [%rd37+-1536];
	max.f32 	%f520, %f518, %f519;
	ld.global.nc.f32 	%f521, [%rd37+-1024];
	max.f32 	%f522, %f520, %f521;
	ld.global.nc.f32 	%f523, [%rd37+-512];
	max.f32 	%f524, %f522, %f523;
	ld.global.nc.f32 	%f525, [%rd37];
	max.f32 	%f526, %f524, %f525;
	ld.global.nc.f32 	%f527, [%rd37+512];
	max.f32 	%f528, %f526, %f527;
	ld.global.nc.f32 	%f529, [%rd37+1024];
	max.f32 	%f530, %f528, %f529;
	ld.global.nc.f32 	%f531, [%rd37+1536];
	max.f32 	%f532, %f530, %f531;
	ld.global.nc.f32 	%f533, [%rd37+2048];
	max.f32 	%f534, %f532, %f533;
	ld.global.nc.f32 	%f535, [%rd37+2560];
	max.f32 	%f536, %f534, %f535;
	ld.global.nc.f32 	%f537, [%rd37+3072];
	max.f32 	%f538, %f536, %f537;
	ld.global.nc.f32 	%f539, [%rd37+3584];
	max.f32 	%f669, %f538, %f539;
	add.s32 	%r872, %r872, 2048;
	add.s32 	%r870, %r870, 16;
	add.s64 	%rd37, %rd37, 8192;
	setp.ne.s32 	%p4, %r870, 0;
	@%p4 bra 	$L__BB17_3;
$L__BB17_4:
	setp.eq.s32 	%p5, %r5, 0;
	@%p5 bra 	$L__BB17_13;
	and.b32  	%r12, %r4, 7;
	setp.lt.u32 	%p6, %r5, 8;
	@%p6 bra 	$L__BB17_7;
	mul.wide.u32 	%rd23, %r872, 4;
	add.s64 	%rd24, %rd2, %rd23;
	ld.global.nc.f32 	%f541, [%rd24];
	max.f32 	%f542, %f669, %f541;
	ld.global.nc.f32 	%f543, [%rd24+512];
	max.f32 	%f544, %f542, %f543;
	ld.global.nc.f32 	%f545, [%rd24+1024];
	max.f32 	%f546, %f544, %f545;
	ld.global.nc.f32 	%f547, [%rd24+1536];
	max.f32 	%f548, %f546, %f547;
	ld.global.nc.f32 	%f549, [%rd24+2048];
	max.f32 	%f550, %f548, %f549;
	ld.global.nc.f32 	%f551, [%rd24+2560];
	max.f32 	%f552, %f550, %f551;
	ld.global.nc.f32 	%f553, [%rd24+3072];
	max.f32 	%f554, %f552, %f553;
	ld.global.nc.f32 	%f555, [%rd24+3584];
	max.f32 	%f669, %f554, %f555;
	add.s32 	%r872, %r872, 1024;
$L__BB17_7:
	setp.eq.s32 	%p7, %r12, 0;
	@%p7 bra 	$L__BB17_13;
	and.b32  	%r15, %r4, 3;
	setp.lt.u32 	%p8, %r12, 4;
	@%p8 bra 	$L__BB17_10;
	mul.wide.u32 	%rd25, %r872, 4;
	add.s64 	%rd26, %rd2, %rd25;
	ld.global.nc.f32 	%f557, [%rd26];
	max.f32 	%f558, %f669, %f557;
	ld.global.nc.f32 	%f559, [%rd26+512];
	max.f32 	%f560, %f558, %f559;
	ld.global.nc.f32 	%f561, [%rd26+1024];
	max.f32 	%f562, %f560, %f561;
	ld.global.nc.f32 	%f563, [%rd26+1536];
	max.f32 	%f669, %f562, %f563;
	add.s32 	%r872, %r872, 512;
$L__BB17_10:
	setp.eq.s32 	%p9, %r15, 0;
	@%p9 bra 	$L__BB17_13;
	mul.wide.u32 	%rd28, %r872, 4;
	add.s64 	%rd29, %rd18, %rd28;
	add.s64 	%rd38, %rd1, %rd29;
	neg.s32 	%r875, %r15;
$L__BB17_12:
	.pragma "nounroll";
	ld.global.nc.f32 	%f564, [%rd38];
	max.f32 	%f669, %f669, %f564;
	add.s64 	%rd38, %rd38, 512;
	add.s32 	%r875, %r875, 1;
	setp.ne.s32 	%p10, %r875, 0;
	@%p10 bra 	$L__BB17_12;
$L__BB17_13:
	shr.u32 	%r21, %r1, 5;
	// begin inline asm
	mov.u32 %r552, %laneid;
	// end inline asm
	mov.b32 	%r554, %f669;
	mov.b32 	%r555, 1;
	mov.b32 	%r576, 31;
	mov.b32 	%r577, -1;
	// begin inline asm
	shfl.sync.down.b32 %r553, %r554, %r555, %r576, %r577;
	// end inline asm
	setp.gt.s32 	%p12, %r552, 30;
	mov.b32 	%f565, %r553;
	max.f32 	%f566, %f669, %f565;
	selp.f32 	%f567, %f669, %f566, %p12;
	mov.b32 	%r559, %f567;
	mov.b32 	%r560, 2;
	// begin inline asm
	shfl.sync.down.b32 %r558, %r559, %r560, %r576, %r577;
	// end inline asm
	setp.gt.s32 	%p13, %r552, 29;
	mov.b32 	%f568, %r558;
	max.f32 	%f569, %f567, %f568;
	selp.f32 	%f570, %f567, %f569, %p13;
	mov.b32 	%r564, %f570;
	mov.b32 	%r565, 4;
	// begin inline asm
	shfl.sync.down.b32 %r563, %r564, %r565, %r576, %r577;
	// end inline asm
	setp.gt.s32 	%p14, %r552, 27;
	mov.b32 	%f571, %r563;
	max.f32 	%f572, %f570, %f571;
	selp.f32 	%f573, %f570, %f572, %p14;
	mov.b32 	%r569, %f573;
	mov.b32 	%r570, 8;
	// begin inline asm
	shfl.sync.down.b32 %r568, %r569, %r570, %r576, %r577;
	// end inline asm
	setp.gt.s32 	%p15, %r552, 23;
	mov.b32 	%f574, %r568;
	max.f32 	%f14, %f573, %f574;
	selp.f32 	%f670, %f573, %f14, %p15;
	mov.b32 	%r574, %f670;
	mov.b32 	%r575, 16;
	// begin inline asm
	shfl.sync.down.b32 %r573, %r574, %r575, %r576, %r577;
	// end inline asm
	setp.gt.s32 	%p16, %r552, 15;
	mov.pred 	%p264, 0;
	@%p16 bra 	$L__BB17_16;
	mov.b32 	%f575, %r573;
	max.f32 	%f670, %f14, %f575;
	setp.ne.s32 	%p18, %r552, 0;
	@%p18 bra 	$L__BB17_16;
	shl.b32 	%r578, %r21, 2;
	mov.u32 	%r579, _ZZ17safe_softmax_topkILi5ELi128EEvPKfPiPfiiE20max_val_temp_storage;
	add.s32 	%r580, %r579, %r578;
	st.shared.f32 	[%r580+4], %f670;
	mov.pred 	%p264, -1;
$L__BB17_16:
	bar.sync 	0;
	setp.ne.s32 	%p20, %r1, 0;
	@%p20 bra 	$L__BB17_18;
	ld.shared.f32 	%f576, [_ZZ17safe_softmax_topkILi5ELi128EEvPKfPiPfiiE20max_val_temp_storage+8];
	max.f32 	%f577, %f670, %f576;
	ld.shared.f32 	%f578, [_ZZ17safe_softmax_topkILi5ELi128EEvPKfPiPfiiE20max_val_temp_storage+12];
	max.f32 	%f579, %f577, %f578;
	ld.shared.f32 	%f580, [_ZZ17safe_softmax_topkILi5ELi128EEvPKfPiPfiiE20max_val_temp_storage+16];
	max.f32 	%f581, %f579, %f580;
	st.shared.f32 	[_ZZ17safe_softmax_topkILi5ELi128EEvPKfPiPfiiE7m_total], %f581;
$L__BB17_18:
	setp.ge.s32 	%p21, %r1, %r546;
	bar.sync 	0;
	mov.f32 	%f735, 0f00000000;
	mov.b32 	%r897, -1;
	mov.f32 	%f692, 0fFF7FFFFF;
	mov.f32 	%f699, %f692;
	mov.f32 	%f701, %f692;
	mov.f32 	%f703, %f692;
	mov.f32 	%f705, %f692;
	mov.u32 	%r904, %r897;
	mov.u32 	%r906, %r897;
	mov.u32 	%r908, %r897;
	mov.u32 	%r910, %r897;
	@%p21 bra 	$L__BB17_64;
	ld.shared.f32 	%f18, [_ZZ17safe_softmax_topkILi5ELi128EEvPKfPiPfiiE7m_total];
	not.b32 	%r583, %r1;
	add.s32 	%r24, %r546, %r583;
	and.b32  	%r584, %r24, 384;
	setp.eq.s32 	%p22, %r584, 384;
	mov.f32 	%f735, 0f00000000;
	mov.b32 	%r897, -1;
	mov.f32 	%f692, 0fFF7FFFFF;
	mov.u32 	%r896, %r1;
	@%p22 bra 	$L__BB17_30;
	mul.wide.u32 	%rd31, %r1, 4;
	add.s64 	%rd32, %rd18, %rd31;
	add.s64 	%rd39, %rd1, %rd32;
	shr.u32 	%r586, %r24, 7;
	add.s32 	%r587, %r586, 1;
	and.b32  	%r588, %r587, 3;
	neg.s32 	%r876, %r588;
	mov.f32 	%f735, 0f00000000;
	mov.b32 	%r897, -1;
	mov.f32 	%f692, 0fFF7FFFFF;
	mov.f32 	%f678, %f692;
	mov.f32 	%f680, %f692;
	mov.f32 	%f682, %f692;
	mov.f32 	%f705, %f692;
	mov.u32 	%r884, %r897;
	mov.u32 	%r886, %r897;
	mov.u32 	%r888, %r897;
	mov.u32 	%r910, %r897;
	mov.u32 	%r896, %r1;
$L__BB17_21:
	.pragma "nounroll";
	ld.global.nc.f32 	%f589, [%rd39];
	sub.f32 	%f590, %f589, %f18;
	mul.f32 	%f591, %f590, 0f3FB8AA3B;
	ex2.approx.f32 	%f592, %f591;
	add.f32 	%f735, %f592, %f735;
	setp.gt.f32 	%p23, %f589, %f692;
	selp.f32 	%f26, %f589, %f692, %p23;
	selp.b32 	%r33, %r896, %r897, %p23;
	setp.leu.f32 	%p24, %f26, %f678;
	mov.f32 	%f692, %f26;
	mov.u32 	%r897, %r33;
	@%p24 bra 	$L__BB17_23;
	mov.f32 	%f692, %f678;
	mov.f32 	%f678, %f26;
	mov.u32 	%r897, %r884;
	mov.u32 	%r884, %r33;
$L__BB17_23:
	setp.leu.f32 	%p25, %f678, %f680;
	mov.f32 	%f699, %f678;
	mov.u32 	%r904, %r884;
	@%p25 bra 	$L__BB17_25;
	mov.f32 	%f699, %f680;
	mov.f32 	%f680, %f678;
	mov.u32 	%r904, %r886;
	mov.u32 	%r886, %r884;
$L__BB17_25:
	setp.leu.f32 	%p26, %f680, %f682;
	mov.f32 	%f701, %f680;
	mov.u32 	%r906, %r886;
	@%p26 bra 	$L__BB17_27;
	mov.f32 	%f701, %f682;
	mov.f32 	%f682, %f680;
	mov.u32 	%r906, %r888;
	mov.u32 	%r888, %r886;
$L__BB17_27:
	setp.leu.f32 	%p27, %f682, %f705;
	mov.f32 	%f703, %f682;
	mov.u32 	%r908, %r888;
	@%p27 bra 	$L__BB17_29;
	mov.f32 	%f703, %f705;
	mov.f32 	%f705, %f682;
	mov.u32 	%r908, %r910;
	mov.u32 	%r910, %r888;
	mov.f32 	%f682, %f703;
	mov.u32 	%r888, %r908;
$L__BB17_29:
	add.s32 	%r896, %r896, 128;
	add.s64 	%rd39, %rd39, 512;
	add.s32 	%r876, %r876, 1;
	setp.ne.s32 	%p28, %r876, 0;
	mov.f32 	%f678, %f699;
	mov.f32 	%f680, %f701;
	mov.u32 	%r884, %r904;
	mov.u32 	%r886, %r906;
	@%p28 bra 	$L__BB17_21;
$L__BB17_30:
	setp.lt.u32 	%p29, %r24, 384;
	@%p29 bra 	$L__BB17_64;
$L__BB17_31:
	mul.wide.u32 	%rd33, %r896, 4;
	add.s64 	%rd12, %rd2, %rd33;
	ld.global.nc.f32 	%f593, [%rd12];
	sub.f32 	%f594, %f593, %f18;
	mul.f32 	%f595, %f594, 0f3FB8AA3B;
	ex2.approx.f32 	%f596, %f595;
	add.f32 	%f48, %f596, %f735;
	setp.gt.f32 	%p30, %f593, %f692;
	selp.f32 	%f49, %f593, %f692, %p30;
	selp.b32 	%r56, %r896, %r897, %p30;
	setp.leu.f32 	%p31, %f49, %f699;
	mov.f32 	%f698, %f49;
	mov.u32 	%r903, %r56;
	@%p31 bra 	$L__BB17_33;
	mov.f32 	%f698, %f699;
	mov.f32 	%f699, %f49;
	mov.u32 	%r903, %r904;
	mov.u32 	%r904, %r56;
$L__BB17_33:
	setp.leu.f32 	%p32, %f699, %f701;
	mov.f32 	%f707, %f699;
	mov.u32 	%r912, %r904;
	@%p32 bra 	$L__BB17_35;
	mov.f32 	%f707, %f701;
	mov.f32 	%f701, %f699;
	mov.u32 	%r912, %r906;
	mov.u32 	%r906, %r904;
$L__BB17_35:
	setp.leu.f32 	%p33, %f701, %f703;
	mov.f32 	%f709, %f701;
	mov.u32 	%r914, %r906;
	@%p33 bra 	$L__BB17_37;
	mov.f32 	%f709, %f703;
	mov.f32 	%f703, %f701;
	mov.u32 	%r914, %r908;
	mov.u32 	%r908, %r906;
$L__BB17_37:
	setp.leu.f32 	%p34, %f703, %f705;
	mov.f32 	%f711, %f703;
	mov.u32 	%r916, %r908;
	@%p34 bra 	$L__BB17_39;
	mov.f32 	%f711, %f705;
	mov.f32 	%f705, %f703;
	mov.u32 	%r916, %r910;
	mov.u32 	%r910, %r908;
$L__BB17_39:
	ld.global.nc.f32 	%f597, [%rd12+512];
	sub.f32 	%f598, %f597, %f18;
	mul.f32 	%f599, %f598, 0f3FB8AA3B;
	ex2.approx.f32 	%f600, %f599;
	add.f32 	%f58, %f600, %f48;
	setp.gt.f32 	%p35, %f597, %f698;
	selp.f32 	%f59, %f597, %f698, %p35;
	add.s32 	%r65, %r896, 128;
	selp.b32 	%r66, %r65, %r903, %p35;
	setp.leu.f32 	%p36, %f59, %f707;
	mov.f32 	%f706, %f59;
	mov.u32 	%r911, %r66;
	@%p36 bra 	$L__BB17_41;
	mov.f32 	%f706, %f707;
	mov.f32 	%f707, %f59;
	mov.u32 	%r911, %r912;
	mov.u32 	%r912, %r66;
$L__BB17_41:
	setp.leu.f32 	%p37, %f707, %f709;
	mov.f32 	%f715, %f707;
	mov.u32 	%r920, %r912;
	@%p37 bra 	$L__BB17_43;
	mov.f32 	%f715, %f709;
	mov.f32 	%f709, %f707;
	mov.u32 	%r920, %r914;
	mov.u32 	%r914, %r912;
$L__BB17_43:
	setp.leu.f32 	%p38, %f709, %f711;
	mov.f32 	%f717, %f709;
	mov.u32 	%r922, %r914;
	@%p38 bra 	$L__BB17_45;
	mov.f32 	%f717, %f711;
	mov.f32 	%f711, %f709;
	mov.u32 	%r922, %r916;
	mov.u32 	%r916, %r914;
$L__BB17_45:
	setp.leu.f32 	%p39, %f711, %f705;
	mov.f32 	%f719, %f711;
	mov.u32 	%r924, %r916;
	@%p39 bra 	$L__BB17_47;
	mov.f32 	%f719, %f705;
	mov.f32 	%f705, %f711;
	mov.u32 	%r924, %r910;
	mov.u32 	%r910, %r916;
$L__BB17_47:
	ld.global.nc.f32 	%f601, [%rd12+1024];
	sub.f32 	%f602, %f601, %f18;
	mul.f32 	%f603, %f602, 0f3FB8AA3B;
	ex2.approx.f32 	%f604, %f603;
	add.f32 	%f68, %f604, %f58;
	setp.gt.f32 	%p40, %f601, %f706;
	selp.f32 	%f69, %f601, %f706, %p40;
	add.s32 	%r75, %r65, 128;
	selp.b32 	%r76, %r75, %r911, %p40;
	setp.leu.f32 	%p41, %f69, %f715;
	mov.f32 	%f714, %f69;
	mov.u32 	%r919, %r76;
	@%p41 bra 	$L__BB17_49;
	mov.f32 	%f714, %f715;
	mov.f32 	%f715, %f69;
	mov.u32 	%r919, %r920;
	mov.u32 	%r920, %r76;
$L__BB17_49:
	setp.leu.f32 	%p42, %f715, %f717;
	mov.f32 	%f723, %f715;
	mov.u32 	%r928, %r920;
	@%p42 bra 	$L__BB17_51;
	mov.f32 	%f723, %f717;
	mov.f32 	%f717, %f715;
	mov.u32 	%r928, %r922;
	mov.u32 	%r922, %r920;
$L__BB17_51:
	setp.leu.f32 	%p43, %f717, %f719;
	mov.f32 	%f725, %f717;
	mov.u32 	%r930, %r922;
	@%p43 bra 	$L__BB17_53;
	mov.f32 	%f725, %f719;
	mov.f32 	%f719, %f717;
	mov.u32 	%r930, %r924;
	mov.u32 	%r924, %r922;
$L__BB17_53:
	setp.leu.f32 	%p44, %f719, %f705;
	mov.f32 	%f727, %f719;
	mov.u32 	%r932, %r924;
	@%p44 bra 	$L__BB17_55;
	mov.f32 	%f727, %f705;
	mov.f32 	%f705, %f719;
	mov.u32 	%r932, %r910;
	mov.u32 	%r910, %r924;
$L__BB17_55:
	ld.global.nc.f32 	%f605, [%rd12+1536];
	sub.f32 	%f606, %f605, %f18;
	mul.f32 	%f607, %f606, 0f3FB8AA3B;
	ex2.approx.f32 	%f608, %f607;
	add.f32 	%f735, %f608, %f68;
	setp.gt.f32 	%p45, %f605, %f714;
	selp.f32 	%f79, %f605, %f714, %p45;
	add.s32 	%r85, %r75, 128;
	selp.b32 	%r86, %r85, %r919, %p45;
	setp.leu.f32 	%p46, %f79, %f723;
	mov.f32 	%f692, %f79;
	mov.u32 	%r897, %r86;
	@%p46 bra 	$L__BB17_57;
	mov.f32 	%f692, %f723;
	mov.f32 	%f723, %f79;
	mov.u32 	%r897, %r928;
	mov.u32 	%r928, %r86;
$L__BB17_57:
	setp.leu.f32 	%p47, %f723, %f725;
	mov.f32 	%f699, %f723;
	mov.u32 	%r904, %r928;
	@%p47 bra 	$L__BB17_59;
	mov.f32 	%f699, %f725;
	mov.f32 	%f725, %f723;
	mov.u32 	%r904, %r930;
	mov.u32 	%r930, %r928;
$L__BB17_59:
	setp.leu.f32 	%p48, %f725, %f727;
	mov.f32 	%f701, %f725;
	mov.u32 	%r906, %r930;
	@%p48 bra 	$L__BB17_61;
	mov.f32 	%f701, %f727;
	mov.f32 	%f727, %f725;
	mov.u32 	%r906, %r932;
	mov.u32 	%r932, %r930;
$L__BB17_61:
	setp.leu.f32 	%p49, %f727, %f705;
	mov.f32 	%f703, %f727;
	mov.u32 	%r908, %r932;
	@%p49 bra 	$L__BB17_63;
	mov.f32 	%f703, %f705;
	mov.f32 	%f705, %f727;
	mov.u32 	%r908, %r910;
	mov.u32 	%r910, %r932;
$L__BB17_63:
	add.s32 	%r896, %r85, 128;
	setp.lt.s32 	%p50, %r896, %r546;
	@%p50 bra 	$L__BB17_31;
$L__BB17_64:
	setp.gt.s32 	%p51, %r552, 30;
	mov.b32 	%r590, %f735;
	mov.b32 	%r641, 1;
	mov.b32 	%r642, 31;
	mov.b32 	%r643, -1;
	// begin inline asm
	shfl.sync.down.b32 %r589, %r590, %r641, %r642, %r643;
	// end inline asm
	// begin inline asm
	shfl.sync.down.b32 %r594, %r910, %r641, %r642, %r643;
	// end inline asm
	// begin inline asm
	shfl.sync.down.b32 %r599, %r908, %r641, %r642, %r643;
	// end inline asm
	// begin inline asm
	shfl.sync.down.b32 %r604, %r906, %r641, %r642, %r643;
	// end inline asm
	// begin inline asm
	shfl.sync.down.b32 %r609, %r904, %r641, %r642, %r643;
	// end inline asm
	// begin inline asm
	shfl.sync.down.b32 %r614, %r897, %r641, %r642, %r643;
	// end inline asm
	mov.b32 	%r620, %f705;
	// begin inline asm
	shfl.sync.down.b32 %r619, %r620, %r641, %r642, %r643;
	// end inline asm
	mov.b32 	%r625, %f703;
	// begin inline asm
	shfl.sync.down.b32 %r624, %r625, %r641, %r642, %r643;
	// end inline asm
	mov.b32 	%r630, %f701;
	// begin inline asm
	shfl.sync.down.b32 %r629, %r630, %r641, %r642, %r643;
	// end inline asm
	mov.b32 	%r635, %f699;
	// begin inline asm
	shfl.sync.down.b32 %r634, %r635, %r641, %r642, %r643;
	// end inline asm
	mov.b32 	%r640, %f692;
	// begin inline asm
	shfl.sync.down.b32 %r639, %r640, %r641, %r642, %r643;
	// end inline asm
	@%p51 bra 	$L__BB17_105;
	mov.b32 	%f609, %r619;
	mov.b32 	%f610, %r589;
	add.f32 	%f735, %f735, %f610;
	setp.lt.f32 	%p52, %f692, %f609;
	selp.b32 	%r941, %r594, %r897, %p52;
	selp.f32 	%f737, %f609, %f692, %p52;
	setp.leu.f32 	%p53, %f737, %f699;
	mov.u32 	%r943, %r904;
	mov.f32 	%f739, %f699;
	@%p53 bra 	$L__BB17_67;
	mov.u32 	%r943, %r941;
	mov.u32 	%r941, %r904;
	mov.f32 	%f739, %f737;
	mov.f32 	%f737, %f699;
$L__BB17_67:
	setp.leu.f32 	%p54, %f739, %f701;
	mov.u32 	%r945, %r906;
	mov.f32 	%f741, %f701;
	@%p54 bra 	$L__BB17_69;
	mov.u32 	%r945, %r943;
	mov.u32 	%r943, %r906;
	mov.f32 	%f741, %f739;
	mov.f32 	%f739, %f701;
$L__BB17_69:
	setp.leu.f32 	%p55, %f741, %f703;
	mov.u32 	%r947, %r908;
	mov.f32 	%f743, %f703;
	@%p55 bra 	$L__BB17_71;
	mov.u32 	%r947, %r945;
	mov.u32 	%r945, %r908;
	mov.f32 	%f743, %f741;
	mov.f32 	%f741, %f703;
$L__BB17_71:
	setp.leu.f32 	%p56, %f743, %f705;
	mov.u32 	%r946, %r910;
	mov.f32 	%f742, %f705;
	@%p56 bra 	$L__BB17_73;
	mov.u32 	%r946, %r947;
	mov.u32 	%r947, %r910;
	mov.f32 	%f742, %f743;
	mov.f32 	%f743, %f705;
$L__BB17_73:
	mov.b32 	%f611, %r624;
	setp.lt.f32 	%p57, %f737, %f611;
	selp.b32 	%r949, %r599, %r941, %p57;
	selp.f32 	%f745, %f611, %f737, %p57;
	setp.leu.f32 	%p58, %f745, %f739;
	mov.u32 	%r951, %r943;
	mov.f32 	%f747, %f739;
	@%p58 bra 	$L__BB17_75;
	mov.u32 	%r951, %r949;
	mov.u32 	%r949, %r943;
	mov.f32 	%f747, %f745;
	mov.f32 	%f745, %f739;
$L__BB17_75:
	setp.leu.f32 	%p59, %f747, %f741;
	mov.u32 	%r953, %r945;
	mov.f32 	%f749, %f741;
	@%p59 bra 	$L__BB17_77;
	mov.u32 	%r953, %r951;
	mov.u32 	%r951, %r945;
	mov.f32 	%f749, %f747;
	mov.f32 	%f747, %f741;
$L__BB17_77:
	setp.leu.f32 	%p60, %f749, %f743;
	mov.u32 	%r955, %r947;
	mov.f32 	%f751, %f743;
	@%p60 bra 	$L__BB17_79;
	mov.u32 	%r955, %r953;
	mov.u32 	%r953, %r947;
	mov.f32 	%f751, %f749;
	mov.f32 	%f749, %f743;
$L__BB17_79:
	setp.leu.f32 	%p61, %f751, %f742;
	mov.u32 	%r954, %r946;
	mov.f32 	%f750, %f742;
	@%p61 bra 	$L__BB17_81;
	mov.u32 	%r954, %r955;
	mov.u32 	%r955, %r946;
	mov.f32 	%f750, %f751;
	mov.f32 	%f751, %f742;
$L__BB17_81:
	mov.b32 	%f612, %r629;
	setp.lt.f32 	%p62, %f745, %f612;
	selp.b32 	%r957, %r604, %r949, %p62;
	selp.f32 	%f753, %f612, %f745, %p62;
	setp.leu.f32 	%p63, %f753, %f747;
	mov.u32 	%r959, %r951;
	mov.f32 	%f755, %f747;
	@%p63 bra 	$L__BB17_83;
	mov.u32 	%r959, %r957;
	mov.u32 	%r957, %r951;
	mov.f32 	%f755, %f753;
	mov.f32 	%f753, %f747;
$L__BB17_83:
	setp.leu.f32 	%p64, %f755, %f749;
	mov.u32 	%r961, %r953;
	mov.f32 	%f757, %f749;
	@%p64 bra 	$L__BB17_85;
	mov.u32 	%r961, %r959;
	mov.u32 	%r959, %r953;
	mov.f32 	%f757, %f755;
	mov.f32 	%f755, %f749;
$L__BB17_85:
	setp.leu.f32 	%p65, %f757, %f751;
	mov.u32 	%r963, %r955;
	mov.f32 	%f759, %f751;
	@%p65 bra 	$L__BB17_87;
	mov.u32 	%r963, %r961;
	mov.u32 	%r961, %r955;
	mov.f32 	%f759, %f757;
	mov.f32 	%f757, %f751;
$L__BB17_87:
	setp.leu.f32 	%p66, %f759, %f750;
	mov.u32 	%r962, %r954;
	mov.f32 	%f758, %f750;
	@%p66 bra 	$L__BB17_89;
	mov.u32 	%r962, %r963;
	mov.u32 	%r963, %r954;
	mov.f32 	%f758, %f759;
	mov.f32 	%f759, %f750;
$L__BB17_89:
	mov.b32 	%f613, %r634;
	setp.lt.f32 	%p67, %f753, %f613;
	selp.b32 	%r965, %r609, %r957, %p67;
	selp.f32 	%f761, %f613, %f753, %p67;
	setp.leu.f32 	%p68, %f761, %f755;
	mov.u32 	%r967, %r959;
	mov.f32 	%f763, %f755;
	@%p68 bra 	$L__BB17_91;
	mov.u32 	%r967, %r965;
	mov.u32 	%r965, %r959;
	mov.f32 	%f763, %f761;
	mov.f32 	%f761, %f755;
$L__BB17_91:
	setp.leu.f32 	%p69, %f763, %f757;
	mov.u32 	%r969, %r961;
	mov.f32 	%f765, %f757;
	@%p69 bra 	$L__BB17_93;
	mov.u32 	%r969, %r967;
	mov.u32 	%r967, %r961;
	mov.f32 	%f765, %f763;
	mov.f32 	%f763, %f757;
$L__BB17_93:
	setp.leu.f32 	%p70, %f765, %f759;
	mov.u32 	%r971, %r963;
	mov.f32 	%f767, %f759;
	@%p70 bra 	$L__BB17_95;
	mov.u32 	%r971, %r969;
	mov.u32 	%r969, %r963;
	mov.f32 	%f767, %f765;
	mov.f32 	%f765, %f759;
$L__BB17_95:
	setp.leu.f32 	%p71, %f767, %f758;
	mov.u32 	%r910, %r962;
	mov.f32 	%f705, %f758;
	@%p71 bra 	$L__BB17_97;
	mov.u32 	%r910, %r971;
	mov.u32 	%r971, %r962;
	mov.f32 	%f705, %f767;
	mov.f32 	%f767, %f758;
$L__BB17_97:
	mov.b32 	%f614, %r639;
	setp.lt.f32 	%p72, %f761, %f614;
	selp.b32 	%r897, %r614, %r965, %p72;
	selp.f32 	%f692, %f614, %f761, %p72;
	setp.leu.f32 	%p73, %f692, %f763;
	mov.u32 	%r904, %r967;
	mov.f32 	%f699, %f763;
	@%p73 bra 	$L__BB17_99;
	mov.u32 	%r904, %r897;
	mov.u32 	%r897, %r967;
	mov.f32 	%f699, %f692;
	mov.f32 	%f692, %f763;
$L__BB17_99:
	setp.leu.f32 	%p74, %f699, %f765;
	mov.u32 	%r906, %r969;
	mov.f32 	%f701, %f765;
	@%p74 bra 	$L__BB17_101;
	mov.u32 	%r906, %r904;
	mov.u32 	%r904, %r969;
	mov.f32 	%f701, %f699;
	mov.f32 	%f699, %f765;
$L__BB17_101:
	setp.leu.f32 	%p75, %f701, %f767;
	mov.u32 	%r976, %r971;
	mov.f32 	%f772, %f767;
	@%p75 bra 	$L__BB17_103;
	mov.u32 	%r976, %r906;
	mov.u32 	%r906, %r971;
	mov.f32 	%f772, %f701;
	mov.f32 	%f701, %f767;
$L__BB17_103:
	setp.leu.f32 	%p76, %f772, %f705;
	mov.f32 	%f703, %f772;
	mov.u32 	%r908, %r976;
	@%p76 bra 	$L__BB17_105;
	mov.f32 	%f703, %f705;
	mov.f32 	%f705, %f772;
	mov.u32 	%r908, %r910;
	mov.u32 	%r910, %r976;
$L__BB17_105:
	setp.gt.s32 	%p77, %r552, 29;
	mov.b32 	%r645, %f735;
	mov.b32 	%r696, 2;
	mov.b32 	%r697, 31;
	mov.b32 	%r698, -1;
	// begin inline asm
	shfl.sync.down.b32 %r644, %r645, %r696, %r697, %r698;
	// end inline asm
	// begin inline asm
	shfl.sync.down.b32 %r649, %r910, %r696, %r697, %r698;
	// end inline asm
	// begin inline asm
	shfl.sync.down.b32 %r654, %r908, %r696, %r697, %r698;
	// end inline asm
	// begin inline asm
	shfl.sync.down.b32 %r659, %r906, %r696, %r697, %r698;
	// end inline asm
	// begin inline asm
	shfl.sync.down.b32 %r664, %r904, %r696, %r697, %r698;
	// end inline asm
	// begin inline asm
	shfl.sync.down.b32 %r669, %r897, %r696, %r697, %r698;
	// end inline asm
	mov.b32 	%r675, %f705;
	// begin inline asm
	shfl.sync.down.b32 %r674, %r675, %r696, %r697, %r698;
	// end inline asm
	mov.b32 	%r680, %f703;
	// begin inline asm
	shfl.sync.down.b32 %r679, %r680, %r696, %r697, %r698;
	// end inline asm
	mov.b32 	%r685, %f701;
	// begin inline asm
	shfl.sync.down.b32 %r684, %r685, %r696, %r697, %r698;
	// end inline asm
	mov.b32 	%r690, %f699;
	// begin inline asm
	shfl.sync.down.b32 %r689, %r690, %r696, %r697, %r698;
	// end inline asm
	mov.b32 	%r695, %f692;
	// begin inline asm
	shfl.sync.down.b32 %r694, %r695, %r696, %r697, %r698;
	// end inline asm
	@%p77 bra 	$L__BB17_146;
	mov.b32 	%f615, %r674;
	mov.b32 	%f616, %r644;
	add.f32 	%f735, %f735, %f616;
	setp.lt.f32 	%p78, %f692, %f615;
	selp.b32 	%r984, %r649, %r897, %p78;
	selp.f32 	%f781, %f615, %f692, %p78;
	setp.leu.f32 	%p79, %f781, %f699;
	mov.u32 	%r986, %r904;
	mov.f32 	%f783, %f699;
	@%p79 bra 	$L__BB17_108;
	mov.u32 	%r986, %r984;
	mov.u32 	%r984, %r904;
	mov.f32 	%f783, %f781;
	mov.f32 	%f781, %f699;
$L__BB17_108:
	setp.leu.f32 	%p80, %f783, %f701;
	mov.u32 	%r988, %r906;
	mov.f32 	%f785, %f701;
	@%p80 bra 	$L__BB17_110;
	mov.u32 	%r988, %r986;
	mov.u32 	%r986, %r906;
	mov.f32 	%f785, %f783;
	mov.f32 	%f783, %f701;
$L__BB17_110:
	setp.leu.f32 	%p81, %f785, %f703;
	mov.u32 	%r990, %r908;
	mov.f32 	%f787, %f703;
	@%p81 bra 	$L__BB17_112;
	mov.u32 	%r990, %r988;
	mov.u32 	%r988, %r908;
	mov.f32 	%f787, %f785;
	mov.f32 	%f785, %f703;
$L__BB17_112:
	setp.leu.f32 	%p82, %f787, %f705;
	mov.u32 	%r989, %r910;
	mov.f32 	%f786, %f705;
	@%p82 bra 	$L__BB17_114;
	mov.u32 	%r989, %r990;
	mov.u32 	%r990, %r910;
	mov.f32 	%f786, %f787;
	mov.f32 	%f787, %f705;
$L__BB17_114:
	mov.b32 	%f617, %r679;
	setp.lt.f32 	%p83, %f781, %f617;
	selp.b32 	%r992, %r654, %r984, %p83;
	selp.f32 	%f789, %f617, %f781, %p83;
	setp.leu.f32 	%p84, %f789, %f783;
	mov.u32 	%r994, %r986;
	mov.f32 	%f791, %f783;
	@%p84 bra 	$L__BB17_116;
	mov.u32 	%r994, %r992;
	mov.u32 	%r992, %r986;
	mov.f32 	%f791, %f789;
	mov.f32 	%f789, %f783;
$L__BB17_116:
	setp.leu.f32 	%p85, %f791, %f785;
	mov.u32 	%r996, %r988;
	mov.f32 	%f793, %f785;
	@%p85 bra 	$L__BB17_118;
	mov.u32 	%r996, %r994;
	mov.u32 	%r994, %r988;
	mov.f32 	%f793, %f791;
	mov.f32 	%f791, %f785;
$L__BB17_118:
	setp.leu.f32 	%p86, %f793, %f787;
	mov.u32 	%r998, %r990;
	mov.f32 	%f795, %f787;
	@%p86 bra 	$L__BB17_120;
	mov.u32 	%r998, %r996;
	mov.u32 	%r996, %r990;
	mov.f32 	%f795, %f793;
	mov.f32 	%f793, %f787;
$L__BB17_120:
	setp.leu.f32 	%p87, %f795, %f786;
	mov.u32 	%r997, %r989;
	mov.f32 	%f794, %f786;
	@%p87 bra 	$L__BB17_122;
	mov.u32 	%r997, %r998;
	mov.u32 	%r998, %r989;
	mov.f32 	%f794, %f795;
	mov.f32 	%f795, %f786;
$L__BB17_122:
	mov.b32 	%f618, %r684;
	setp.lt.f32 	%p88, %f789, %f618;
	selp.b32 	%r1000, %r659, %r992, %p88;
	selp.f32 	%f797, %f618, %f789, %p88;
	setp.leu.f32 	%p89, %f797, %f791;
	mov.u32 	%r1002, %r994;
	mov.f32 	%f799, %f791;
	@%p89 bra 	$L__BB17_124;
	mov.u32 	%r1002, %r1000;
	mov.u32 	%r1000, %r994;
	mov.f32 	%f799, %f797;
	mov.f32 	%f797, %f791;
$L__BB17_124:
	setp.leu.f32 	%p90, %f799, %f793;
	mov.u32 	%r1004, %r996;
	mov.f32 	%f801, %f793;
	@%p90 bra 	$L__BB17_126;
	mov.u32 	%r1004, %r1002;
	mov.u32 	%r1002, %r996;
	mov.f32 	%f801, %f799;
	mov.f32 	%f799, %f793;
$L__BB17_126:
	setp.leu.f32 	%p91, %f801, %f795;
	mov.u32 	%r1006, %r998;
	mov.f32 	%f803, %f795;
	@%p91 bra 	$L__BB17_128;
	mov.u32 	%r1006, %r1004;
	mov.u32 	%r1004, %r998;
	mov.f32 	%f803, %f801;
	mov.f32 	%f801, %f795;
$L__BB17_128:
	setp.leu.f32 	%p92, %f803, %f794;
	mov.u32 	%r1005, %r997;
	mov.f32 	%f802, %f794;
	@%p92 bra 	$L__BB17_130;
	mov.u32 	%r1005, %r1006;
	mov.u32 	%r1006, %r997;
	mov.f32 	%f802, %f803;
	mov.f32 	%f803, %f794;
$L__BB17_130:
	mov.b32 	%f619, %r689;
	setp.lt.f32 	%p93, %f797, %f619;
	selp.b32 	%r1008, %r664, %r1000, %p93;
	selp.f32 	%f805, %f619, %f797, %p93;
	setp.leu.f32 	%p94, %f805, %f799;
	mov.u32 	%r1010, %r1002;
	mov.f32 	%f807, %f799;
	@%p94 bra 	$L__BB17_132;
	mov.u32 	%r1010, %r1008;
	mov.u32 	%r1008, %r1002;
	mov.f32 	%f807, %f805;
	mov.f32 	%f805, %f799;
$L__BB17_132:
	setp.leu.f32 	%p95, %f807, %f801;
	mov.u32 	%r1012, %r1004;
	mov.f32 	%f809, %f801;
	@%p95 bra 	$L__BB17_134;
	mov.u32 	%r1012, %r1010;
	mov.u32 	%r1010, %r1004;
	mov.f32 	%f809, %f807;
	mov.f32 	%f807, %f801;
$L__BB17_134:
	setp.leu.f32 	%p96, %f809, %f803;
	mov.u32 	%r1014, %r1006;
	mov.f32 	%f811, %f803;
	@%p96 bra 	$L__BB17_136;
	mov.u32 	%r1014, %r1012;
	mov.u32 	%r1012, %r1006;
	mov.f32 	%f811, %f809;
	mov.f32 	%f809, %f803;
$L__BB17_136:
	setp.leu.f32 	%p97, %f811, %f802;
	mov.u32 	%r910, %r1005;
	mov.f32 	%f705, %f802;
	@%p97 bra 	$L__BB17_138;
	mov.u32 	%r910, %r1014;
	mov.u32 	%r1014, %r1005;
	mov.f32 	%f705, %f811;
	mov.f32 	%f811, %f802;
$L__BB17_138:
	mov.b32 	%f620, %r694;
	setp.lt.f32 	%p98, %f805, %f620;
	selp.b32 	%r897, %r669, %r1008, %p98;
	selp.f32 	%f692, %f620, %f805, %p98;
	setp.leu.f32 	%p99, %f692, %f807;
	mov.u32 	%r904, %r1010;
	mov.f32 	%f699, %f807;
	@%p99 bra 	$L__BB17_140;
	mov.u32 	%r904, %r897;
	mov.u32 	%r897, %r1010;
	mov.f32 	%f699, %f692;
	mov.f32 	%f692, %f807;
$L__BB17_140:
	setp.leu.f32 	%p100, %f699, %f809;
	mov.u32 	%r906, %r1012;
	mov.f32 	%f701, %f809;
	@%p100 bra 	$L__BB17_142;
	mov.u32 	%r906, %r904;
	mov.u32 	%r904, %r1012;
	mov.f32 	%f701, %f699;
	mov.f32 	%f699, %f809;
$L__BB17_142:
	setp.leu.f32 	%p101, %f701, %f811;
	mov.u32 	%r1019, %r1014;
	mov.f32 	%f816, %f811;
	@%p101 bra 	$L__BB17_144;
	mov.u32 	%r1019, %r906;
	mov.u32 	%r906, %r1014;
	mov.f32 	%f816, %f701;
	mov.f32 	%f701, %f811;
$L__BB17_144:
	setp.leu.f32 	%p102, %f816, %f705;
	mov.f32 	%f703, %f816;
	mov.u32 	%r908, %r1019;
	@%p102 bra 	$L__BB17_146;
	mov.f32 	%f703, %f705;
	mov.f32 	%f705, %f816;
	mov.u32 	%r908, %r910;
	mov.u32 	%r910, %r1019;
$L__BB17_146:
	setp.gt.s32 	%p103, %r552, 27;
	mov.b32 	%r700, %f735;
	mov.b32 	%r751, 4;
	mov.b32 	%r752, 31;
	mov.b32 	%r753, -1;
	// begin inline asm
	shfl.sync.down.b32 %r699, %r700, %r751, %r752, %r753;
	// end inline asm
	// begin inline asm
	shfl.sync.down.b32 %r704, %r910, %r751, %r752, %r753;
	// end inline asm
	// begin inline asm
	shfl.sync.down.b32 %r709, %r908, %r751, %r752, %r753;
	// end inline asm
	// begin inline asm
	shfl.sync.down.b32 %r714, %r906, %r751, %r752, %r753;
	// end inline asm
	// begin inline asm
	shfl.sync.down.b32 %r719, %r904, %r751, %r752, %r753;
	// end inline asm
	// begin inline asm
	shfl.sync.down.b32 %r724, %r897, %r751, %r752, %r753;
	// end inline asm
	mov.b32 	%r730, %f705;
	// begin inline asm
	shfl.sync.down.b32 %r729, %r730, %r751, %r752, %r753;
	// end inline asm
	mov.b32 	%r735, %f703;
	// begin inline asm
	shfl.sync.down.b32 %r734, %r735, %r751, %r752, %r753;
	// end inline asm
	mov.b32 	%r740, %f701;
	// begin inline asm
	shfl.sync.down.b32 %r739, %r740, %r751, %r752, %r753;
	// end inline asm
	mov.b32 	%r745, %f699;
	// begin inline asm
	shfl.sync.down.b32 %r744, %r745, %r751, %r752, %r753;
	// end inline asm
	mov.b32 	%r750, %f692;
	// begin inline asm
	shfl.sync.down.b32 %r749, %r750, %r751, %r752, %r753;
	// end inline asm
	@%p103 bra 	$L__BB17_187;
	mov.b32 	%f621, %r729;
	mov.b32 	%f622, %r699;
	add.f32 	%f735, %f735, %f622;
	setp.lt.f32 	%p104, %f692, %f621;
	selp.b32 	%r1027, %r704, %r897, %p104;
	selp.f32 	%f825, %f621, %f692, %p104;
	setp.leu.f32 	%p105, %f825, %f699;
	mov.u32 	%r1029, %r904;
	mov.f32 	%f827, %f699;
	@%p105 bra 	$L__BB17_149;
	mov.u32 	%r1029, %r1027;
	mov.u32 	%r1027, %r904;
	mov.f32 	%f827, %f825;
	mov.f32 	%f825, %f699;
$L__BB17_149:
	setp.leu.f32 	%p106, %f827, %f701;
	mov.u32 	%r1031, %r906;
	mov.f32 	%f829, %f701;
	@%p106 bra 	$L__BB17_151;
	mov.u32 	%r1031, %r1029;
	mov.u32 	%r1029, %r906;
	mov.f32 	%f829, %f827;
	mov.f32 	%f827, %f701;
$L__BB17_151:
	setp.leu.f32 	%p107, %f829, %f703;
	mov.u32 	%r1033, %r908;
	mov.f32 	%f831, %f703;
	@%p107 bra 	$L__BB17_153;
	mov.u32 	%r1033, %r1031;
	mov.u32 	%r1031, %r908;
	mov.f32 	%f831, %f829;
	mov.f32 	%f829, %f703;
$L__BB17_153:
	setp.leu.f32 	%p108, %f831, %f705;
	mov.u32 	%r1032, %r910;
	mov.f32 	%f830, %f705;
	@%p108 bra 	$L__BB17_155;
	mov.u32 	%r1032, %r1033;
	mov.u32 	%r1033, %r910;
	mov.f32 	%f830, %f831;
	mov.f32 	%f831, %f705;
$L__BB17_155:
	mov.b32 	%f623, %r734;
	setp.lt.f32 	%p109, %f825, %f623;
	selp.b32 	%r1035, %r709, %r1027, %p109;
	selp.f32 	%f833, %f623, %f825, %p109;
	setp.leu.f32 	%p110, %f833, %f827;
	mov.u32 	%r1037, %r1029;
	mov.f32 	%f835, %f827;
	@%p110 bra 	$L__BB17_157;
	mov.u32 	%r1037, %r1035;
	mov.u32 	%r1035, %r1029;
	mov.f32 	%f835, %f833;
	mov.f32 	%f833, %f827;
$L__BB17_157:
	setp.leu.f32 	%p111, %f835, %f829;
	mov.u32 	%r1039, %r1031;
	mov.f32 	%f837, %f829;
	@%p111 bra 	$L__BB17_159;
	mov.u32 	%r1039, %r1037;
	mov.u32 	%r1037, %r1031;
	mov.f32 	%f837, %f835;
	mov.f32 	%f835, %f829;
$L__BB17_159:
	setp.leu.f32 	%p112, %f837, %f831;
	mov.u32 	%r1041, %r1033;
	mov.f32 	%f839, %f831;
	@%p112 bra 	$L__BB17_161;
	mov.u32 	%r1041, %r1039;
	mov.u32 	%r1039, %r1033;
	mov.f32 	%f839, %f837;
	mov.f32 	%f837, %f831;
$L__BB17_161:
	setp.leu.f32 	%p113, %f839, %f830;
	mov.u32 	%r1040, %r1032;
	mov.f32 	%f838, %f830;
	@%p113 bra 	$L__BB17_163;
	mov.u32 	%r1040, %r1041;
	mov.u32 	%r1041, %r1032;
	mov.f32 	%f838, %f839;
	mov.f32 	%f839, %f830;
$L__BB17_163:
	mov.b32 	%f624, %r739;
	setp.lt.f32 	%p114, %f833, %f624;
	selp.b32 	%r1043, %r714, %r1035, %p114;
	selp.f32 	%f841, %f624, %f833, %p114;
	setp.leu.f32 	%p115, %f841, %f835;
	mov.u32 	%r1045, %r1037;
	mov.f32 	%f843, %f835;
	@%p115 bra 	$L__BB17_165;
	mov.u32 	%r1045, %r1043;
	mov.u32 	%r1043, %r1037;
	mov.f32 	%f843, %f841;
	mov.f32 	%f841, %f835;
$L__BB17_165:
	setp.leu.f32 	%p116, %f843, %f837;
	mov.u32 	%r1047, %r1039;
	mov.f32 	%f845, %f837;
	@%p116 bra 	$L__BB17_167;
	mov.u32 	%r1047, %r1045;
	mov.u32 	%r1045, %r1039;
	mov.f32 	%f845, %f843;
	mov.f32 	%f843, %f837;
$L__BB17_167:
	setp.leu.f32 	%p117, %f845, %f839;
	mov.u32 	%r1049, %r1041;
	mov.f32 	%f847, %f839;
	@%p117 bra 	$L__BB17_169;
	mov.u32 	%r1049, %r1047;
	mov.u32 	%r1047, %r1041;
	mov.f32 	%f847, %f845;
	mov.f32 	%f845, %f839;
$L__BB17_169:
	setp.leu.f32 	%p118, %f847, %f838;
	mov.u32 	%r1048, %r1040;
	mov.f32 	%f846, %f838;
	@%p118 bra 	$L__BB17_171;
	mov.u32 	%r1048, %r1049;
	mov.u32 	%r1049, %r1040;
	mov.f32 	%f846, %f847;
	mov.f32 	%f847, %f838;
$L__BB17_171:
	mov.b32 	%f625, %r744;
	setp.lt.f32 	%p119, %f841, %f625;
	selp.b32 	%r1051, %r719, %r1043, %p119;
	selp.f32 	%f849, %f625, %f841, %p119;
	setp.leu.f32 	%p120, %f849, %f843;
	mov.u32 	%r1053, %r1045;
	mov.f32 	%f851, %f843;
	@%p120 bra 	$L__BB17_173;
	mov.u32 	%r1053, %r1051;
	mov.u32 	%r1051, %r1045;
	mov.f32 	%f851, %f849;
	mov.f32 	%f849, %f843;
$L__BB17_173:
	setp.leu.f32 	%p121, %f851, %f845;
	mov.u32 	%r1055, %r1047;
	mov.f32 	%f853, %f845;
	@%p121 bra 	$L__BB17_175;
	mov.u32 	%r1055, %r1053;
	mov.u32 	%r1053, %r1047;
	mov.f32 	%f853, %f851;
	mov.f32 	%f851, %f845;
$L__BB17_175:
	setp.leu.f32 	%p122, %f853, %f847;
	mov.u32 	%r1057, %r1049;
	mov.f32 	%f855, %f847;
	@%p122 bra 	$L__BB17_177;
	mov.u32 	%r1057, %r1055;
	mov.u32 	%r1055, %r1049;
	mov.f32 	%f855, %f853;
	mov.f32 	%f853, %f847;
$L__BB17_177:
	setp.leu.f32 	%p123, %f855, %f846;
	mov.u32 	%r910, %r1048;
	mov.f32 	%f705, %f846;
	@%p123 bra 	$L__BB17_179;
	mov.u32 	%r910, %r1057;
	mov.u32 	%r1057, %r1048;
	mov.f32 	%f705, %f855;
	mov.f32 	%f855, %f846;
$L__BB17_179:
	mov.b32 	%f626, %r749;
	setp.lt.f32 	%p124, %f849, %f626;
	selp.b32 	%r897, %r724, %r1051, %p124;
	selp.f32 	%f692, %f626, %f849, %p124;
	setp.leu.f32 	%p125, %f692, %f851;
	mov.u32 	%r904, %r1053;
	mov.f32 	%f699, %f851;
	@%p125 bra 	$L__BB17_181;
	mov.u32 	%r904, %r897;
	mov.u32 	%r897, %r1053;
	mov.f32 	%f699, %f692;
	mov.f32 	%f692, %f851;
$L__BB17_181:
	setp.leu.f32 	%p126, %f699, %f853;
	mov.u32 	%r906, %r1055;
	mov.f32 	%f701, %f853;
	@%p126 bra 	$L__BB17_183;
	mov.u32 	%r906, %r904;
	mov.u32 	%r904, %r1055;
	mov.f32 	%f701, %f699;
	mov.f32 	%f699, %f853;
$L__BB17_183:
	setp.leu.f32 	%p127, %f701, %f855;
	mov.u32 	%r1062, %r1057;
	mov.f32 	%f860, %f855;
	@%p127 bra 	$L__BB17_185;
	mov.u32 	%r1062, %r906;
	mov.u32 	%r906, %r1057;
	mov.f32 	%f860, %f701;
	mov.f32 	%f701, %f855;
$L__BB17_185:
	setp.leu.f32 	%p128, %f860, %f705;
	mov.f32 	%f703, %f860;
	mov.u32 	%r908, %r1062;
	@%p128 bra 	$L__BB17_187;
	mov.f32 	%f703, %f705;
	mov.f32 	%f705, %f860;
	mov.u32 	%r908, %r910;
	mov.u32 	%r910, %r1062;
$L__BB17_187:
	setp.gt.s32 	%p129, %r552, 23;
	mov.b32 	%r755, %f735;
	mov.b32 	%r806, 8;
	mov.b32 	%r807, 31;
	mov.b32 	%r808, -1;
	// begin inline asm
	shfl.sync.down.b32 %r754, %r755, %r806, %r807, %r808;
	// end inline asm
	// begin inline asm
	shfl.sync.down.b32 %r759, %r910, %r806, %r807, %r808;
	// end inline asm
	// begin inline asm
	shfl.sync.down.b32 %r764, %r908, %r806, %r807, %r808;
	// end inline asm
	// begin inline asm
	shfl.sync.down.b32 %r769, %r906, %r806, %r807, %r808;
	// end inline asm
	// begin inline asm
	shfl.sync.down.b32 %r774, %r904, %r806, %r807, %r808;
	// end inline asm
	// begin inline asm
	shfl.sync.down.b32 %r779, %r897, %r806, %r807, %r808;
	// end inline asm
	mov.b32 	%r785, %f705;
	// begin inline asm
	shfl.sync.down.b32 %r784, %r785, %r806, %r807, %r808;
	// end inline asm
	mov.b32 	%r790, %f703;
	// begin inline asm
	shfl.sync.down.b32 %r789, %r790, %r806, %r807, %r808;
	// end inline asm
	mov.b32 	%r795, %f701;
	// begin inline asm
	shfl.sync.down.b32 %r794, %r795, %r806, %r807, %r808;
	// end inline asm
	mov.b32 	%r800, %f699;
	// begin inline asm
	shfl.sync.down.b32 %r799, %r800, %r806, %r807, %r808;
	// end inline asm
	mov.b32 	%r805, %f692;
	// begin inline asm
	shfl.sync.down.b32 %r804, %r805, %r806, %r807, %r808;
	// end inline asm
	@%p129 bra 	$L__BB17_228;
	mov.b32 	%f627, %r784;
	mov.b32 	%f628, %r754;
	add.f32 	%f735, %f735, %f628;
	setp.lt.f32 	%p130, %f692, %f627;
	selp.b32 	%r1070, %r759, %r897, %p130;
	selp.f32 	%f869, %f627, %f692, %p130;
	setp.leu.f32 	%p131, %f869, %f699;
	mov.u32 	%r1072, %r904;
	mov.f32 	%f871, %f699;
	@%p131 bra 	$L__BB17_190;
	mov.u32 	%r1072, %r1070;
	mov.u32 	%r1070, %r904;
	mov.f32 	%f871, %f869;
	mov.f32 	%f869, %f699;
$L__BB17_190:
	setp.leu.f32 	%p132, %f871, %f701;
	mov.u32 	%r1074, %r906;
	mov.f32 	%f873, %f701;
	@%p132 bra 	$L__BB17_192;
	mov.u32 	%r1074, %r1072;
	mov.u32 	%r1072, %r906;
	mov.f32 	%f873, %f871;
	mov.f32 	%f871, %f701;
$L__BB17_192:
	setp.leu.f32 	%p133, %f873, %f703;
	mov.u32 	%r1076, %r908;
	mov.f32 	%f875, %f703;
	@%p133 bra 	$L__BB17_194;
	mov.u32 	%r1076, %r1074;
	mov.u32 	%r1074, %r908;
	mov.f32 	%f875, %f873;
	mov.f32 	%f873, %f703;
$L__BB17_194:
	setp.leu.f32 	%p134, %f875, %f705;
	mov.u32 	%r1075, %r910;
	mov.f32 	%f874, %f705;
	@%p134 bra 	$L__BB17_196;
	mov.u32 	%r1075, %r1076;
	mov.u32 	%r1076, %r910;
	mov.f32 	%f874, %f875;
	mov.f32 	%f875, %f705;
$L__BB17_196:
	mov.b32 	%f629, %r789;
	setp.lt.f32 	%p135, %f869, %f629;
	selp.b32 	%r1078, %r764, %r1070, %p135;
	selp.f32 	%f877, %f629, %f869, %p135;
	setp.leu.f32 	%p136, %f877, %f871;
	mov.u32 	%r1080, %r1072;
	mov.f32 	%f879, %f871;
	@%p136 bra 	$L__BB17_198;
	mov.u32 	%r1080, %r1078;
	mov.u32 	%r1078, %r1072;
	mov.f32 	%f879, %f877;
	mov.f32 	%f877, %f871;
$L__BB17_198:
	setp.leu.f32 	%p137, %f879, %f873;
	mov.u32 	%r1082, %r1074;
	mov.f32 	%f881, %f873;
	@%p137 bra 	$L__BB17_200;
	mov.u32 	%r1082, %r1080;
	mov.u32 	%r1080, %r1074;
	mov.f32 	%f881, %f879;
	mov.f32 	%f879, %f873;
$L__BB17_200:
	setp.leu.f32 	%p138, %f881, %f875;
	mov.u32 	%r1084, %r1076;
	mov.f32 	%f883, %f875;
	@%p138 bra 	$L__BB17_202;
	mov.u32 	%r1084, %r1082;
	mov.u32 	%r1082, %r1076;
	mov.f32 	%f883, %f881;
	mov.f32 	%f881, %f875;
$L__BB17_202:
	setp.leu.f32 	%p139, %f883, %f874;
	mov.u32 	%r1083, %r1075;
	mov.f32 	%f882, %f874;
	@%p139 bra 	$L__BB17_204;
	mov.u32 	%r1083, %r1084;
	mov.u32 	%r1084, %r1075;
	mov.f32 	%f882, %f883;
	mov.f32 	%f883, %f874;
$L__BB17_204:
	mov.b32 	%f630, %r794;
	setp.lt.f32 	%p140, %f877, %f630;
	selp.b32 	%r1086, %r769, %r1078, %p140;
	selp.f32 	%f885, %f630, %f877, %p140;
	setp.leu.f32 	%p141, %f885, %f879;
	mov.u32 	%r1088, %r1080;
	mov.f32 	%f887, %f879;
	@%p141 bra 	$L__BB17_206;
	mov.u32 	%r1088, %r1086;
	mov.u32 	%r1086, %r1080;
	mov.f32 	%f887, %f885;
	mov.f32 	%f885, %f879;
$L__BB17_206:
	setp.leu.f32 	%p142, %f887, %f881;
	mov.u32 	%r1090, %r1082;
	mov.f32 	%f889, %f881;
	@%p142 bra 	$L__BB17_208;
	mov.u32 	%r1090, %r1088;
	mov.u32 	%r1088, %r1082;
	mov.f32 	%f889, %f887;
	mov.f32 	%f887, %f881;
$L__BB17_208:
	setp.leu.f32 	%p143, %f889, %f883;
	mov.u32 	%r1092, %r1084;
	mov.f32 	%f891, %f883;
	@%p143 bra 	$L__BB17_210;
	mov.u32 	%r1092, %r1090;
	mov.u32 	%r1090, %r1084;
	mov.f32 	%f891, %f889;
	mov.f32 	%f889, %f883;
$L__BB17_210:
	setp.leu.f32 	%p144, %f891, %f882;
	mov.u32 	%r1091, %r1083;
	mov.f32 	%f890, %f882;
	@%p144 bra 	$L__BB17_212;
	mov.u32 	%r1091, %r1092;
	mov.u32 	%r1092, %r1083;
	mov.f32 	%f890, %f891;
	mov.f32 	%f891, %f882;
$L__BB17_212:
	mov.b32 	%f631, %r799;
	setp.lt.f32 	%p145, %f885, %f631;
	selp.b32 	%r1094, %r774, %r1086, %p145;
	selp.f32 	%f893, %f631, %f885, %p145;
	setp.leu.f32 	%p146, %f893, %f887;
	mov.u32 	%r1096, %r1088;
	mov.f32 	%f895, %f887;
	@%p146 bra 	$L__BB17_214;
	mov.u32 	%r1096, %r1094;
	mov.u32 	%r1094, %r1088;
	mov.f32 	%f895, %f893;
	mov.f32 	%f893, %f887;
$L__BB17_214:
	setp.leu.f32 	%p147, %f895, %f889;
	mov.u32 	%r1098, %r1090;
	mov.f32 	%f897, %f889;
	@%p147 bra 	$L__BB17_216;
	mov.u32 	%r1098, %r1096;
	mov.u32 	%r1096, %r1090;
	mov.f32 	%f897, %f895;
	mov.f32 	%f895, %f889;
$L__BB17_216:
	setp.leu.f32 	%p148, %f897, %f891;
	mov.u32 	%r1100, %r1092;
	mov.f32 	%f899, %f891;
	@%p148 bra 	$L__BB17_218;
	mov.u32 	%r1100, %r1098;
	mov.u32 	%r1098, %r1092;
	mov.f32 	%f899, %f897;
	mov.f32 	%f897, %f891;
$L__BB17_218:
	setp.leu.f32 	%p149, %f899, %f890;
	mov.u32 	%r910, %r1091;
	mov.f32 	%f705, %f890;
	@%p149 bra 	$L__BB17_220;
	mov.u32 	%r910, %r1100;
	mov.u32 	%r1100, %r1091;
	mov.f32 	%f705, %f899;
	mov.f32 	%f899, %f890;
$L__BB17_220:
	mov.b32 	%f632, %r804;
	setp.lt.f32 	%p150, %f893, %f632;
	selp.b32 	%r897, %r779, %r1094, %p150;
	selp.f32 	%f692, %f632, %f893, %p150;
	setp.leu.f32 	%p151, %f692, %f895;
	mov.u32 	%r904, %r1096;
	mov.f32 	%f699, %f895;
	@%p151 bra 	$L__BB17_222;
	mov.u32 	%r904, %r897;
	mov.u32 	%r897, %r1096;
	mov.f32 	%f699, %f692;
	mov.f32 	%f692, %f895;
$L__BB17_222:
	setp.leu.f32 	%p152, %f699, %f897;
	mov.u32 	%r906, %r1098;
	mov.f32 	%f701, %f897;
	@%p152 bra 	$L__BB17_224;
	mov.u32 	%r906, %r904;
	mov.u32 	%r904, %r1098;
	mov.f32 	%f701, %f699;
	mov.f32 	%f699, %f897;
$L__BB17_224:
	setp.leu.f32 	%p153, %f701, %f899;
	mov.u32 	%r1105, %r1100;
	mov.f32 	%f904, %f899;
	@%p153 bra 	$L__BB17_226;
	mov.u32 	%r1105, %r906;
	mov.u32 	%r906, %r1100;
	mov.f32 	%f904, %f701;
	mov.f32 	%f701, %f899;
$L__BB17_226:
	setp.leu.f32 	%p154, %f904, %f705;
	mov.f32 	%f703, %f904;
	mov.u32 	%r908, %r1105;
	@%p154 bra 	$L__BB17_228;
	mov.f32 	%f703, %f705;
	mov.f32 	%f705, %f904;
	mov.u32 	%r908, %r910;
	mov.u32 	%r910, %r1105;
$L__BB17_228:
	setp.gt.s32 	%p155, %r552, 15;
	mov.b32 	%r810, %f735;
	mov.b32 	%r861, 16;
	mov.b32 	%r862, 31;
	mov.b32 	%r863, -1;
	// begin inline asm
	shfl.sync.down.b32 %r809, %r810, %r861, %r862, %r863;
	// end inline asm
	// begin inline asm
	shfl.sync.down.b32 %r814, %r910, %r861, %r862, %r863;
	// end inline asm
	// begin inline asm
	shfl.sync.down.b32 %r819, %r908, %r861, %r862, %r863;
	// end inline asm
	// begin inline asm
	shfl.sync.down.b32 %r824, %r906, %r861, %r862, %r863;
	// end inline asm
	// begin inline asm
	shfl.sync.down.b32 %r829, %r904, %r861, %r862, %r863;
	// end inline asm
	// begin inline asm
	shfl.sync.down.b32 %r834, %r897, %r861, %r862, %r863;
	// end inline asm
	mov.b32 	%r840, %f705;
	// begin inline asm
	shfl.sync.down.b32 %r839, %r840, %r861, %r862, %r863;
	// end inline asm
	mov.b32 	%r845, %f703;
	// begin inline asm
	shfl.sync.down.b32 %r844, %r845, %r861, %r862, %r863;
	// end inline asm
	mov.b32 	%r850, %f701;
	// begin inline asm
	shfl.sync.down.b32 %r849, %r850, %r861, %r862, %r863;
	// end inline asm
	mov.b32 	%r855, %f699;
	// begin inline asm
	shfl.sync.down.b32 %r854, %r855, %r861, %r862, %r863;
	// end inline asm
	mov.b32 	%r860, %f692;
	// begin inline asm
	shfl.sync.down.b32 %r859, %r860, %r861, %r862, %r863;
	// end inline asm
	@%p155 bra 	$L__BB17_269;
	mov.b32 	%f633, %r839;
	mov.b32 	%f634, %r809;
	add.f32 	%f735, %f735, %f634;
	setp.lt.f32 	%p156, %f692, %f633;
	selp.b32 	%r1113, %r814, %r897, %p156;
	selp.f32 	%f913, %f633, %f692, %p156;
	setp.leu.f32 	%p157, %f913, %f699;
	mov.u32 	%r1115, %r904;
	mov.f32 	%f915, %f699;
	@%p157 bra 	$L__BB17_231;
	mov.u32 	%r1115, %r1113;
	mov.u32 	%r1113, %r904;
	mov.f32 	%f915, %f913;
	mov.f32 	%f913, %f699;
$L__BB17_231:
	setp.leu.f32 	%p158, %f915, %f701;
	mov.u32 	%r1117, %r906;
	mov.f32 	%f917, %f701;
	@%p158 bra 	$L__BB17_233;
	mov.u32 	%r1117, %r1115;
	mov.u32 	%r1115, %r906;
	mov.f32 	%f917, %f915;
	mov.f32 	%f915, %f701;
$L__BB17_233:
	setp.leu.f32 	%p159, %f917, %f703;
	mov.u32 	%r1119, %r908;
	mov.f32 	%f919, %f703;
	@%p159 bra 	$L__BB17_235;
	mov.u32 	%r1119, %r1117;
	mov.u32 	%r1117, %r908;
	mov.f32 	%f919, %f917;
	mov.f32 	%f917, %f703;
$L__BB17_235:
	setp.leu.f32 	%p160, %f919, %f705;
	mov.u32 	%r1118, %r910;
	mov.f32 	%f918, %f705;
	@%p160 bra 	$L__BB17_237;
	mov.u32 	%r1118, %r1119;
	mov.u32 	%r1119, %r910;
	mov.f32 	%f918, %f919;
	mov.f32 	%f919, %f705;
$L__BB17_237:
	mov.b32 	%f635, %r844;
	setp.lt.f32 	%p161, %f913, %f635;
	selp.b32 	%r1121, %r819, %r1113, %p161;
	selp.f32 	%f921, %f635, %f913, %p161;
	setp.leu.f32 	%p162, %f921, %f915;
	mov.u32 	%r1123, %r1115;
	mov.f32 	%f923, %f915;
	@%p162 bra 	$L__BB17_239;
	mov.u32 	%r1123, %r1121;
	mov.u32 	%r1121, %r1115;
	mov.f32 	%f923, %f921;
	mov.f32 	%f921, %f915;
$L__BB17_239:
	setp.leu.f32 	%p163, %f923, %f917;
	mov.u32 	%r1125, %r1117;
	mov.f32 	%f925, %f917;
	@%p163 bra 	$L__BB17_241;
	mov.u32 	%r1125, %r1123;
	mov.u32 	%r1123, %r1117;
	mov.f32 	%f925, %f923;
	mov.f32 	%f923, %f917;
$L__BB17_241:
	setp.leu.f32 	%p164, %f925, %f919;
	mov.u32 	%r1127, %r1119;
	mov.f32 	%f927, %f919;
	@%p164 bra 	$L__BB17_243;
	mov.u32 	%r1127, %r1125;
	mov.u32 	%r1125, %r1119;
	mov.f32 	%f927, %f925;
	mov.f32 	%f925, %f919;
$L__BB17_243:
	setp.leu.f32 	%p165, %f927, %f918;
	mov.u32 	%r1126, %r1118;
	mov.f32 	%f926, %f918;
	@%p165 bra 	$L__BB17_245;
	mov.u32 	%r1126, %r1127;
	mov.u32 	%r1127, %r1118;
	mov.f32 	%f926, %f927;
	mov.f32 	%f927, %f918;
$L__BB17_245:
	mov.b32 	%f636, %r849;
	setp.lt.f32 	%p166, %f921, %f636;
	selp.b32 	%r1129, %r824, %r1121, %p166;
	selp.f32 	%f929, %f636, %f921, %p166;
	setp.leu.f32 	%p167, %f929, %f923;
	mov.u32 	%r1131, %r1123;
	mov.f32 	%f931, %f923;
	@%p167 bra 	$L__BB17_247;
	mov.u32 	%r1131, %r1129;
	mov.u32 	%r1129, %r1123;
	mov.f32 	%f931, %f929;
	mov.f32 	%f929, %f923;
$L__BB17_247:
	setp.leu.f32 	%p168, %f931, %f925;
	mov.u32 	%r1133, %r1125;
	mov.f32 	%f933, %f925;
	@%p168 bra 	$L__BB17_249;
	mov.u32 	%r1133, %r1131;
	mov.u32 	%r1131, %r1125;
	mov.f32 	%f933, %f931;
	mov.f32 	%f931, %f925;
$L__BB17_249:
	setp.leu.f32 	%p169, %f933, %f927;
	mov.u32 	%r1135, %r1127;
	mov.f32 	%f935, %f927;
	@%p169 bra 	$L__BB17_251;
	mov.u32 	%r1135, %r1133;
	mov.u32 	%r1133, %r1127;
	mov.f32 	%f935, %f933;
	mov.f32 	%f933, %f927;
$L__BB17_251:
	setp.leu.f32 	%p170, %f935, %f926;
	mov.u32 	%r1134, %r1126;
	mov.f32 	%f934, %f926;
	@%p170 bra 	$L__BB17_253;
	mov.u32 	%r1134, %r1135;
	mov.u32 	%r1135, %r1126;
	mov.f32 	%f934, %f935;
	mov.f32 	%f935, %f926;
$L__BB17_253:
	mov.b32 	%f637, %r854;
	setp.lt.f32 	%p171, %f929, %f637;
	selp.b32 	%r1137, %r829, %r1129, %p171;
	selp.f32 	%f937, %f637, %f929, %p171;
	setp.leu.f32 	%p172, %f937, %f931;
	mov.u32 	%r1139, %r1131;
	mov.f32 	%f939, %f931;
	@%p172 bra 	$L__BB17_255;
	mov.u32 	%r1139, %r1137;
	mov.u32 	%r1137, %r1131;
	mov.f32 	%f939, %f937;
	mov.f32 	%f937, %f931;
$L__BB17_255:
	setp.leu.f32 	%p173, %f939, %f933;
	mov.u32 	%r1141, %r1133;
	mov.f32 	%f941, %f933;
	@%p173 bra 	$L__BB17_257;
	mov.u32 	%r1141, %r1139;
	mov.u32 	%r1139, %r1133;
	mov.f32 	%f941, %f939;
	mov.f32 	%f939, %f933;
$L__BB17_257:
	setp.leu.f32 	%p174, %f941, %f935;
	mov.u32 	%r1143, %r1135;
	mov.f32 	%f943, %f935;
	@%p174 bra 	$L__BB17_259;
	mov.u32 	%r1143, %r1141;
	mov.u32 	%r1141, %r1135;
	mov.f32 	%f943, %f941;
	mov.f32 	%f941, %f935;
$L__BB17_259:
	setp.leu.f32 	%p175, %f943, %f934;
	mov.u32 	%r1142, %r1134;
	mov.f32 	%f942, %f934;
	@%p175 bra 	$L__BB17_261;
	mov.u32 	%r1142, %r1143;
	mov.u32 	%r1143, %r1134;
	mov.f32 	%f942, %f943;
	mov.f32 	%f943, %f934;
$L__BB17_261:
	mov.b32 	%f638, %r859;
	setp.lt.f32 	%p176, %f937, %f638;
	selp.b32 	%r897, %r834, %r1137, %p176;
	selp.f32 	%f692, %f638, %f937, %p176;
	setp.leu.f32 	%p177, %f692, %f939;
	mov.u32 	%r904, %r1139;
	mov.f32 	%f699, %f939;
	@%p177 bra 	$L__BB17_263;
	mov.u32 	%r904, %r897;
	mov.u32 	%r897, %r1139;
	mov.f32 	%f699, %f692;
	mov.f32 	%f692, %f939;
$L__BB17_263:
	setp.leu.f32 	%p178, %f699, %f941;
	mov.u32 	%r906, %r1141;
	mov.f32 	%f701, %f941;
	@%p178 bra 	$L__BB17_265;
	mov.u32 	%r906, %r904;
	mov.u32 	%r904, %r1141;
	mov.f32 	%f701, %f699;
	mov.f32 	%f699, %f941;
$L__BB17_265:
	setp.leu.f32 	%p179, %f701, %f943;
	mov.u32 	%r908, %r1143;
	mov.f32 	%f703, %f943;
	@%p179 bra 	$L__BB17_267;
	mov.u32 	%r908, %r906;
	mov.u32 	%r906, %r1143;
	mov.f32 	%f703, %f701;
	mov.f32 	%f701, %f943;
$L__BB17_267:
	setp.leu.f32 	%p180, %f703, %f942;
	mov.u32 	%r910, %r1142;
	mov.f32 	%f705, %f942;
	@%p180 bra 	$L__BB17_269;
	mov.u32 	%r910, %r908;
	mov.u32 	%r908, %r1142;
	mov.f32 	%f705, %f703;
	mov.f32 	%f703, %f942;
$L__BB17_269:
	not.pred 	%p181, %p264;
	@%p181 bra 	$L__BB17_271;
	mov.u32 	%r864, _ZZ17safe_softmax_topkILi5ELi128EEvPKfPiPfiiE12temp_storage;
	mad.lo.s32 	%r865, %r21, 44, %r864;
	st.shared.f32 	[%r865+4], %f735;
	st.shared.u32 	[%r865+8], %r910;
	st.shared.u32 	[%r865+12], %r908;
	st.shared.u32 	[%r865+16], %r906;
	st.shared.u32 	[%r865+20], %r904;
	st.shared.u32 	[%r865+24], %r897;
	st.shared.f32 	[%r865+28], %f705;
	st.shared.f32 	[%r865+32], %f703;
	st.shared.f32 	[%r865+36], %f701;
	st.shared.f32 	[%r865+40], %f699;
	st.shared.f32 	[%r865+44], %f692;
$L__BB17_271:
	setp.ne.s32 	%p182, %r1, 0;
	bar.sync 	0;
	@%p182 bra 	$L__BB17_392;
	ld.shared.f32 	%f639, [_ZZ17safe_softmax_topkILi5ELi128EEvPKfPiPfiiE12temp_storage+48];
	ld.shared.u32 	%r396, [_ZZ17safe_softmax_topkILi5ELi128EEvPKfPiPfiiE12temp_storage+56];
	ld.shared.u32 	%r397, [_ZZ17safe_softmax_topkILi5ELi128EEvPKfPiPfiiE12temp_storage+60];
	ld.shared.u32 	%r398, [_ZZ17safe_softmax_topkILi5ELi128EEvPKfPiPfiiE12temp_storage+64];
	ld.shared.u32 	%r399, [_ZZ17safe_softmax_topkILi5ELi128EEvPKfPiPfiiE12temp_storage+68];
	ld.shared.f32 	%f640, [_ZZ17safe_softmax_topkILi5ELi128EEvPKfPiPfiiE12temp_storage+72];
	ld.shared.f32 	%f344, [_ZZ17safe_softmax_topkILi5ELi128EEvPKfPiPfiiE12temp_storage+76];
	ld.shared.f32 	%f345, [_ZZ17safe_softmax_topkILi5ELi128EEvPKfPiPfiiE12temp_storage+80];
	ld.shared.f32 	%f346, [_ZZ17safe_softmax_topkILi5ELi128EEvPKfPiPfiiE12temp_storage+84];
	ld.shared.f32 	%f347, [_ZZ17safe_softmax_topkILi5ELi128EEvPKfPiPfiiE12temp_storage+88];
	add.f32 	%f348, %f735, %f639;
	setp.gt.f32 	%p183, %f640, %f692;
	ld.shared.u32 	%r866, [_ZZ17safe_softmax_topkILi5ELi128EEvPKfPiPfiiE12temp_storage+52];
	selp.b32 	%r1156, %r866, %r897, %p183;
	selp.f32 	%f957, %f640, %f692, %p183;
	setp.leu.f32 	%p184, %f957, %f699;
	mov.u32 	%r1158, %r904;
	mov.f32 	%f959, %f699;
	@%p184 bra 	$L__BB17_274;
	mov.u32 	%r1158, %r1156;
	mov.u32 	%r1156, %r904;
	mov.f32 	%f959, %f957;
	mov.f32 	%f957, %f699;
$L__BB17_274:
	setp.leu.f32 	%p185, %f959, %f701;
	mov.u32 	%r1160, %r906;
	mov.f32 	%f961, %f701;
	@%p185 bra 	$L__BB17_276;
	mov.u32 	%r1160, %r1158;
	mov.u32 	%r1158, %r906;
	mov.f32 	%f961, %f959;
	mov.f32 	%f959, %f701;
$L__BB17_276:
	setp.leu.f32 	%p186, %f961, %f703;
	mov.u32 	%r1162, %r908;
	mov.f32 	%f963, %f703;
	@%p186 bra 	$L__BB17_278;
	mov.u32 	%r1162, %r1160;
	mov.u32 	%r1160, %r908;
	mov.f32 	%f963, %f961;
	mov.f32 	%f961, %f703;
$L__BB17_278:
	setp.leu.f32 	%p187, %f963, %f705;
	mov.u32 	%r1161, %r910;
	mov.f32 	%f962, %f705;
	@%p187 bra 	$L__BB17_280;
	mov.u32 	%r1161, %r1162;
	mov.u32 	%r1162, %r910;
	mov.f32 	%f962, %f963;
	mov.f32 	%f963, %f705;
$L__BB17_280:
	setp.gt.f32 	%p188, %f344, %f957;
	selp.b32 	%r1164, %r396, %r1156, %p188;
	selp.f32 	%f965, %f344, %f957, %p188;
	setp.leu.f32 	%p189, %f965, %f959;
	mov.u32 	%r1166, %r1158;
	mov.f32 	%f967, %f959;
	@%p189 bra 	$L__BB17_282;
	mov.u32 	%r1166, %r1164;
	mov.u32 	%r1164, %r1158;
	mov.f32 	%f967, %f965;
	mov.f32 	%f965, %f959;
$L__BB17_282:
	setp.leu.f32 	%p190, %f967, %f961;
	mov.u32 	%r1168, %r1160;
	mov.f32 	%f969, %f961;
	@%p190 bra 	$L__BB17_284;
	mov.u32 	%r1168, %r1166;
	mov.u32 	%r1166, %r1160;
	mov.f32 	%f969, %f967;
	mov.f32 	%f967, %f961;
$L__BB17_284:
	setp.leu.f32 	%p191, %f969, %f963;
	mov.u32 	%r1170, %r1162;
	mov.f32 	%f971, %f963;
	@%p191 bra 	$L__BB17_286;
	mov.u32 	%r1170, %r1168;
	mov.u32 	%r1168, %r1162;
	mov.f32 	%f971, %f969;
	mov.f32 	%f969, %f963;
$L__BB17_286:
	setp.leu.f32 	%p192, %f971, %f962;
	mov.u32 	%r1169, %r1161;
	mov.f32 	%f970, %f962;
	@%p192 bra 	$L__BB17_288;
	mov.u32 	%r1169, %r1170;
	mov.u32 	%r1170, %r1161;
	mov.f32 	%f970, %f971;
	mov.f32 	%f971, %f962;
$L__BB17_288:
	setp.gt.f32 	%p193, %f345, %f965;
	selp.b32 	%r1172, %r397, %r1164, %p193;
	selp.f32 	%f973, %f345, %f965, %p193;
	setp.leu.f32 	%p194, %f973, %f967;
	mov.u32 	%r1174, %r1166;
	mov.f32 	%f975, %f967;
	@%p194 bra 	$L__BB17_290;
	mov.u32 	%r1174, %r1172;
	mov.u32 	%r1172, %r1166;
	mov.f32 	%f975, %f973;
	mov.f32 	%f973, %f967;
$L__BB17_290:
	setp.leu.f32 	%p195, %f975, %f969;
	mov.u32 	%r1176, %r1168;
	mov.f32 	%f977, %f969;
	@%p195 bra 	$L__BB17_292;
	mov.u32 	%r1176, %r1174;
	mov.u32 	%r1174, %r1168;
	mov.f32 	%f977, %f975;
	mov.f32 	%f975, %f969;
$L__BB17_292:
	setp.leu.f32 	%p196, %f977, %f971;
	mov.u32 	%r1178, %r1170;
	mov.f32 	%f979, %f971;
	@%p196 bra 	$L__BB17_294;
	mov.u32 	%r1178, %r1176;
	mov.u32 	%r1176, %r1170;
	mov.f32 	%f979, %f977;
	mov.f32 	%f977, %f971;
$L__BB17_294:
	setp.leu.f32 	%p197, %f979, %f970;
	mov.u32 	%r1177, %r1169;
	mov.f32 	%f978, %f970;
	@%p197 bra 	$L__BB17_296;
	mov.u32 	%r1177, %r1178;
	mov.u32 	%r1178, %r1169;
	mov.f32 	%f978, %f979;
	mov.f32 	%f979, %f970;
$L__BB17_296:
	setp.gt.f32 	%p198, %f346, %f973;
	selp.b32 	%r1180, %r398, %r1172, %p198;
	selp.f32 	%f981, %f346, %f973, %p198;
	setp.leu.f32 	%p199, %f981, %f975;
	mov.u32 	%r1182, %r1174;
	mov.f32 	%f983, %f975;
	@%p199 bra 	$L__BB17_298;
	mov.u32 	%r1182, %r1180;
	mov.u32 	%r1180, %r1174;
	mov.f32 	%f983, %f981;
	mov.f32 	%f981, %f975;
$L__BB17_298:
	setp.leu.f32 	%p200, %f983, %f977;
	mov.u32 	%r1184, %r1176;
	mov.f32 	%f985, %f977;
	@%p200 bra 	$L__BB17_300;
	mov.u32 	%r1184, %r1182;
	mov.u32 	%r1182, %r1176;
	mov.f32 	%f985, %f983;
	mov.f32 	%f983, %f977;
$L__BB17_300:
	setp.leu.f32 	%p201, %f985, %f979;
	mov.u32 	%r1186, %r1178;
	mov.f32 	%f987, %f979;
	@%p201 bra 	$L__BB17_302;
	mov.u32 	%r1186, %r1184;
	mov.u32 	%r1184, %r1178;
	mov.f32 	%f987, %f985;
	mov.f32 	%f985, %f979;
$L__BB17_302:
	setp.leu.f32 	%p202, %f987, %f978;
	mov.u32 	%r1185, %r1177;
	mov.f32 	%f986, %f978;
	@%p202 bra 	$L__BB17_304;
	mov.u32 	%r1185, %r1186;
	mov.u32 	%r1186, %r1177;
	mov.f32 	%f986, %f987;
	mov.f32 	%f987, %f978;
$L__BB17_304:
	setp.gt.f32 	%p203, %f347, %f981;
	selp.b32 	%r1188, %r399, %r1180, %p203;
	selp.f32 	%f989, %f347, %f981, %p203;
	setp.leu.f32 	%p204, %f989, %f983;
	mov.u32 	%r1190, %r1182;
	mov.f32 	%f991, %f983;
	@%p204 bra 	$L__BB17_306;
	mov.u32 	%r1190, %r1188;
	mov.u32 	%r1188, %r1182;
	mov.f32 	%f991, %f989;
	mov.f32 	%f989, %f983;
$L__BB17_306:
	setp.leu.f32 	%p205, %f991, %f985;
	mov.u32 	%r1192, %r1184;
	mov.f32 	%f993, %f985;
	@%p205 bra 	$L__BB17_308;
	mov.u32 	%r1192, %r1190;
	mov.u32 	%r1190, %r1184;
	mov.f32 	%f993, %f991;
	mov.f32 	%f991, %f985;
$L__BB17_308:
	setp.leu.f32 	%p206, %f993, %f987;
	mov.u32 	%r1194, %r1186;
	mov.f32 	%f995, %f987;
	@%p206 bra 	$L__BB17_310;
	mov.u32 	%r1194, %r1192;
	mov.u32 	%r1192, %r1186;
	mov.f32 	%f995, %f993;
	mov.f32 	%f993, %f987;
$L__BB17_310:
	setp.leu.f32 	%p207, %f995, %f986;
	mov.u32 	%r1193, %r1185;
	mov.f32 	%f994, %f986;
	@%p207 bra 	$L__BB17_312;
	mov.u32 	%r1193, %r1194;
	mov.u32 	%r1194, %r1185;
	mov.f32 	%f994, %f995;
	mov.f32 	%f995, %f986;
$L__BB17_312:
	ld.shared.f32 	%f641, [_ZZ17safe_softmax_topkILi5ELi128EEvPKfPiPfiiE12temp_storage+92];
	ld.shared.u32 	%r445, [_ZZ17safe_softmax_topkILi5ELi128EEvPKfPiPfiiE12temp_storage+100];
	ld.shared.u32 	%r446, [_ZZ17safe_softmax_topkILi5ELi128EEvPKfPiPfiiE12temp_storage+104];
	ld.shared.u32 	%r447, [_ZZ17safe_softmax_topkILi5ELi128EEvPKfPiPfiiE12temp_storage+108];
	ld.shared.u32 	%r448, [_ZZ17safe_softmax_topkILi5ELi128EEvPKfPiPfiiE12temp_storage+112];
	ld.shared.f32 	%f642, [_ZZ17safe_softmax_topkILi5ELi128EEvPKfPiPfiiE12temp_storage+116];
	ld.shared.f32 	%f394, [_ZZ17safe_softmax_topkILi5ELi128EEvPKfPiPfiiE12temp_storage+120];
	ld.shared.f32 	%f395, [_ZZ17safe_softmax_topkILi5ELi128EEvPKfPiPfiiE12temp_storage+124];
	ld.shared.f32 	%f396, [_ZZ17safe_softmax_topkILi5ELi128EEvPKfPiPfiiE12temp_storage+128];
	ld.shared.f32 	%f397, [_ZZ17safe_softmax_topkILi5ELi128EEvPKfPiPfiiE12temp_storage+132];
	add.f32 	%f398, %f348, %f641;
	setp.gt.f32 	%p208, %f642, %f989;
	ld.shared.u32 	%r867, [_ZZ17safe_softmax_topkILi5ELi128EEvPKfPiPfiiE12temp_storage+96];
	selp.b32 	%r1196, %r867, %r1188, %p208;
	selp.f32 	%f997, %f642, %f989, %p208;
	setp.leu.f32 	%p209, %f997, %f991;
	mov.u32 	%r1198, %r1190;
	mov.f32 	%f999, %f991;
	@%p209 bra 	$L__BB17_314;
	mov.u32 	%r1198, %r1196;
	mov.u32 	%r1196, %r1190;
	mov.f32 	%f999, %f997;
	mov.f32 	%f997, %f991;
$L__BB17_314:
	setp.leu.f32 	%p210, %f999, %f993;
	mov.u32 	%r1200, %r1192;
	mov.f32 	%f1001, %f993;
	@%p210 bra 	$L__BB17_316;
	mov.u32 	%r1200, %r1198;
	mov.u32 	%r1198, %r1192;
	mov.f32 	%f1001, %f999;
	mov.f32 	%f999, %f993;
$L__BB17_316:
	setp.leu.f32 	%p211, %f1001, %f995;
	mov.u32 	%r1202, %r1194;
	mov.f32 	%f1003, %f995;
	@%p211 bra 	$L__BB17_318;
	mov.u32 	%r1202, %r1200;
	mov.u32 	%r1200, %r1194;
	mov.f32 	%f1003, %f1001;
	mov.f32 	%f1001, %f995;
$L__BB17_318:
	setp.leu.f32 	%p212, %f1003, %f994;
	mov.u32 	%r1201, %r1193;
	mov.f32 	%f1002, %f994;
	@%p212 bra 	$L__BB17_320;
	mov.u32 	%r1201, %r1202;
	mov.u32 	%r1202, %r1193;
	mov.f32 	%f1002, %f1003;
	mov.f32 	%f1003, %f994;
$L__BB17_320:
	setp.gt.f32 	%p213, %f394, %f997;
	selp.b32 	%r1204, %r445, %r1196, %p213;
	selp.f32 	%f1005, %f394, %f997, %p213;
	setp.leu.f32 	%p214, %f1005, %f999;
	mov.u32 	%r1206, %r1198;
	mov.f32 	%f1007, %f999;
	@%p214 bra 	$L__BB17_322;
	mov.u32 	%r1206, %r1204;
	mov.u32 	%r1204, %r1198;
	mov.f32 	%f1007, %f1005;
	mov.f32 	%f1005, %f999;
$L__BB17_322:
	setp.leu.f32 	%p215, %f1007, %f1001;
	mov.u32 	%r1208, %r1200;
	mov.f32 	%f1009, %f1001;
	@%p215 bra 	$L__BB17_324;
	mov.u32 	%r1208, %r1206;
	mov.u32 	%r1206, %r1200;
	mov.f32 	%f1009, %f1007;
	mov.f32 	%f1007, %f1001;
$L__BB17_324:
	setp.leu.f32 	%p216, %f1009, %f1003;
	mov.u32 	%r1210, %r1202;
	mov.f32 	%f1011, %f1003;
	@%p216 bra 	$L__BB17_326;
	mov.u32 	%r1210, %r1208;
	mov.u32 	%r1208, %r1202;
	mov.f32 	%f1011, %f1009;
	mov.f32 	%f1009, %f1003;
$L__BB17_326:
	setp.leu.f32 	%p217, %f1011, %f1002;
	mov.u32 	%r1209, %r1201;
	mov.f32 	%f1010, %f1002;
	@%p217 bra 	$L__BB17_328;
	mov.u32 	%r1209, %r1210;
	mov.u32 	%r1210, %r1201;
	mov.f32 	%f1010, %f1011;
	mov.f32 	%f1011, %f1002;
$L__BB17_328:
	setp.gt.f32 	%p218, %f395, %f1005;
	selp.b32 	%r1212, %r446, %r1204, %p218;
	selp.f32 	%f1013, %f395, %f1005, %p218;
	setp.leu.f32 	%p219, %f1013, %f1007;
	mov.u32 	%r1214, %r1206;
	mov.f32 	%f1015, %f1007;
	@%p219 bra 	$L__BB17_330;
	mov.u32 	%r1214, %r1212;
	mov.u32 	%r1212, %r1206;
	mov.f32 	%f1015, %f1013;
	mov.f32 	%f1013, %f1007;
$L__BB17_330:
	setp.leu.f32 	%p220, %f1015, %f1009;
	mov.u32 	%r1216, %r1208;
	mov.f32 	%f1017, %f1009;
	@%p220 bra 	$L__BB17_332;
	mov.u32 	%r1216, %r1214;
	mov.u32 	%r1214, %r1208;
	mov.f32 	%f1017, %f1015;
	mov.f32 	%f1015, %f1009;
$L__BB17_332:
	setp.leu.f32 	%p221, %f1017, %f1011;
	mov.u32 	%r1218, %r1210;
	mov.f32 	%f1019, %f1011;
	@%p221 bra 	$L__BB17_334;
	mov.u32 	%r1218, %r1216;
	mov.u32 	%r1216, %r1210;
	mov.f32 	%f1019, %f1017;
	mov.f32 	%f1017, %f1011;
$L__BB17_334:
	setp.leu.f32 	%p222, %f1019, %f1010;
	mov.u32 	%r1217, %r1209;
	mov.f32 	%f1018, %f1010;
	@%p222 bra 	$L__BB17_336;
	mov.u32 	%r1217, %r1218;
	mov.u32 	%r1218, %r1209;
	mov.f32 	%f1018, %f1019;
	mov.f32 	%f1019, %f1010;
$L__BB17_336:
	setp.gt.f32 	%p223, %f396, %f1013;
	selp.b32 	%r1220, %r447, %r1212, %p223;
	selp.f32 	%f1021, %f396, %f1013, %p223;
	setp.leu.f32 	%p224, %f1021, %f1015;
	mov.u32 	%r1222, %r1214;
	mov.f32 	%f1023, %f1015;
	@%p224 bra 	$L__BB17_338;
	mov.u32 	%r1222, %r1220;
	mov.u32 	%r1220, %r1214;
	mov.f32 	%f1023, %f1021;
	mov.f32 	%f1021, %f1015;
$L__BB17_338:
	setp.leu.f32 	%p225, %f1023, %f1017;
	mov.u32 	%r1224, %r1216;
	mov.f32 	%f1025, %f1017;
	@%p225 bra 	$L__BB17_340;
	mov.u32 	%r1224, %r1222;
	mov.u32 	%r1222, %r1216;
	mov.f32 	%f1025, %f1023;
	mov.f32 	%f1023, %f1017;
$L__BB17_340:
	setp.leu.f32 	%p226, %f1025, %f1019;
	mov.u32 	%r1226, %r1218;
	mov.f32 	%f1027, %f1019;
	@%p226 bra 	$L__BB17_342;
	mov.u32 	%r1226, %r1224;
	mov.u32 	%r1224, %r1218;
	mov.f32 	%f1027, %f1025;
	mov.f32 	%f1025, %f1019;
$L__BB17_342:
	setp.leu.f32 	%p227, %f1027, %f1018;
	mov.u32 	%r1225, %r1217;
	mov.f32 	%f1026, %f1018;
	@%p227 bra 	$L__BB17_344;
	mov.u32 	%r1225, %r1226;
	mov.u32 	%r1226, %r1217;
	mov.f32 	%f1026, %f1027;
	mov.f32 	%f1027, %f1018;
$L__BB17_344:
	setp.gt.f32 	%p228, %f397, %f1021;
	selp.b32 	%r1228, %r448, %r1220, %p228;
	selp.f32 	%f1029, %f397, %f1021, %p228;
	setp.leu.f32 	%p229, %f1029, %f1023;
	mov.u32 	%r1230, %r1222;
	mov.f32 	%f1031, %f1023;
	@%p229 bra 	$L__BB17_346;
	mov.u32 	%r1230, %r1228;
	mov.u32 	%r1228, %r1222;
	mov.f32 	%f1031, %f1029;
	mov.f32 	%f1029, %f1023;
$L__BB17_346:
	setp.leu.f32 	%p230, %f1031, %f1025;
	mov.u32 	%r1232, %r1224;
	mov.f32 	%f1033, %f1025;
	@%p230 bra 	$L__BB17_348;
	mov.u32 	%r1232, %r1230;
	mov.u32 	%r1230, %r1224;
	mov.f32 	%f1033, %f1031;
	mov.f32 	%f1031, %f1025;
$L__BB17_348:
	setp.leu.f32 	%p231, %f1033, %f1027;
	mov.u32 	%r1234, %r1226;
	mov.f32 	%f1035, %f1027;
	@%p231 bra 	$L__BB17_350;
	mov.u32 	%r1234, %r1232;
	mov.u32 	%r1232, %r1226;
	mov.f32 	%f1035, %f1033;
	mov.f32 	%f1033, %f1027;
$L__BB17_350:
	setp.leu.f32 	%p232, %f1035, %f1026;
	mov.u32 	%r1233, %r1225;
	mov.f32 	%f1034, %f1026;
	@%p232 bra 	$L__BB17_352;
	mov.u32 	%r1233, %r1234;
	mov.u32 	%r1234, %r1225;
	mov.f32 	%f1034, %f1035;
	mov.f32 	%f1035, %f1026;
$L__BB17_352:
	ld.shared.f32 	%f643, [_ZZ17safe_softmax_topkILi5ELi128EEvPKfPiPfiiE12temp_storage+136];
	ld.shared.u32 	%r494, [_ZZ17safe_softmax_topkILi5ELi128EEvPKfPiPfiiE12temp_storage+144];
	ld.shared.u32 	%r495, [_ZZ17safe_softmax_topkILi5ELi128EEvPKfPiPfiiE12temp_storage+148];
	ld.shared.u32 	%r496, [_ZZ17safe_softmax_topkILi5ELi128EEvPKfPiPfiiE12temp_storage+152];
	ld.shared.u32 	%r497, [_ZZ17safe_softmax_topkILi5ELi128EEvPKfPiPfiiE12temp_storage+156];
	ld.shared.f32 	%f644, [_ZZ17safe_softmax_topkILi5ELi128EEvPKfPiPfiiE12temp_storage+160];
	ld.shared.f32 	%f444, [_ZZ17safe_softmax_topkILi5ELi128EEvPKfPiPfiiE12temp_storage+164];
	ld.shared.f32 	%f445, [_ZZ17safe_softmax_topkILi5ELi128EEvPKfPiPfiiE12temp_storage+168];
	ld.shared.f32 	%f446, [_ZZ17safe_softmax_topkILi5ELi128EEvPKfPiPfiiE12temp_storage+172];
	ld.shared.f32 	%f447, [_ZZ17safe_softmax_topkILi5ELi128EEvPKfPiPfiiE12temp_storage+176];
	add.f32 	%f735, %f398, %f643;
	setp.gt.f32 	%p233, %f644, %f1029;
	ld.shared.u32 	%r868, [_ZZ17safe_softmax_topkILi5ELi128EEvPKfPiPfiiE12temp_storage+140];
	selp.b32 	%r1236, %r868, %r1228, %p233;
	selp.f32 	%f1037, %f644, %f1029, %p233;
	setp.leu.f32 	%p234, %f1037, %f1031;
	mov.u32 	%r1238, %r1230;
	mov.f32 	%f1039, %f1031;
	@%p234 bra 	$L__BB17_354;
	mov.u32 	%r1238, %r1236;
	mov.u32 	%r1236, %r1230;
	mov.f32 	%f1039, %f1037;
	mov.f32 	%f1037, %f1031;
$L__BB17_354:
	setp.leu.f32 	%p235, %f1039, %f1033;
	mov.u32 	%r1240, %r1232;
	mov.f32 	%f1041, %f1033;
	@%p235 bra 	$L__BB17_356;
	mov.u32 	%r1240, %r1238;
	mov.u32 	%r1238, %r1232;
	mov.f32 	%f1041, %f1039;
	mov.f32 	%f1039, %f1033;
$L__BB17_356:
	setp.leu.f32 	%p236, %f1041, %f1035;
	mov.u32 	%r1242, %r1234;
	mov.f32 	%f1043, %f1035;
	@%p236 bra 	$L__BB17_358;
	mov.u32 	%r1242, %r1240;
	mov.u32 	%r1240, %r1234;
	mov.f32 	%f1043, %f1041;
	mov.f32 	%f1041, %f1035;
$L__BB17_358:
	setp.leu.f32 	%p237, %f1043, %f1034;
	mov.u32 	%r1241, %r1233;
	mov.f32 	%f1042, %f1034;
	@%p237 bra 	$L__BB17_360;
	mov.u32 	%r1241, %r1242;
	mov.u32 	%r1242, %r1233;
	mov.f32 	%f1042, %f1043;
	mov.f32 	%f1043, %f1034;
$L__BB17_360:
	setp.gt.f32 	%p238, %f444, %f1037;
	selp.b32 	%r1244, %r494, %r1236, %p238;
	selp.f32 	%f1045, %f444, %f1037, %p238;
	setp.leu.f32 	%p239, %f1045, %f1039;
	mov.u32 	%r1246, %r1238;
	mov.f32 	%f1047, %f1039;
	@%p239 bra 	$L__BB17_362;
	mov.u32 	%r1246, %r1244;
	mov.u32 	%r1244, %r1238;
	mov.f32 	%f1047, %f1045;
	mov.f32 	%f1045, %f1039;
$L__BB17_362:
	setp.leu.f32 	%p240, %f1047, %f1041;
	mov.u32 	%r1248, %r1240;
	mov.f32 	%f1049, %f1041;
	@%p240 bra 	$L__BB17_364;
	mov.u32 	%r1248, %r1246;
	mov.u32 	%r1246, %r1240;
	mov.f32 	%f1049, %f1047;
	mov.f32 	%f1047, %f1041;
$L__BB17_364:
	setp.leu.f32 	%p241, %f1049, %f1043;
	mov.u32 	%r1250, %r1242;
	mov.f32 	%f1051, %f1043;
	@%p241 bra 	$L__BB17_366;
	mov.u32 	%r1250, %r1248;
	mov.u32 	%r1248, %r1242;
	mov.f32 	%f1051, %f1049;
	mov.f32 	%f1049, %f1043;
$L__BB17_366:
	setp.leu.f32 	%p242, %f1051, %f1042;
	mov.u32 	%r1249, %r1241;
	mov.f32 	%f1050, %f1042;
	@%p242 bra 	$L__BB17_368;
	mov.u32 	%r1249, %r1250;
	mov.u32 	%r1250, %r1241;
	mov.f32 	%f1050, %f1051;
	mov.f32 	%f1051, %f1042;
$L__BB17_368:
	setp.gt.f32 	%p243, %f445, %f1045;
	selp.b32 	%r1252, %r495, %r1244, %p243;
	selp.f32 	%f1053, %f445, %f1045, %p243;
	setp.leu.f32 	%p244, %f1053, %f1047;
	mov.u32 	%r1254, %r1246;
	mov.f32 	%f1055, %f1047;
	@%p244 bra 	$L__BB17_370;
	mov.u32 	%r1254, %r1252;
	mov.u32 	%r1252, %r1246;
	mov.f32 	%f1055, %f1053;
	mov.f32 	%f1053, %f1047;
$L__BB17_370:
	setp.leu.f32 	%p245, %f1055, %f1049;
	mov.u32 	%r1256, %r1248;
	mov.f32 	%f1057, %f1049;
	@%p245 bra 	$L__BB17_372;
	mov.u32 	%r1256, %r1254;
	mov.u32 	%r1254, %r1248;
	mov.f32 	%f1057, %f1055;
	mov.f32 	%f1055, %f1049;
$L__BB17_372:
	setp.leu.f32 	%p246, %f1057, %f1051;
	mov.u32 	%r1258, %r1250;
	mov.f32 	%f1059, %f1051;
	@%p246 bra 	$L__BB17_374;
	mov.u32 	%r1258, %r1256;
	mov.u32 	%r1256, %r1250;
	mov.f32 	%f1059, %f1057;
	mov.f32 	%f1057, %f1051;
$L__BB17_374:
	setp.leu.f32 	%p247, %f1059, %f1050;
	mov.u32 	%r1257, %r1249;
	mov.f32 	%f1058, %f1050;
	@%p247 bra 	$L__BB17_376;
	mov.u32 	%r1257, %r1258;
	mov.u32 	%r1258, %r1249;
	mov.f32 	%f1058, %f1059;
	mov.f32 	%f1059, %f1050;
$L__BB17_376:
	setp.gt.f32 	%p248, %f446, %f1053;
	selp.b32 	%r1260, %r496, %r1252, %p248;
	selp.f32 	%f1061, %f446, %f1053, %p248;
	setp.leu.f32 	%p249, %f1061, %f1055;
	mov.u32 	%r1262, %r1254;
	mov.f32 	%f1063, %f1055;
	@%p249 bra 	$L__BB17_378;
	mov.u32 	%r1262, %r1260;
	mov.u32 	%r1260, %r1254;
	mov.f32 	%f1063, %f1061;
	mov.f32 	%f1061, %f1055;
$L__BB17_378:
	setp.leu.f32 	%p250, %f1063, %f1057;
	mov.u32 	%r1264, %r1256;
	mov.f32 	%f1065, %f1057;
	@%p250 bra 	$L__BB17_380;
	mov.u32 	%r1264, %r1262;
	mov.u32 	%r1262, %r1256;
	mov.f32 	%f1065, %f1063;
	mov.f32 	%f1063, %f1057;
$L__BB17_380:
	setp.leu.f32 	%p251, %f1065, %f1059;
	mov.u32 	%r1266, %r1258;
	mov.f32 	%f1067, %f1059;
	@%p251 bra 	$L__BB17_382;
	mov.u32 	%r1266, %r1264;
	mov.u32 	%r1264, %r1258;
	mov.f32 	%f1067, %f1065;
	mov.f32 	%f1065, %f1059;
$L__BB17_382:
	setp.leu.f32 	%p252, %f1067, %f1058;
	mov.u32 	%r1265, %r1257;
	mov.f32 	%f1066, %f1058;
	@%p252 bra 	$L__BB17_384;
	mov.u32 	%r1265, %r1266;
	mov.u32 	%r1266, %r1257;
	mov.f32 	%f1066, %f1067;
	mov.f32 	%f1067, %f1058;
$L__BB17_384:
	setp.gt.f32 	%p253, %f447, %f1061;
	selp.b32 	%r897, %r497, %r1260, %p253;
	selp.f32 	%f692, %f447, %f1061, %p253;
	setp.leu.f32 	%p254, %f692, %f1063;
	mov.u32 	%r904, %r1262;
	mov.f32 	%f699, %f1063;
	@%p254 bra 	$L__BB17_386;
	mov.u32 	%r904, %r897;
	mov.u32 	%r897, %r1262;
	mov.f32 	%f699, %f692;
	mov.f32 	%f692, %f1063;
$L__BB17_386:
	setp.leu.f32 	%p255, %f699, %f1065;
	mov.u32 	%r906, %r1264;
	mov.f32 	%f701, %f1065;
	@%p255 bra 	$L__BB17_388;
	mov.u32 	%r906, %r904;
	mov.u32 	%r904, %r1264;
	mov.f32 	%f701, %f699;
	mov.f32 	%f699, %f1065;
$L__BB17_388:
	setp.leu.f32 	%p256, %f701, %f1067;
	mov.u32 	%r908, %r1266;
	mov.f32 	%f703, %f1067;
	@%p256 bra 	$L__BB17_390;
	mov.u32 	%r908, %r906;
	mov.u32 	%r906, %r1266;
	mov.f32 	%f703, %f701;
	mov.f32 	%f701, %f1067;
$L__BB17_390:
	setp.leu.f32 	%p257, %f703, %f1066;
	mov.u32 	%r910, %r1265;
	mov.f32 	%f705, %f1066;
	@%p257 bra 	$L__BB17_392;
	mov.u32 	%r910, %r908;
	mov.u32 	%r908, %r1265;
	mov.f32 	%f705, %f703;
	mov.f32 	%f703, %f1066;
$L__BB17_392:
	setp.ne.s32 	%p258, %r1, 0;
	@%p258 bra 	$L__BB17_403;
	mul.lo.s32 	%r869, %r547, %r2;
	mov.f32 	%f645, 0f3F800000;
	div.approx.f32 	%f498, %f645, %f735;
	ld.shared.f32 	%f499, [_ZZ17safe_softmax_topkILi5ELi128EEvPKfPiPfiiE7m_total];
	sub.f32 	%f646, %f705, %f499;
	mul.f32 	%f647, %f646, 0f3FB8AA3B;
	ex2.approx.f32 	%f500, %f647;
	setp.lt.s32 	%p259, %r547, 1;
	cvta.to.global.u64 	%rd34, %rd15;
	mul.wide.s32 	%rd35, %r869, 4;
	add.s64 	%rd13, %rd34, %rd35;
	cvta.to.global.u64 	%rd36, %rd16;
	add.s64 	%rd14, %rd36, %rd35;
	@%p259 bra 	$L__BB17_395;
	st.global.u32 	[%rd13], %r910;
	mul.f32 	%f648, %f498, %f500;
	st.global.f32 	[%rd14], %f648;
$L__BB17_395:
	sub.f32 	%f649, %f703, %f499;
	mul.f32 	%f650, %f649, 0f3FB8AA3B;
	ex2.approx.f32 	%f501, %f650;
	setp.lt.s32 	%p260, %r547, 2;
	@%p260 bra 	$L__BB17_397;
	st.global.u32 	[%rd13+4], %r908;
	mul.f32 	%f651, %f498, %f501;
	st.global.f32 	[%rd14+4], %f651;
$L__BB17_397:
	sub.f32 	%f652, %f701, %f499;
	mul.f32 	%f653, %f652, 0f3FB8AA3B;
	ex2.approx.f32 	%f502, %f653;
	setp.lt.s32 	%p261, %r547, 3;
	@%p261 bra 	$L__BB17_399;
	st.global.u32 	[%rd13+8], %r906;
	mul.f32 	%f654, %f498, %f502;
	st.global.f32 	[%rd14+8], %f654;
$L__BB17_399:
	sub.f32 	%f655, %f699, %f499;
	mul.f32 	%f656, %f655, 0f3FB8AA3B;
	ex2.approx.f32 	%f503, %f656;
	setp.lt.s32 	%p262, %r547, 4;
	@%p262 bra 	$L__BB17_401;
	st.global.u32 	[%rd13+12], %r904;
	mul.f32 	%f657, %f498, %f503;
	st.global.f32 	[%rd14+12], %f657;
$L__BB17_401:
	sub.f32 	%f658, %f692, %f499;
	mul.f32 	%f659, %f658, 0f3FB8AA3B;
	ex2.approx.f32 	%f660, %f659;
	mul.f32 	%f504, %f498, %f660;
	setp.lt.s32 	%p263, %r547, 5;
	@%p263 bra 	$L__BB17_403;
	st.global.u32 	[%rd13+16], %r897;
	st.global.f32 	[%rd14+16], %f504;
$L__BB17_403:
	ret;

}
	// .globl	_Z17safe_softmax_topkILi5ELi64EEvPKfPiPfii
.visible .entry _Z17safe_softmax_topkILi5ELi64EEvPKfPiPfii(
	.param .u64 .ptr .align 1 _Z17safe_softmax_topkILi5ELi64EEvPKfPiPfii_param_0,
	.param .u64 .ptr .align 1 _Z17safe_softmax_topkILi5ELi64EEvPKfPiPfii_param_1,
	.param .u64 .ptr .align 1 _Z17safe_softmax_topkILi5ELi64EEvPKfPiPfii_param_2,
	.param .u32 _Z17safe_softmax_topkILi5ELi64EEvPKfPiPfii_param_3,
	.param .u32 _Z17safe_softmax_topkILi5ELi64EEvPKfPiPfii_param_4
)
.maxntid 64
{
	.reg .pred 	%p<215>;
	.reg .b32 	%r<1098>;
	.reg .b32 	%f<892>;
	.reg .b64 	%rd<40>;
	// demoted variable
	.shared .align 4 .b8 _ZZ17safe_softmax_topkILi5ELi64EEvPKfPiPfiiE20max_val_temp_storage[16];
	// demoted variable
	.shared .align 4 .b8 _ZZ17safe_softmax_topkILi5ELi64EEvPKfPiPfiiE12temp_storage[136];
	// demoted variable
	.shared .align 4 .f32 _ZZ17safe_softmax_topkILi5ELi64EEvPKfPiPfiiE7m_total;
	ld.param.u64 	%rd17, [_Z17safe_softmax_topkILi5ELi64EEvPKfPiPfii_param_0];
	ld.param.u64 	%rd15, [_Z17safe_softmax_topkILi5ELi64EEvPKfPiPfii_param_1];
	ld.param.u64 	%rd16, [_Z17safe_softmax_topkILi5ELi64EEvPKfPiPfii_param_2];
	ld.param.u32 	%r448, [_Z17safe_softmax_topkILi5ELi64EEvPKfPiPfii_param_3];
	ld.param.u32 	%r449, [_Z17safe_softmax_topkILi5ELi64EEvPKfPiPfii_param_4];
	cvta.to.global.u64 	%rd1, %rd17;
	mov.u32 	%r1, %tid.x;
	mov.u32 	%r2, %ctaid.x;
	mul.lo.s32 	%r3, %r448, %r2;
	mul.wide.s32 	%rd18, %r3, 4;
	add.s64 	%rd2, %rd1, %rd18;
	setp.ge.s32 	%p2, %r1, %r448;
	mov.f32 	%f561, 0fFF7FFFFF;
	@%p2 bra 	$L__BB18_13;
	not.b32 	%r450, %r1;
	add.s32 	%r451, %r448, %r450;
	shr.u32 	%r452, %r451, 6;
	add.s32 	%r4, %r452, 1;
	and.b32  	%r5, %r4, 15;
	setp.lt.u32 	%p3, %r451, 960;
	mov.f32 	%f561, 0fFF7FFFFF;
	mov.u32 	%r772, %r1;
	@%p3 bra 	$L__BB18_4;
	and.b32  	%r453, %r4, 134217712;
	neg.s32 	%r770, %r453;
	mul.wide.u32 	%rd20, %r1, 4;
	add.s64 	%rd21, %rd18, %rd20;
	add.s64 	%rd22, %rd21, %rd1;
	add.s64 	%rd37, %rd22, 2048;
	mov.f32 	%f561, 0fFF7FFFFF;
	mov.u32 	%r772, %r1;
$L__BB18_3:
	.pragma "nounroll";
	ld.global.nc.f32 	%f409, [%rd37+-2048];
	max.f32 	%f410, %f561, %f409;
	ld.global.nc.f32 	%f411, [%rd37+-1792];
	max.f32 	%f412, %f410, %f411;
	ld.global.nc.f32 	%f413, [%rd37+-1536];
	max.f32 	%f414, %f412, %f413;
	ld.global.nc.f32 	%f415, [%rd37+-1280];
	max.f32 	%f416, %f414, %f415;
	ld.global.nc.f32 	%f417, [%rd37+-1024];
	max.f32 	%f418, %f416, %f417;
	ld.global.nc.f32 	%f419, [%rd37+-768];
	max.f32 	%f420, %f418, %f419;
	ld.global.nc.f32 	%f421, [%rd37+-512];
	max.f32 	%f422, %f420, %f421;
	ld.global.nc.f32 	%f423, [%rd37+-256];
	max.f32 	%f424, %f422, %f423;
	ld.global.nc.f32 	%f425, [%rd37];
	max.f32 	%f426, %f424, %f425;
	ld.global.nc.f32 	%f427, [%rd37+256];
	max.f32 	%f428, %f426, %f427;
	ld.global.nc.f32 	%f429, [%rd37+512];
	max.f32 	%f430, %f428, %f429;
	ld.global.nc.f32 	%f431, [%rd37+768];
	max.f32 	%f432, %f430, %f431;
	ld.global.nc.f32 	%f433, [%rd37+1024];
	max.f32 	%f434, %f432, %f433;
	ld.global.nc.f32 	%f435, [%rd37+1280];
	max.f32 	%f436, %f434, %f435;
	ld.global.nc.f32 	%f437, [%rd37+1536];
	max.f32 	%f438, %f436, %f437;
	ld.global.nc.f32 	%f439, [%rd37+1792];
	max.f32 	%f561, %f438, %f439;
	add.s32 	%r772, %r772, 1024;
	add.s32 	%r770, %r770, 16;
	add.s64 	%rd37, %rd37, 4096;
	setp.ne.s32 	%p4, %r770, 0;
	@%p4 bra 	$L__BB18_3;
$L__BB18_4:
	setp.eq.s32 	%p5, %r5, 0;
	@%p5 bra 	$L__BB18_13;
	and.b32  	%r12, %r4, 7;
	setp.lt.u32 	%p6, %r5, 8;
	@%p6 bra 	$L__BB18_7;
	mul.wide.u32 	%rd23, %r772, 4;
	add.s64 	%rd24, %rd2, %rd23;
	ld.global.nc.f32 	%f441, [%rd24];
	max.f32 	%f442, %f561, %f441;
	ld.global.nc.f32 	%f443, [%rd24+256];
	max.f32 	%f444, %f442, %f443;
	ld.global.nc.f32 	%f445, [%rd24+512];
	max.f32 	%f446, %f444, %f445;
	ld.global.nc.f32 	%f447, [%rd24+768];
	max.f32 	%f448, %f446, %f447;
	ld.global.nc.f32 	%f449, [%rd24+1024];
	max.f32 	%f450, %f448, %f449;
	ld.global.nc.f32 	%f451, [%rd24+1280];
	max.f32 	%f452, %f450, %f451;
	ld.global.nc.f32 	%f453, [%rd24+1536];
	max.f32 	%f454, %f452, %f453;
	ld.global.nc.f32 	%f455, [%rd24+1792];
	max.f32 	%f561, %f454, %f455;
	add.s32 	%r772, %r772, 512;
$L__BB18_7:
	setp.eq.s32 	%p7, %r12, 0;
	@%p7 bra 	$L__BB18_13;
	and.b32  	%r15, %r4, 3;
	setp.lt.u32 	%p8, %r12, 4;
	@%p8 bra 	$L__BB18_10;
	mul.wide.u32 	%rd25, %r772, 4;
	add.s64 	%rd26, %rd2, %rd25;
	ld.global.nc.f32 	%f457, [%rd26];
	max.f32 	%f458, %f561, %f457;
	ld.global.nc.f32 	%f459, [%rd26+256];
	max.f32 	%f460, %f458, %f459;
	ld.global.nc.f32 	%f461, [%rd26+512];
	max.f32 	%f462, %f460, %f461;
	ld.global.nc.f32 	%f463, [%rd26+768];
	max.f32 	%f561, %f462, %f463;
	add.s32 	%r772, %r772, 256;
$L__BB18_10:
	setp.eq.s32 	%p9, %r15, 0;
	@%p9 bra 	$L__BB18_13;
	mul.wide.u32 	%rd28, %r772, 4;
	add.s64 	%rd29, %rd18, %rd28;
	add.s64 	%rd38, %rd1, %rd29;
	neg.s32 	%r775, %r15;
$L__BB18_12:
	.pragma "nounroll";
	ld.global.nc.f32 	%f464, [%rd38];
	max.f32 	%f561, %f561, %f464;
	add.s64 	%rd38, %rd38, 256;
	add.s32 	%r775, %r775, 1;
	setp.ne.s32 	%p10, %r775, 0;
	@%p10 bra 	$L__BB18_12;
$L__BB18_13:
	shr.u32 	%r21, %r1, 5;
	// begin inline asm
	mov.u32 %r454, %laneid;
	// end inline asm
	mov.b32 	%r456, %f561;
	mov.b32 	%r457, 1;
	mov.b32 	%r478, 31;
	mov.b32 	%r479, -1;
	// begin inline asm
	shfl.sync.down.b32 %r455, %r456, %r457, %r478, %r479;
	// end inline asm
	setp.gt.s32 	%p12, %r454, 30;
	mov.b32 	%f465, %r455;
	max.f32 	%f466, %f561, %f465;
	selp.f32 	%f467, %f561, %f466, %p12;
	mov.b32 	%r461, %f467;
	mov.b32 	%r462, 2;
	// begin inline asm
	shfl.sync.down.b32 %r460, %r461, %r462, %r478, %r479;
	// end inline asm
	setp.gt.s32 	%p13, %r454, 29;
	mov.b32 	%f468, %r460;
	max.f32 	%f469, %f467, %f468;
	selp.f32 	%f470, %f467, %f469, %p13;
	mov.b32 	%r466, %f470;
	mov.b32 	%r467, 4;
	// begin inline asm
	shfl.sync.down.b32 %r465, %r466, %r467, %r478, %r479;
	// end inline asm
	setp.gt.s32 	%p14, %r454, 27;
	mov.b32 	%f471, %r465;
	max.f32 	%f472, %f470, %f471;
	selp.f32 	%f473, %f470, %f472, %p14;
	mov.b32 	%r471, %f473;
	mov.b32 	%r472, 8;
	// begin inline asm
	shfl.sync.down.b32 %r470, %r471, %r472, %r478, %r479;
	// end inline asm
	setp.gt.s32 	%p15, %r454, 23;
	mov.b32 	%f474, %r470;
	max.f32 	%f14, %f473, %f474;
	selp.f32 	%f562, %f473, %f14, %p15;
	mov.b32 	%r476, %f562;
	mov.b32 	%r477, 16;
	// begin inline asm
	shfl.sync.down.b32 %r475, %r476, %r477, %r478, %r479;
	// end inline asm
	setp.gt.s32 	%p16, %r454, 15;
	mov.pred 	%p214, 0;
	@%p16 bra 	$L__BB18_16;
	mov.b32 	%f475, %r475;
	max.f32 	%f562, %f14, %f475;
	setp.ne.s32 	%p18, %r454, 0;
	@%p18 bra 	$L__BB18_16;
	shl.b32 	%r480, %r21, 2;
	mov.u32 	%r481, _ZZ17safe_softmax_topkILi5ELi64EEvPKfPiPfiiE20max_val_temp_storage;
	add.s32 	%r482, %r481, %r480;
	st.shared.f32 	[%r482+4], %f562;
	mov.pred 	%p214, -1;
$L__BB18_16:
	bar.sync 	0;
	setp.ne.s32 	%p20, %r1, 0;
	@%p20 bra 	$L__BB18_18;
	ld.shared.f32 	%f476, [_ZZ17safe_softmax_topkILi5ELi64EEvPKfPiPfiiE20max_val_temp_storage+8];
	max.f32 	%f477, %f562, %f476;
	st.shared.f32 	[_ZZ17safe_softmax_topkILi5ELi64EEvPKfPiPfiiE7m_total], %f477;
$L__BB18_18:
	setp.ge.s32 	%p21, %r1, %r448;
	bar.sync 	0;
	mov.f32 	%f627, 0f00000000;
	mov.b32 	%r797, -1;
	mov.f32 	%f584, 0fFF7FFFFF;
	mov.f32 	%f591, %f584;
	mov.f32 	%f593, %f584;
	mov.f32 	%f595, %f584;
	mov.f32 	%f597, %f584;
	mov.u32 	%r804, %r797;
	mov.u32 	%r806, %r797;
	mov.u32 	%r808, %r797;
	mov.u32 	%r810, %r797;
	@%p21 bra 	$L__BB18_64;
	ld.shared.f32 	%f18, [_ZZ17safe_softmax_topkILi5ELi64EEvPKfPiPfiiE7m_total];
	not.b32 	%r485, %r1;
	add.s32 	%r24, %r448, %r485;
	and.b32  	%r486, %r24, 192;
	setp.eq.s32 	%p22, %r486, 192;
	mov.f32 	%f627, 0f00000000;
	mov.b32 	%r797, -1;
	mov.f32 	%f584, 0fFF7FFFFF;
	mov.u32 	%r796, %r1;
	@%p22 bra 	$L__BB18_30;
	mul.wide.u32 	%rd31, %r1, 4;
	add.s64 	%rd32, %rd18, %rd31;
	add.s64 	%rd39, %rd1, %rd32;
	shr.u32 	%r488, %r24, 6;
	add.s32 	%r489, %r488, 1;
	and.b32  	%r490, %r489, 3;
	neg.s32 	%r776, %r490;
	mov.f32 	%f627, 0f00000000;
	mov.b32 	%r797, -1;
	mov.f32 	%f584, 0fFF7FFFFF;
	mov.f32 	%f570, %f584;
	mov.f32 	%f572, %f584;
	mov.f32 	%f574, %f584;
	mov.f32 	%f597, %f584;
	mov.u32 	%r784, %r797;
	mov.u32 	%r786, %r797;
	mov.u32 	%r788, %r797;
	mov.u32 	%r810, %r797;
	mov.u32 	%r796, %r1;
$L__BB18_21:
	.pragma "nounroll";
	ld.global.nc.f32 	%f485, [%rd39];
	sub.f32 	%f486, %f485, %f18;
	mul.f32 	%f487, %f486, 0f3FB8AA3B;
	ex2.approx.f32 	%f488, %f487;
	add.f32 	%f627, %f488, %f627;
	setp.gt.f32 	%p23, %f485, %f584;
	selp.f32 	%f26, %f485, %f584, %p23;
	selp.b32 	%r33, %r796, %r797, %p23;
	setp.leu.f32 	%p24, %f26, %f570;
	mov.f32 	%f584, %f26;
	mov.u32 	%r797, %r33;
	@%p24 bra 	$L__BB18_23;
	mov.f32 	%f584, %f570;
	mov.f32 	%f570, %f26;
	mov.u32 	%r797, %r784;
	mov.u32 	%r784, %r33;
$L__BB18_23:
	setp.leu.f32 	%p25, %f570, %f572;
	mov.f32 	%f591, %f570;
	mov.u32 	%r804, %r784;
	@%p25 bra 	$L__BB18_25;
	mov.f32 	%f591, %f572;
	mov.f32 	%f572, %f570;
	mov.u32 	%r804, %r786;
	mov.u32 	%r786, %r784;
$L__BB18_25:
	setp.leu.f32 	%p26, %f572, %f574;
	mov.f32 	%f593, %f572;
	mov.u32 	%r806, %r786;
	@%p26 bra 	$L__BB18_27;
	mov.f32 	%f593, %f574;
	mov.f32 	%f574, %f572;
	mov.u32 	%r806, %r788;
	mov.u32 	%r788, %r786;
$L__BB18_27:
	setp.leu.f32 	%p27, %f574, %f597;
	mov.f32 	%f595, %f574;
	mov.u32 	%r808, %r788;
	@%p27 bra 	$L__BB18_29;
	mov.f32 	%f595, %f597;
	mov.f32 	%f597, %f574;
	mov.u32 	%r808, %r810;
	mov.u32 	%r810, %r788;
	mov.f32 	%f574, %f595;
	mov.u32 	%r788, %r808;
$L__BB18_29:
	add.s32 	%r796, %r796, 64;
	add.s64 	%rd39, %rd39, 256;
	add.s32 	%r776, %r776, 1;
	setp.ne.s32 	%p28, %r776, 0;
	mov.f32 	%f570, %f591;
	mov.f32 	%f572, %f593;
	mov.u32 	%r784, %r804;
	mov.u32 	%r786, %r806;
	@%p28 bra 	$L__BB18_21;
$L__BB18_30:
	setp.lt.u32 	%p29, %r24, 192;
	@%p29 bra 	$L__BB18_64;
$L__BB18_31:
	mul.wide.u32 	%rd33, %r796, 4;
	add.s64 	%rd12, %rd2, %rd33;
	ld.global.nc.f32 	%f489, [%rd12];
	sub.f32 	%f490, %f489, %f18;
	mul.f32 	%f491, %f490, 0f3FB8AA3B;
	ex2.approx.f32 	%f492, %f491;
	add.f32 	%f48, %f492, %f627;
	setp.gt.f32 	%p30, %f489, %f584;
	selp.f32 	%f49, %f489, %f584, %p30;
	selp.b32 	%r56, %r796, %r797, %p30;
	setp.leu.f32 	%p31, %f49, %f591;
	mov.f32 	%f590, %f49;
	mov.u32 	%r803, %r56;
	@%p31 bra 	$L__BB18_33;
	mov.f32 	%f590, %f591;
	mov.f32 	%f591, %f49;
	mov.u32 	%r803, %r804;
	mov.u32 	%r804, %r56;
$L__BB18_33:
	setp.leu.f32 	%p32, %f591, %f593;
	mov.f32 	%f599, %f591;
	mov.u32 	%r812, %r804;
	@%p32 bra 	$L__BB18_35;
	mov.f32 	%f599, %f593;
	mov.f32 	%f593, %f591;
	mov.u32 	%r812, %r806;
	mov.u32 	%r806, %r804;
$L__BB18_35:
	setp.leu.f32 	%p33, %f593, %f595;
	mov.f32 	%f601, %f593;
	mov.u32 	%r814, %r806;
	@%p33 bra 	$L__BB18_37;
	mov.f32 	%f601, %f595;
	mov.f32 	%f595, %f593;
	mov.u32 	%r814, %r808;
	mov.u32 	%r808, %r806;
$L__BB18_37:
	setp.leu.f32 	%p34, %f595, %f597;
	mov.f32 	%f603, %f595;
	mov.u32 	%r816, %r808;
	@%p34 bra 	$L__BB18_39;
	mov.f32 	%f603, %f597;
	mov.f32 	%f597, %f595;
	mov.u32 	%r816, %r810;
	mov.u32 	%r810, %r808;
$L__BB18_39:
	ld.global.nc.f32 	%f493, [%rd12+256];
	sub.f32 	%f494, %f493, %f18;
	mul.f32 	%f495, %f494, 0f3FB8AA3B;
	ex2.approx.f32 	%f496, %f495;
	add.f32 	%f58, %f496, %f48;
	setp.gt.f32 	%p35, %f493, %f590;
	selp.f32 	%f59, %f493, %f590, %p35;
	add.s32 	%r65, %r796, 64;
	selp.b32 	%r66, %r65, %r803, %p35;
	setp.leu.f32 	%p36, %f59, %f599;
	mov.f32 	%f598, %f59;
	mov.u32 	%r811, %r66;
	@%p36 bra 	$L__BB18_41;
	mov.f32 	%f598, %f599;
	mov.f32 	%f599, %f59;
	mov.u32 	%r811, %r812;
	mov.u32 	%r812, %r66;
$L__BB18_41:
	setp.leu.f32 	%p37, %f599, %f601;
	mov.f32 	%f607, %f599;
	mov.u32 	%r820, %r812;
	@%p37 bra 	$L__BB18_43;
	mov.f32 	%f607, %f601;
	mov.f32 	%f601, %f599;
	mov.u32 	%r820, %r814;
	mov.u32 	%r814, %r812;
$L__BB18_43:
	setp.leu.f32 	%p38, %f601, %f603;
	mov.f32 	%f609, %f601;
	mov.u32 	%r822, %r814;
	@%p38 bra 	$L__BB18_45;
	mov.f32 	%f609, %f603;
	mov.f32 	%f603, %f601;
	mov.u32 	%r822, %r816;
	mov.u32 	%r816, %r814;
$L__BB18_45:
	setp.leu.f32 	%p39, %f603, %f597;
	mov.f32 	%f611, %f603;
	mov.u32 	%r824, %r816;
	@%p39 bra 	$L__BB18_47;
	mov.f32 	%f611, %f597;
	mov.f32 	%f597, %f603;
	mov.u32 	%r824, %r810;
	mov.u32 	%r810, %r816;
$L__BB18_47:
	ld.global.nc.f32 	%f497, [%rd12+512];
	sub.f32 	%f498, %f497, %f18;
	mul.f32 	%f499, %f498, 0f3FB8AA3B;
	ex2.approx.f32 	%f500, %f499;
	add.f32 	%f68, %f500, %f58;
	setp.gt.f32 	%p40, %f497, %f598;
	selp.f32 	%f69, %f497, %f598, %p40;
	add.s32 	%r75, %r65, 64;
	selp.b32 	%r76, %r75, %r811, %p40;
	setp.leu.f32 	%p41, %f69, %f607;
	mov.f32 	%f606, %f69;
	mov.u32 	%r819, %r76;
	@%p41 bra 	$L__BB18_49;
	mov.f32 	%f606, %f607;
	mov.f32 	%f607, %f69;
	mov.u32 	%r819, %r820;
	mov.u32 	%r820, %r76;
$L__BB18_49:
	setp.leu.f32 	%p42, %f607, %f609;
	mov.f32 	%f615, %f607;
	mov.u32 	%r828, %r820;
	@%p42 bra 	$L__BB18_51;
	mov.f32 	%f615, %f609;
	mov.f32 	%f609, %f607;
	mov.u32 	%r828, %r822;
	mov.u32 	%r822, %r820;
$L__BB18_51:
	setp.leu.f32 	%p43, %f609, %f611;
	mov.f32 	%f617, %f609;
	mov.u32 	%r830, %r822;
	@%p43 bra 	$L__BB18_53;
	mov.f32 	%f617, %f611;
	mov.f32 	%f611, %f609;
	mov.u32 	%r830, %r824;
	mov.u32 	%r824, %r822;
$L__BB18_53:
	setp.leu.f32 	%p44, %f611, %f597;
	mov.f32 	%f619, %f611;
	mov.u32 	%r832, %r824;
	@%p44 bra 	$L__BB18_55;
	mov.f32 	%f619, %f597;
	mov.f32 	%f597, %f611;
	mov.u32 	%r832, %r810;
	mov.u32 	%r810, %r824;
$L__BB18_55:
	ld.global.nc.f32 	%f501, [%rd12+768];
	sub.f32 	%f502, %f501, %f18;
	mul.f32 	%f503, %f502, 0f3FB8AA3B;
	ex2.approx.f32 	%f504, %f503;
	add.f32 	%f627, %f504, %f68;
	setp.gt.f32 	%p45, %f501, %f606;
	selp.f32 	%f79, %f501, %f606, %p45;
	add.s32 	%r85, %r75, 64;
	selp.b32 	%r86, %r85, %r819, %p45;
	setp.leu.f32 	%p46, %f79, %f615;
	mov.f32 	%f584, %f79;
	mov.u32 	%r797, %r86;
	@%p46 bra 	$L__BB18_57;
	mov.f32 	%f584, %f615;
	mov.f32 	%f615, %f79;
	mov.u32 	%r797, %r828;
	mov.u32 	%r828, %r86;
$L__BB18_57:
	setp.leu.f32 	%p47, %f615, %f617;
	mov.f32 	%f591, %f615;
	mov.u32 	%r804, %r828;
	@%p47 bra 	$L__BB18_59;
	mov.f32 	%f591, %f617;
	mov.f32 	%f617, %f615;
	mov.u32 	%r804, %r830;
	mov.u32 	%r830, %r828;
$L__BB18_59:
	setp.leu.f32 	%p48, %f617, %f619;
	mov.f32 	%f593, %f617;
	mov.u32 	%r806, %r830;
	@%p48 bra 	$L__BB18_61;
	mov.f32 	%f593, %f619;
	mov.f32 	%f619, %f617;
	mov.u32 	%r806, %r832;
	mov.u32 	%r832, %r830;
$L__BB18_61:
	setp.leu.f32 	%p49, %f619, %f597;
	mov.f32 	%f595, %f619;
	mov.u32 	%r808, %r832;
	@%p49 bra 	$L__BB18_63;
	mov.f32 	%f595, %f597;
	mov.f32 	%f597, %f619;
	mov.u32 	%r808, %r810;
	mov.u32 	%r810, %r832;
$L__BB18_63:
	add.s32 	%r796, %r85, 64;
	setp.lt.s32 	%p50, %r796, %r448;
	@%p50 bra 	$L__BB18_31;
$L__BB18_64:
	setp.gt.s32 	%p51, %r454, 30;
	mov.b32 	%r492, %f627;
	mov.b32 	%r543, 1;
	mov.b32 	%r544, 31;
	mov.b32 	%r545, -1;
	// begin inline asm
	shfl.sync.down.b32 %r491, %r492, %r543, %r544, %r545;
	// end inline asm
	// begin inline asm
	shfl.sync.down.b32 %r496, %r810, %r543, %r544, %r545;
	// end inline asm
	// begin inline asm
	shfl.sync.down.b32 %r501, %r808, %r543, %r544, %r545;
	// end inline asm
	// begin inline asm
	shfl.sync.down.b32 %r506, %r806, %r543, %r544, %r545;
	// end inline asm
	// begin inline asm
	shfl.sync.down.b32 %r511, %r804, %r543, %r544, %r545;
	// end inline asm
	// begin inline asm
	shfl.sync.down.b32 %r516, %r797, %r543, %r544, %r545;
	// end inline asm
	mov.b32 	%r522, %f597;
	// begin inline asm
	shfl.sync.down.b32 %r521, %r522, %r543, %r544, %r545;
	// end inline asm
	mov.b32 	%r527, %f595;
	// begin inline asm
	shfl.sync.down.b32 %r526, %r527, %r543, %r544, %r545;
	// end inline asm
	mov.b32 	%r532, %f593;
	// begin inline asm
	shfl.sync.down.b32 %r531, %r532, %r543, %r544, %r545;
	// end inline asm
	mov.b32 	%r537, %f591;
	// begin inline asm
	shfl.sync.down.b32 %r536, %r537, %r543, %r544, %r545;
	// end inline asm
	mov.b32 	%r542, %f584;
	// begin inline asm
	shfl.sync.down.b32 %r541, %r542, %r543, %r544, %r545;
	// end inline asm
	@%p51 bra 	$L__BB18_105;
	mov.b32 	%f505, %r521;
	mov.b32 	%f506, %r491;
	add.f32 	%f627, %f627, %f506;
	setp.lt.f32 	%p52, %f584, %f505;
	selp.b32 	%r841, %r496, %r797, %p52;
	selp.f32 	%f629, %f505, %f584, %p52;
	setp.leu.f32 	%p53, %f629, %f591;
	mov.u32 	%r843, %r804;
	mov.f32 	%f631, %f591;
	@%p53 bra 	$L__BB18_67;
	mov.u32 	%r843, %r841;
	mov.u32 	%r841, %r804;
	mov.f32 	%f631, %f629;
	mov.f32 	%f629, %f591;
$L__BB18_67:
	setp.leu.f32 	%p54, %f631, %f593;
	mov.u32 	%r845, %r806;
	mov.f32 	%f633, %f593;
	@%p54 bra 	$L__BB18_69;
	mov.u32 	%r845, %r843;
	mov.u32 	%r843, %r806;
	mov.f32 	%f633, %f631;
	mov.f32 	%f631, %f593;
$L__BB18_69:
	setp.leu.f32 	%p55, %f633, %f595;
	mov.u32 	%r847, %r808;
	mov.f32 	%f635, %f595;
	@%p55 bra 	$L__BB18_71;
	mov.u32 	%r847, %r845;
	mov.u32 	%r845, %r808;
	mov.f32 	%f635, %f633;
	mov.f32 	%f633, %f595;
$L__BB18_71:
	setp.leu.f32 	%p56, %f635, %f597;
	mov.u32 	%r846, %r810;
	mov.f32 	%f634, %f597;
	@%p56 bra 	$L__BB18_73;
	mov.u32 	%r846, %r847;
	mov.u32 	%r847, %r810;
	mov.f32 	%f634, %f635;
	mov.f32 	%f635, %f597;
$L__BB18_73:
	mov.b32 	%f507, %r526;
	setp.lt.f32 	%p57, %f629, %f507;
	selp.b32 	%r849, %r501, %r841, %p57;
	selp.f32 	%f637, %f507, %f629, %p57;
	setp.leu.f32 	%p58, %f637, %f631;
	mov.u32 	%r851, %r843;
	mov.f32 	%f639, %f631;
	@%p58 bra 	$L__BB18_75;
	mov.u32 	%r851, %r849;
	mov.u32 	%r849, %r843;
	mov.f32 	%f639, %f637;
	mov.f32 	%f637, %f631;
$L__BB18_75:
	setp.leu.f32 	%p59, %f639, %f633;
	mov.u32 	%r853, %r845;
	mov.f32 	%f641, %f633;
	@%p59 bra 	$L__BB18_77;
	mov.u32 	%r853, %r851;
	mov.u32 	%r851, %r845;
	mov.f32 	%f641, %f639;
	mov.f32 	%f639, %f633;
$L__BB18_77:
	setp.leu.f32 	%p60, %f641, %f635;
	mov.u32 	%r855, %r847;
	mov.f32 	%f643, %f635;
	@%p60 bra 	$L__BB18_79;
	mov.u32 	%r855, %r853;
	mov.u32 	%r853, %r847;
	mov.f32 	%f643, %f641;
	mov.f32 	%f641, %f635;
$L__BB18_79:
	setp.leu.f32 	%p61, %f643, %f634;
	mov.u32 	%r854, %r846;
	mov.f32 	%f642, %f634;
	@%p61 bra 	$L__BB18_81;
	mov.u32 	%r854, %r855;
	mov.u32 	%r855, %r846;
	mov.f32 	%f642, %f643;
	mov.f32 	%f643, %f634;
$L__BB18_81:
	mov.b32 	%f508, %r531;
	setp.lt.f32 	%p62, %f637, %f508;
	selp.b32 	%r857, %r506, %r849, %p62;
	selp.f32 	%f645, %f508, %f637, %p62;
	setp.leu.f32 	%p63, %f645, %f639;
	mov.u32 	%r859, %r851;
	mov.f32 	%f647, %f639;
	@%p63 bra 	$L__BB18_83;
	mov.u32 	%r859, %r857;
	mov.u32 	%r857, %r851;
	mov.f32 	%f647, %f645;
	mov.f32 	%f645, %f639;
$L__BB18_83:
	setp.leu.f32 	%p64, %f647, %f641;
	mov.u32 	%r861, %r853;
	mov.f32 	%f649, %f641;
	@%p64 bra 	$L__BB18_85;
	mov.u32 	%r861, %r859;
	mov.u32 	%r859, %r853;
	mov.f32 	%f649, %f647;
	mov.f32 	%f647, %f641;
$L__BB18_85:
	setp.leu.f32 	%p65, %f649, %f643;
	mov.u32 	%r863, %r855;
	mov.f32 	%f651, %f643;
	@%p65 bra 	$L__BB18_87;
	mov.u32 	%r863, %r861;
	mov.u32 	%r861, %r855;
	mov.f32 	%f651, %f649;
	mov.f32 	%f649, %f643;
$L__BB18_87:
	setp.leu.f32 	%p66, %f651, %f642;
	mov.u32 	%r862, %r854;
	mov.f32 	%f650, %f642;
	@%p66 bra 	$L__BB18_89;
	mov.u32 	%r862, %r863;
	mov.u32 	%r863, %r854;
	mov.f32 	%f650, %f651;
	mov.f32 	%f651, %f642;
$L__BB18_89:
	mov.b32 	%f509, %r536;
	setp.lt.f32 	%p67, %f645, %f509;
	selp.b32 	%r865, %r511, %r857, %p67;
	selp.f32 	%f653, %f509, %f645, %p67;
	setp.leu.f32 	%p68, %f653, %f647;
	mov.u32 	%r867, %r859;
	mov.f32 	%f655, %f647;
	@%p68 bra 	$L__BB18_91;
	mov.u32 	%r867, %r865;
	mov.u32 	%r865, %r859;
	mov.f32 	%f655, %f653;
	mov.f32 	%f653, %f647;
$L__BB18_91:
	setp.leu.f32 	%p69, %f655, %f649;
	mov.u32 	%r869, %r861;
	mov.f32 	%f657, %f649;
	@%p69 bra 	$L__BB18_93;
	mov.u32 	%r869, %r867;
	mov.u32 	%r867, %r861;
	mov.f32 	%f657, %f655;
	mov.f32 	%f655, %f649;
$L__BB18_93:
	setp.leu.f32 	%p70, %f657, %f651;
	mov.u32 	%r871, %r863;
	mov.f32 	%f659, %f651;
	@%p70 bra 	$L__BB18_95;
	mov.u32 	%r871, %r869;
	mov.u32 	%r869, %r863;
	mov.f32 	%f659, %f657;
	mov.f32 	%f657, %f651;
$L__BB18_95:
	setp.leu.f32 	%p71, %f659, %f650;
	mov.u32 	%r810, %r862;
	mov.f32 	%f597, %f650;
	@%p71 bra 	$L__BB18_97;
	mov.u32 	%r810, %r871;
	mov.u32 	%r871, %r862;
	mov.f32 	%f597, %f659;
	mov.f32 	%f659, %f650;
$L__BB18_97:
	mov.b32 	%f510, %r541;
	setp.lt.f32 	%p72, %f653, %f510;
	selp.b32 	%r797, %r516, %r865, %p72;
	selp.f32 	%f584, %f510, %f653, %p72;
	setp.leu.f32 	%p73, %f584, %f655;
	mov.u32 	%r804, %r867;
	mov.f32 	%f591, %f655;
	@%p73 bra 	$L__BB18_99;
	mov.u32 	%r804, %r797;
	mov.u32 	%r797, %r867;
	mov.f32 	%f591, %f584;
	mov.f32 	%f584, %f655;
$L__BB18_99:
	setp.leu.f32 	%p74, %f591, %f657;
	mov.u32 	%r806, %r869;
	mov.f32 	%f593, %f657;
	@%p74 bra 	$L__BB18_101;
	mov.u32 	%r806, %r804;
	mov.u32 	%r804, %r869;
	mov.f32 	%f593, %f591;
	mov.f32 	%f591, %f657;
$L__BB18_101:
	setp.leu.f32 	%p75, %f593, %f659;
	mov.u32 	%r876, %r871;
	mov.f32 	%f664, %f659;
	@%p75 bra 	$L__BB18_103;
	mov.u32 	%r876, %r806;
	mov.u32 	%r806, %r871;
	mov.f32 	%f664, %f593;
	mov.f32 	%f593, %f659;
$L__BB18_103:
	setp.leu.f32 	%p76, %f664, %f597;
	mov.f32 	%f595, %f664;
	mov.u32 	%r808, %r876;
	@%p76 bra 	$L__BB18_105;
	mov.f32 	%f595, %f597;
	mov.f32 	%f597, %f664;
	mov.u32 	%r808, %r810;
	mov.u32 	%r810, %r876;
$L__BB18_105:
	setp.gt.s32 	%p77, %r454, 29;
	mov.b32 	%r547, %f627;
	mov.b32 	%r598, 2;
	mov.b32 	%r599, 31;
	mov.b32 	%r600, -1;
	// begin inline asm
	shfl.sync.down.b32 %r546, %r547, %r598, %r599, %r600;
	// end inline asm
	// begin inline asm
	shfl.sync.down.b32 %r551, %r810, %r598, %r599, %r600;
	// end inline asm
	// begin inline asm
	shfl.sync.down.b32 %r556, %r808, %r598, %r599, %r600;
	// end inline asm
	// begin inline asm
	shfl.sync.down.b32 %r561, %r806, %r598, %r599, %r600;
	// end inline asm
	// begin inline asm
	shfl.sync.down.b32 %r566, %r804, %r598, %r599, %r600;
	// end inline asm
	// begin inline asm
	shfl.sync.down.b32 %r571, %r797, %r598, %r599, %r600;
	// end inline asm
	mov.b32 	%r577, %f597;
	// begin inline asm
	shfl.sync.down.b32 %r576, %r577, %r598, %r599, %r600;
	// end inline asm
	mov.b32 	%r582, %f595;
	// begin inline asm
	shfl.sync.down.b32 %r581, %r582, %r598, %r599, %r600;
	// end inline asm
	mov.b32 	%r587, %f593;
	// begin inline asm
	shfl.sync.down.b32 %r586, %r587, %r598, %r599, %r600;
	// end inline asm
	mov.b32 	%r592, %f591;
	// begin inline asm
	shfl.sync.down.b32 %r591, %r592, %r598, %r599, %r600;
	// end inline asm
	mov.b32 	%r597, %f584;
	// begin inline asm
	shfl.sync.down.b32 %r596, %r597, %r598, %r599, %r600;
	// end inline asm
	@%p77 bra 	$L__BB18_146;
	mov.b32 	%f511, %r576;
	mov.b32 	%f512, %r546;
	add.f32 	%f627, %f627, %f512;
	setp.lt.f32 	%p78, %f584, %f511;
	selp.b32 	%r884, %r551, %r797, %p78;
	selp.f32 	%f673, %f511, %f584, %p78;
	setp.leu.f32 	%p79, %f673, %f591;
	mov.u32 	%r886, %r804;
	mov.f32 	%f675, %f591;
	@%p79 bra 	$L__BB18_108;
	mov.u32 	%r886, %r884;
	mov.u32 	%r884, %r804;
	mov.f32 	%f675, %f673;
	mov.f32 	%f673, %f591;
$L__BB18_108:
	setp.leu.f32 	%p80, %f675, %f593;
	mov.u32 	%r888, %r806;
	mov.f32 	%f677, %f593;
	@%p80 bra 	$L__BB18_110;
	mov.u32 	%r888, %r886;
	mov.u32 	%r886, %r806;
	mov.f32 	%f677, %f675;
	mov.f32 	%f675, %f593;
$L__BB18_110:
	setp.leu.f32 	%p81, %f677, %f595;
	mov.u32 	%r890, %r808;
	mov.f32 	%f679, %f595;
	@%p81 bra 	$L__BB18_112;
	mov.u32 	%r890, %r888;
	mov.u32 	%r888, %r808;
	mov.f32 	%f679, %f677;
	mov.f32 	%f677, %f595;
$L__BB18_112:
	setp.leu.f32 	%p82, %f679, %f597;
	mov.u32 	%r889, %r810;
	mov.f32 	%f678, %f597;
	@%p82 bra 	$L__BB18_114;
	mov.u32 	%r889, %r890;
	mov.u32 	%r890, %r810;
	mov.f32 	%f678, %f679;
	mov.f32 	%f679, %f597;
$L__BB18_114:
	mov.b32 	%f513, %r581;
	setp.lt.f32 	%p83, %f673, %f513;
	selp.b32 	%r892, %r556, %r884, %p83;
	selp.f32 	%f681, %f513, %f673, %p83;
	setp.leu.f32 	%p84, %f681, %f675;
	mov.u32 	%r894, %r886;
	mov.f32 	%f683, %f675;
	@%p84 bra 	$L__BB18_116;
	mov.u32 	%r894, %r892;
	mov.u32 	%r892, %r886;
	mov.f32 	%f683, %f681;
	mov.f32 	%f681, %f675;
$L__BB18_116:
	setp.leu.f32 	%p85, %f683, %f677;
	mov.u32 	%r896, %r888;
	mov.f32 	%f685, %f677;
	@%p85 bra 	$L__BB18_118;
	mov.u32 	%r896, %r894;
	mov.u32 	%r894, %r888;
	mov.f32 	%f685, %f683;
	mov.f32 	%f683, %f677;
$L__BB18_118:
	setp.leu.f32 	%p86, %f685, %f679;
	mov.u32 	%r898, %r890;
	mov.f32 	%f687, %f679;
	@%p86 bra 	$L__BB18_120;
	mov.u32 	%r898, %r896;
	mov.u32 	%r896, %r890;
	mov.f32 	%f687, %f685;
	mov.f32 	%f685, %f679;
$L__BB18_120:
	setp.leu.f32 	%p87, %f687, %f678;
	mov.u32 	%r897, %r889;
	mov.f32 	%f686, %f678;
	@%p87 bra 	$L__BB18_122;
	mov.u32 	%r897, %r898;
	mov.u32 	%r898, %r889;
	mov.f32 	%f686, %f687;
	mov.f32 	%f687, %f678;
$L__BB18_122:
	mov.b32 	%f514, %r586;
	setp.lt.f32 	%p88, %f681, %f514;
	selp.b32 	%r900, %r561, %r892, %p88;
	selp.f32 	%f689, %f514, %f681, %p88;
	setp.leu.f32 	%p89, %f689, %f683;
	mov.u32 	%r902, %r894;
	mov.f32 	%f691, %f683;
	@%p89 bra 	$L__BB18_124;
	mov.u32 	%r902, %r900;
	mov.u32 	%r900, %r894;
	mov.f32 	%f691, %f689;
	mov.f32 	%f689, %f683;
$L__BB18_124:
	setp.leu.f32 	%p90, %f691, %f685;
	mov.u32 	%r904, %r896;
	mov.f32 	%f693, %f685;
	@%p90 bra 	$L__BB18_126;
	mov.u32 	%r904, %r902;
	mov.u32 	%r902, %r896;
	mov.f32 	%f693, %f691;
	mov.f32 	%f691, %f685;
$L__BB18_126:
	setp.leu.f32 	%p91, %f693, %f687;
	mov.u32 	%r906, %r898;
	mov.f32 	%f695, %f687;
	@%p91 bra 	$L__BB18_128;
	mov.u32 	%r906, %r904;
	mov.u32 	%r904, %r898;
	mov.f32 	%f695, %f693;
	mov.f32 	%f693, %f687;
$L__BB18_128:
	setp.leu.f32 	%p92, %f695, %f686;
	mov.u32 	%r905, %r897;
	mov.f32 	%f694, %f686;
	@%p92 bra 	$L__BB18_130;
	mov.u32 	%r905, %r906;
	mov.u32 	%r906, %r897;
	mov.f32 	%f694, %f695;
	mov.f32 	%f695, %f686;
$L__BB18_130:
	mov.b32 	%f515, %r591;
	setp.lt.f32 	%p93, %f689, %f515;
	selp.b32 	%r908, %r566, %r900, %p93;
	selp.f32 	%f697, %f515, %f689, %p93;
	setp.leu.f32 	%p94, %f697, %f691;
	mov.u32 	%r910, %r902;
	mov.f32 	%f699, %f691;
	@%p94 bra 	$L__BB18_132;
	mov.u32 	%r910, %r908;
	mov.u32 	%r908, %r902;
	mov.f32 	%f699, %f697;
	mov.f32 	%f697, %f691;
$L__BB18_132:
	setp.leu.f32 	%p95, %f699, %f693;
	mov.u32 	%r912, %r904;
	mov.f32 	%f701, %f693;
	@%p95 bra 	$L__BB18_134;
	mov.u32 	%r912, %r910;
	mov.u32 	%r910, %r904;
	mov.f32 	%f701, %f699;
	mov.f32 	%f699, %f693;
$L__BB18_134:
	setp.leu.f32 	%p96, %f701, %f695;
	mov.u32 	%r914, %r906;
	mov.f32 	%f703, %f695;
	@%p96 bra 	$L__BB18_136;
	mov.u32 	%r914, %r912;
	mov.u32 	%r912, %r906;
	mov.f32 	%f703, %f701;
	mov.f32 	%f701, %f695;
$L__BB18_136:
	setp.leu.f32 	%p97, %f703, %f694;
	mov.u32 	%r810, %r905;
	mov.f32 	%f597, %f694;
	@%p97 bra 	$L__BB18_138;
	mov.u32 	%r810, %r914;
	mov.u32 	%r914, %r905;
	mov.f32 	%f597, %f703;
	mov.f32 	%f703, %f694;
$L__BB18_138:
	mov.b32 	%f516, %r596;
	setp.lt.f32 	%p98, %f697, %f516;
	selp.b32 	%r797, %r571, %r908, %p98;
	selp.f32 	%f584, %f516, %f697, %p98;
	setp.leu.f32 	%p99, %f584, %f699;
	mov.u32 	%r804, %r910;
	mov.f32 	%f591, %f699;
	@%p99 bra 	$L__BB18_140;
	mov.u32 	%r804, %r797;
	mov.u32 	%r797, %r910;
	mov.f32 	%f591, %f584;
	mov.f32 	%f584, %f699;
$L__BB18_140:
	setp.leu.f32 	%p100, %f591, %f701;
	mov.u32 	%r806, %r912;
	mov.f32 	%f593, %f701;
	@%p100 bra 	$L__BB18_142;
	mov.u32 	%r806, %r804;
	mov.u32 	%r804, %r912;
	mov.f32 	%f593, %f591;
	mov.f32 	%f591, %f701;
$L__BB18_142:
	setp.leu.f32 	%p101, %f593, %f703;
	mov.u32 	%r919, %r914;
	mov.f32 	%f708, %f703;
	@%p101 bra 	$L__BB18_144;
	mov.u32 	%r919, %r806;
	mov.u32 	%r806, %r914;
	mov.f32 	%f708, %f593;
	mov.f32 	%f593, %f703;
$L__BB18_144:
	setp.leu.f32 	%p102, %f708, %f597;
	mov.f32 	%f595, %f708;
	mov.u32 	%r808, %r919;
	@%p102 bra 	$L__BB18_146;
	mov.f32 	%f595, %f597;
	mov.f32 	%f597, %f708;
	mov.u32 	%r808, %r810;
	mov.u32 	%r810, %r919;
$L__BB18_146:
	setp.gt.s32 	%p103, %r454, 27;
	mov.b32 	%r602, %f627;
	mov.b32 	%r653, 4;
	mov.b32 	%r654, 31;
	mov.b32 	%r655, -1;
	// begin inline asm
	shfl.sync.down.b32 %r601, %r602, %r653, %r654, %r655;
	// end inline asm
	// begin inline asm
	shfl.sync.down.b32 %r606, %r810, %r653, %r654, %r655;
	// end inline asm
	// begin inline asm
	shfl.sync.down.b32 %r611, %r808, %r653, %r654, %r655;
	// end inline asm
	// begin inline asm
	shfl.sync.down.b32 %r616, %r806, %r653, %r654, %r655;
	// end inline asm
	// begin inline asm
	shfl.sync.down.b32 %r621, %r804, %r653, %r654, %r655;
	// end inline asm
	// begin inline asm
	shfl.sync.down.b32 %r626, %r797, %r653, %r654, %r655;
	// end inline asm
	mov.b32 	%r632, %f597;
	// begin inline asm
	shfl.sync.down.b32 %r631, %r632, %r653, %r654, %r655;
	// end inline asm
	mov.b32 	%r637, %f595;
	// begin inline asm
	shfl.sync.down.b32 %r636, %r637, %r653, %r654, %r655;
	// end inline asm
	mov.b32 	%r642, %f593;
	// begin inline asm
	shfl.sync.down.b32 %r641, %r642, %r653, %r654, %r655;
	// end inline asm
	mov.b32 	%r647, %f591;
	// begin inline asm
	shfl.sync.down.b32 %r646, %r647, %r653, %r654, %r655;
	// end inline asm
	mov.b32 	%r652, %f584;
	// begin inline asm
	shfl.sync.down.b32 %r651, %r652, %r653, %r654, %r655;
	// end inline asm
	@%p103 bra 	$L__BB18_187;
	mov.b32 	%f517, %r631;
	mov.b32 	%f518, %r601;
	add.f32 	%f627, %f627, %f518;
	setp.lt.f32 	%p104, %f584, %f517;
	selp.b32 	%r927, %r606, %r797, %p104;
	selp.f32 	%f717, %f517, %f584, %p104;
	setp.leu.f32 	%p105, %f717, %f591;
	mov.u32 	%r929, %r804;
	mov.f32 	%f719, %f591;
	@%p105 bra 	$L__BB18_149;
	mov.u32 	%r929, %r927;
	mov.u32 	%r927, %r804;
	mov.f32 	%f719, %f717;
	mov.f32 	%f717, %f591;
$L__BB18_149:
	setp.leu.f32 	%p106, %f719, %f593;
	mov.u32 	%r931, %r806;
	mov.f32 	%f721, %f593;
	@%p106 bra 	$L__BB18_151;
	mov.u32 	%r931, %r929;
	mov.u32 	%r929, %r806;
	mov.f32 	%f721, %f719;
	mov.f32 	%f719, %f593;
$L__BB18_151:
	setp.leu.f32 	%p107, %f721, %f595;
	mov.u32 	%r933, %r808;
	mov.f32 	%f723, %f595;
	@%p107 bra 	$L__BB18_153;
	mov.u32 	%r933, %r931;
	mov.u32 	%r931, %r808;
	mov.f32 	%f723, %f721;
	mov.f32 	%f721, %f595;
$L__BB18_153:
	setp.leu.f32 	%p108, %f723, %f597;
	mov.u32 	%r932, %r810;
	mov.f32 	%f722, %f597;
	@%p108 bra 	$L__BB18_155;
	mov.u32 	%r932, %r933;
	mov.u32 	%r933, %r810;
	mov.f32 	%f722, %f723;
	mov.f32 	%f723, %f597;
$L__BB18_155:
	mov.b32 	%f519, %r636;
	setp.lt.f32 	%p109, %f717, %f519;
	selp.b32 	%r935, %r611, %r927, %p109;
	selp.f32 	%f725, %f519, %f717, %p109;
	setp.leu.f32 	%p110, %f725, %f719;
	mov.u32 	%r937, %r929;
	mov.f32 	%f727, %f719;
	@%p110 bra 	$L__BB18_157;
	mov.u32 	%r937, %r935;
	mov.u32 	%r935, %r929;
	mov.f32 	%f727, %f725;
	mov.f32 	%f725, %f719;
$L__BB18_157:
	setp.leu.f32 	%p111, %f727, %f721;
	mov.u32 	%r939, %r931;
	mov.f32 	%f729, %f721;
	@%p111 bra 	$L__BB18_159;
	mov.u32 	%r939, %r937;
	mov.u32 	%r937, %r931;
	mov.f32 	%f729, %f727;
	mov.f32 	%f727, %f721;
$L__BB18_159:
	setp.leu.f32 	%p112, %f729, %f723;
	mov.u32 	%r941, %r933;
	mov.f32 	%f731, %f723;
	@%p112 bra 	$L__BB18_161;
	mov.u32 	%r941, %r939;
	mov.u32 	%r939, %r933;
	mov.f32 	%f731, %f729;
	mov.f32 	%f729, %f723;
$L__BB18_161:
	setp.leu.f32 	%p113, %f731, %f722;
	mov.u32 	%r940, %r932;
	mov.f32 	%f730, %f722;
	@%p113 bra 	$L__BB18_163;
	mov.u32 	%r940, %r941;
	mov.u32 	%r941, %r932;
	mov.f32 	%f730, %f731;
	mov.f32 	%f731, %f722;
$L__BB18_163:
	mov.b32 	%f520, %r641;
	setp.lt.f32 	%p114, %f725, %f520;
	selp.b32 	%r943, %r616, %r935, %p114;
	selp.f32 	%f733, %f520, %f725, %p114;
	setp.leu.f32 	%p115, %f733, %f727;
	mov.u32 	%r945, %r937;
	mov.f32 	%f735, %f727;
	@%p115 bra 	$L__BB18_165;
	mov.u32 	%r945, %r943;
	mov.u32 	%r943, %r937;
	mov.f32 	%f735, %f733;
	mov.f32 	%f733, %f727;
$L__BB18_165:
	setp.leu.f32 	%p116, %f735, %f729;
	mov.u32 	%r947, %r939;
	mov.f32 	%f737, %f729;
	@%p116 bra 	$L__BB18_167;
	mov.u32 	%r947, %r945;
	mov.u32 	%r945, %r939;
	mov.f32 	%f737, %f735;
	mov.f32 	%f735, %f729;
$L__BB18_167:
	setp.leu.f32 	%p117, %f737, %f731;
	mov.u32 	%r949, %r941;
	mov.f32 	%f739, %f731;
	@%p117 bra 	$L__BB18_169;
	mov.u32 	%r949, %r947;
	mov.u32 	%r947, %r941;
	mov.f32 	%f739, %f737;
	mov.f32 	%f737, %f731;
$L__BB18_169:
	setp.leu.f32 	%p118, %f739, %f730;
	mov.u32 	%r948, %r940;
	mov.f32 	%f738, %f730;
	@%p118 bra 	$L__BB18_171;
	mov.u32 	%r948, %r949;
	mov.u32 	%r949, %r940;
	mov.f32 	%f738, %f739;
	mov.f32 	%f739, %f730;
$L__BB18_171:
	mov.b32 	%f521, %r646;
	setp.lt.f32 	%p119, %f733, %f521;
	selp.b32 	%r951, %r621, %r943, %p119;
	selp.f32 	%f741, %f521, %f733, %p119;
	setp.leu.f32 	%p120, %f741, %f735;
	mov.u32 	%r953, %r945;
	mov.f32 	%f743, %f735;
	@%p120 bra 	$L__BB18_173;
	mov.u32 	%r953, %r951;
	mov.u32 	%r951, %r945;
	mov.f32 	%f743, %f741;
	mov.f32 	%f741, %f735;
$L__BB18_173:
	setp.leu.f32 	%p121, %f743, %f737;
	mov.u32 	%r955, %r947;
	mov.f32 	%f745, %f737;
	@%p121 bra 	$L__BB18_175;
	mov.u32 	%r955, %r953;
	mov.u32 	%r953, %r947;
	mov.f32 	%f745, %f743;
	mov.f32 	%f743, %f737;
$L__BB18_175:
	setp.leu.f32 	%p122, %f745, %f739;
	mov.u32 	%r957, %r949;
	mov.f32 	%f747, %f739;
	@%p122 bra 	$L__BB18_177;
	mov.u32 	%r957, %r955;
	mov.u32 	%r955, %r949;
	mov.f32 	%f747, %f745;
	mov.f32 	%f745, %f739;
$L__BB18_177:
	setp.leu.f32 	%p123, %f747, %f738;
	mov.u32 	%r810, %r948;
	mov.f32 	%f597, %f738;
	@%p123 bra 	$L__BB18_179;
	mov.u32 	%r810, %r957;
	mov.u32 	%r957, %r948;
	mov.f32 	%f597, %f747;
	mov.f32 	%f747, %f738;
$L__BB18_179:
	mov.b32 	%f522, %r651;
	setp.lt.f32 	%p124, %f741, %f522;
	selp.b32 	%r797, %r626, %r951, %p124;
	selp.f32 	%f584, %f522, %f741, %p124;
	setp.leu.f32 	%p125, %f584, %f743;
	mov.u32 	%r804, %r953;
	mov.f32 	%f591, %f743;
	@%p125 bra 	$L__BB18_181;
	mov.u32 	%r804, %r797;
	mov.u32 	%r797, %r953;
	mov.f32 	%f591, %f584;
	mov.f32 	%f584, %f743;
$L__BB18_181:
	setp.leu.f32 	%p126, %f591, %f745;
	mov.u32 	%r806, %r955;
	mov.f32 	%f593, %f745;
	@%p126 bra 	$L__BB18_183;
	mov.u32 	%r806, %r804;
	mov.u32 	%r804, %r955;
	mov.f32 	%f593, %f591;
	mov.f32 	%f591, %f745;
$L__BB18_183:
	setp.leu.f32 	%p127, %f593, %f747;
	mov.u32 	%r962, %r957;
	mov.f32 	%f752, %f747;
	@%p127 bra 	$L__BB18_185;
	mov.u32 	%r962, %r806;
	mov.u32 	%r806, %r957;
	mov.f32 	%f752, %f593;
	mov.f32 	%f593, %f747;
$L__BB18_185:
	setp.leu.f32 	%p128, %f752, %f597;
	mov.f32 	%f595, %f752;
	mov.u32 	%r808, %r962;
	@%p128 bra 	$L__BB18_187;
	mov.f32 	%f595, %f597;
	mov.f32 	%f597, %f752;
	mov.u32 	%r808, %r810;
	mov.u32 	%r810, %r962;
$L__BB18_187:
	setp.gt.s32 	%p129, %r454, 23;
	mov.b32 	%r657, %f627;
	mov.b32 	%r708, 8;
	mov.b32 	%r709, 31;
	mov.b32 	%r710, -1;
	// begin inline asm
	shfl.sync.down.b32 %r656, %r657, %r708, %r709, %r710;
	// end inline asm
	// begin inline asm
	shfl.sync.down.b32 %r661, %r810, %r708, %r709, %r710;
	// end inline asm
	// begin inline asm
	shfl.sync.down.b32 %r666, %r808, %r708, %r709, %r710;
	// end inline asm
	// begin inline asm
	shfl.sync.down.b32 %r671, %r806, %r708, %r709, %r710;
	// end inline asm
	// begin inline asm
	shfl.sync.down.b32 %r676, %r804, %r708, %r709, %r710;
	// end inline asm
	// begin inline asm
	shfl.sync.down.b32 %r681, %r797, %r708, %r709, %r710;
	// end inline asm
	mov.b32 	%r687, %f597;
	// begin inline asm
	shfl.sync.down.b32 %r686, %r687, %r708, %r709, %r710;
	// end inline asm
	mov.b32 	%r692, %f595;
	// begin inline asm
	shfl.sync.down.b32 %r691, %r692, %r708, %r709, %r710;
	// end inline asm
	mov.b32 	%r697, %f593;
	// begin inline asm
	shfl.sync.down.b32 %r696, %r697, %r708, %r709, %r710;
	// end inline asm
	mov.b32 	%r702, %f591;
	// begin inline asm
	shfl.sync.down.b32 %r701, %r702, %r708, %r709, %r710;
	// end inline asm
	mov.b32 	%r707, %f584;
	// begin inline asm
	shfl.sync.down.b32 %r706, %r707, %r708, %r709, %r710;
	// end inline asm
	@%p129 bra 	$L__BB18_228;
	mov.b32 	%f523, %r686;
	mov.b32 	%f524, %r656;
	add.f32 	%f627, %f627, %f524;
	setp.lt.f32 	%p130, %f584, %f523;
	selp.b32 	%r970, %r661, %r797, %p130;
	selp.f32 	%f761, %f523, %f584, %p130;
	setp.leu.f32 	%p131, %f761, %f591;
	mov.u32 	%r972, %r804;
	mov.f32 	%f763, %f591;
	@%p131 bra 	$L__BB18_190;
	mov.u32 	%r972, %r970;
	mov.u32 	%r970, %r804;
	mov.f32 	%f763, %f761;
	mov.f32 	%f761, %f591;
$L__BB18_190:
	setp.leu.f32 	%p132, %f763, %f593;
	mov.u32 	%r974, %r806;
	mov.f32 	%f765, %f593;
	@%p132 bra 	$L__BB18_192;
	mov.u32 	%r974, %r972;
	mov.u32 	%r972, %r806;
	mov.f32 	%f765, %f763;
	mov.f32 	%f763, %f593;
$L__BB18_192:
	setp.leu.f32 	%p133, %f765, %f595;
	mov.u32 	%r976, %r808;
	mov.f32 	%f767, %f595;
	@%p133 bra 	$L__BB18_194;
	mov.u32 	%r976, %r974;
	mov.u32 	%r974, %r808;
	mov.f32 	%f767, %f765;
	mov.f32 	%f765, %f595;
$L__BB18_194:
	setp.leu.f32 	%p134, %f767, %f597;
	mov.u32 	%r975, %r810;
	mov.f32 	%f766, %f597;
	@%p134 bra 	$L__BB18_196;
	mov.u32 	%r975, %r976;
	mov.u32 	%r976, %r810;
	mov.f32 	%f766, %f767;
	mov.f32 	%f767, %f597;
$L__BB18_196:
	mov.b32 	%f525, %r691;
	setp.lt.f32 	%p135, %f761, %f525;
	selp.b32 	%r978, %r666, %r970, %p135;
	selp.f32 	%f769, %f525, %f761, %p135;
	setp.leu.f32 	%p136, %f769, %f763;
	mov.u32 	%r980, %r972;
	mov.f32 	%f771, %f763;
	@%p136 bra 	$L__BB18_198;
	mov.u32 	%r980, %r978;
	mov.u32 	%r978, %r972;
	mov.f32 	%f771, %f769;
	mov.f32 	%f769, %f763;
$L__BB18_198:
	setp.leu.f32 	%p137, %f771, %f765;
	mov.u32 	%r982, %r974;
	mov.f32 	%f773, %f765;
	@%p137 bra 	$L__BB18_200;
	mov.u32 	%r982, %r980;
	mov.u32 	%r980, %r974;
	mov.f32 	%f773, %f771;
	mov.f32 	%f771, %f765;
$L__BB18_200:
	setp.leu.f32 	%p138, %f773, %f767;
	mov.u32 	%r984, %r976;
	mov.f32 	%f775, %f767;
	@%p138 bra 	$L__BB18_202;
	mov.u32 	%r984, %r982;
	mov.u32 	%r982, %r976;
	mov.f32 	%f775, %f773;
	mov.f32 	%f773, %f767;
$L__BB18_202:
	setp.leu.f32 	%p139, %f775, %f766;
	mov.u32 	%r983, %r975;
	mov.f32 	%f774, %f766;
	@%p139 bra 	$L__BB18_204;
	mov.u32 	%r983, %r984;
	mov.u32 	%r984, %r975;
	mov.f32 	%f774, %f775;
	mov.f32 	%f775, %f766;
$L__BB18_204:
	mov.b32 	%f526, %r696;
	setp.lt.f32 	%p140, %f769, %f526;
	selp.b32 	%r986, %r671, %r978, %p140;
	selp.f32 	%f777, %f526, %f769, %p140;
	setp.leu.f32 	%p141, %f777, %f771;
	mov.u32 	%r988, %r980;
	mov.f32 	%f779, %f771;
	@%p141 bra 	$L__BB18_206;
	mov.u32 	%r988, %r986;
	mov.u32 	%r986, %r980;
	mov.f32 	%f779, %f777;
	mov.f32 	%f777, %f771;
$L__BB18_206:
	setp.leu.f32 	%p142, %f779, %f773;
	mov.u32 	%r990, %r982;
	mov.f32 	%f781, %f773;
	@%p142 bra 	$L__BB18_208;
	mov.u32 	%r990, %r988;
	mov.u32 	%r988, %r982;
	mov.f32 	%f781, %f779;
	mov.f32 	%f779, %f773;
$L__BB18_208:
	setp.leu.f32 	%p143, %f781, %f775;
	mov.u32 	%r992, %r984;
	mov.f32 	%f783, %f775;
	@%p143 bra 	$L__BB18_210;
	mov.u32 	%r992, %r990;
	mov.u32 	%r990, %r984;
	mov.f32 	%f783, %f781;
	mov.f32 	%f781, %f775;
$L__BB18_210:
	setp.leu.f32 	%p144, %f783, %f774;
	mov.u32 	%r991, %r983;
	mov.f32 	%f782, %f774;
	@%p144 bra 	$L__BB18_212;
	mov.u32 	%r991, %r992;
	mov.u32 	%r992, %r983;
	mov.f32 	%f782, %f783;
	mov.f32 	%f783, %f774;
$L__BB18_212:
	mov.b32 	%f527, %r701;
	setp.lt.f32 	%p145, %f777, %f527;
	selp.b32 	%r994, %r676, %r986, %p145;
	selp.f32 	%f785, %f527, %f777, %p145;
	setp.leu.f32 	%p146, %f785, %f779;
	mov.u32 	%r996, %r988;
	mov.f32 	%f787, %f779;
	@%p146 bra 	$L__BB18_214;
	mov.u32 	%r996, %r994;
	mov.u32 	%r994, %r988;
	mov.f32 	%f787, %f785;
	mov.f32 	%f785, %f779;
$L__BB18_214:
	setp.leu.f32 	%p147, %f787, %f781;
	mov.u32 	%r998, %r990;
	mov.f32 	%f789, %f781;
	@%p147 bra 	$L__BB18_216;
	mov.u32 	%r998, %r996;
	mov.u32 	%r996, %r990;
	mov.f32 	%f789, %f787;
	mov.f32 	%f787, %f781;
$L__BB18_216:
	setp.leu.f32 	%p148, %f789, %f783;
	mov.u32 	%r1000, %r992;
	mov.f32 	%f791, %f783;
	@%p148 bra 	$L__BB18_218;
	mov.u32 	%r1000, %r998;
	mov.u32 	%r998, %r992;
	mov.f32 	%f791, %f789;
	mov.f32 	%f789, %f783;
$L__BB18_218:
	setp.leu.f32 	%p149, %f791, %f782;
	mov.u32 	%r999, %r991;
	mov.f32 	%f790, %f782;
	@%p149 bra 	$L__BB18_220;
	mov.u32 	%r999, %r1000;
	mov.u32 	%r1000, %r991;
	mov.f32 	%f790, %f791;
	mov.f32 	%f791, %f782;
$L__BB18_220:
	mov.b32 	%f528, %r706;
	setp.lt.f32 	%p150, %f785, %f528;
	selp.b32 	%r797, %r681, %r994, %p150;
	selp.f32 	%f584, %f528, %f785, %p150;
	setp.leu.f32 	%p151, %f584, %f787;
	mov.u32 	%r804, %r996;
	mov.f32 	%f591, %f787;
	@%p151 bra 	$L__BB18_222;
	mov.u32 	%r804, %r797;
	mov.u32 	%r797, %r996;
	mov.f32 	%f591, %f584;
	mov.f32 	%f584, %f787;
$L__BB18_222:
	setp.leu.f32 	%p152, %f591, %f789;
	mov.u32 	%r806, %r998;
	mov.f32 	%f593, %f789;
	@%p152 bra 	$L__BB18_224;
	mov.u32 	%r806, %r804;
	mov.u32 	%r804, %r998;
	mov.f32 	%f593, %f591;
	mov.f32 	%f591, %f789;
$L__BB18_224:
	setp.leu.f32 	%p153, %f593, %f791;
	mov.u32 	%r808, %r1000;
	mov.f32 	%f595, %f791;
	@%p153 bra 	$L__BB18_226;
	mov.u32 	%r808, %r806;
	mov.u32 	%r806, %r1000;
	mov.f32 	%f595, %f593;
	mov.f32 	%f593, %f791;
$L__BB18_226:
	setp.leu.f32 	%p154, %f595, %f790;
	mov.u32 	%r810, %r999;
	mov.f32 	%f597, %f790;
	@%p154 bra 	$L__BB18_228;
	mov.u32 	%r810, %r808;
	mov.u32 	%r808, %r999;
	mov.f32 	%f597, %f595;
	mov.f32 	%f595, %f790;
$L__BB18_228:
	setp.gt.s32 	%p155, %r454, 15;
	mov.b32 	%r712, %f627;
	mov.b32 	%r763, 16;
	mov.b32 	%r764, 31;
	mov.b32 	%r765, -1;
	// begin inline asm
	shfl.sync.down.b32 %r711, %r712, %r763, %r764, %r765;
	// end inline asm
	// begin inline asm
	shfl.sync.down.b32 %r716, %r810, %r763, %r764, %r765;
	// end inline asm
	// begin inline asm
	shfl.sync.down.b32 %r721, %r808, %r763, %r764, %r765;
	// end inline asm
	// begin inline asm
	shfl.sync.down.b32 %r726, %r806, %r763, %r764, %r765;
	// end inline asm
	// begin inline asm
	shfl.sync.down.b32 %r731, %r804, %r763, %r764, %r765;
	// end inline asm
	// begin inline asm
	shfl.sync.down.b32 %r736, %r797, %r763, %r764, %r765;
	// end inline asm
	mov.b32 	%r742, %f597;
	// begin inline asm
	shfl.sync.down.b32 %r741, %r742, %r763, %r764, %r765;
	// end inline asm
	mov.b32 	%r747, %f595;
	// begin inline asm
	shfl.sync.down.b32 %r746, %r747, %r763, %r764, %r765;
	// end inline asm
	mov.b32 	%r752, %f593;
	// begin inline asm
	shfl.sync.down.b32 %r751, %r752, %r763, %r764, %r765;
	// end inline asm
	mov.b32 	%r757, %f591;
	// begin inline asm
	shfl.sync.down.b32 %r756, %r757, %r763, %r764, %r765;
	// end inline asm
	mov.b32 	%r762, %f584;
	// begin inline asm
	shfl.sync.down.b32 %r761, %r762, %r763, %r764, %r765;
	// end inline asm
	@%p155 bra 	$L__BB18_269;
	mov.b32 	%f529, %r741;
	mov.b32 	%f530, %r711;
	add.f32 	%f627, %f627, %f530;
	setp.lt.f32 	%p156, %f584, %f529;
	selp.b32 	%r1013, %r716, %r797, %p156;
	selp.f32 	%f805, %f529, %f584, %p156;
	setp.leu.f32 	%p157, %f805, %f591;
	mov.u32 	%r1015, %r804;
	mov.f32 	%f807, %f591;
	@%p157 bra 	$L__BB18_231;
	mov.u32 	%r1015, %r1013;
	mov.u32 	%r1013, %r804;
	mov.f32 	%f807, %f805;
	mov.f32 	%f805, %f591;
$L__BB18_231:
	setp.leu.f32 	%p158, %f807, %f593;
	mov.u32 	%r1017, %r806;
	mov.f32 	%f809, %f593;
	@%p158 bra 	$L__BB18_233;
	mov.u32 	%r1017, %r1015;
	mov.u32 	%r1015, %r806;
	mov.f32 	%f809, %f807;
	mov.f32 	%f807, %f593;
$L__BB18_233:
	setp.leu.f32 	%p159, %f809, %f595;
	mov.u32 	%r1019, %r808;
	mov.f32 	%f811, %f595;
	@%p159 bra 	$L__BB18_235;
	mov.u32 	%r1019, %r1017;
	mov.u32 	%r1017, %r808;
	mov.f32 	%f811, %f809;
	mov.f32 	%f809, %f595;
$L__BB18_235:
	setp.leu.f32 	%p160, %f811, %f597;
	mov.u32 	%r1018, %r810;
	mov.f32 	%f810, %f597;
	@%p160 bra 	$L__BB18_237;
	mov.u32 	%r1018, %r1019;
	mov.u32 	%r1019, %r810;
	mov.f32 	%f810, %f811;
	mov.f32 	%f811, %f597;
$L__BB18_237:
	mov.b32 	%f531, %r746;
	setp.lt.f32 	%p161, %f805, %f531;
	selp.b32 	%r1021, %r721, %r1013, %p161;
	selp.f32 	%f813, %f531, %f805, %p161;
	setp.leu.f32 	%p162, %f813, %f807;
	mov.u32 	%r1023, %r1015;
	mov.f32 	%f815, %f807;
	@%p162 bra 	$L__BB18_239;
	mov.u32 	%r1023, %r1021;
	mov.u32 	%r1021, %r1015;
	mov.f32 	%f815, %f813;
	mov.f32 	%f813, %f807;
$L__BB18_239:
	setp.leu.f32 	%p163, %f815, %f809;
	mov.u32 	%r1025, %r1017;
	mov.f32 	%f817, %f809;
	@%p163 bra 	$L__BB18_241;
	mov.u32 	%r1025, %r1023;
	mov.u32 	%r1023, %r1017;
	mov.f32 	%f817, %f815;
	mov.f32 	%f815, %f809;
$L__BB18_241:
	setp.leu.f32 	%p164, %f817, %f811;
	mov.u32 	%r1027, %r1019;
	mov.f32 	%f819, %f811;
	@%p164 bra 	$L__BB18_243;
	mov.u32 	%r1027, %r1025;
	mov.u32 	%r1025, %r1019;
	mov.f32 	%f819, %f817;
	mov.f32 	%f817, %f811;
$L__BB18_243:
	setp.leu.f32 	%p165, %f819, %f810;
	mov.u32 	%r1026, %r1018;
	mov.f32 	%f818, %f810;
	@%p165 bra 	$L__BB18_245;
	mov.u32 	%r1026, %r1027;
	mov.u32 	%r1027, %r1018;
	mov.f32 	%f818, %f819;
	mov.f32 	%f819, %f810;
$L__BB18_245:
	mov.b32 	%f532, %r751;
	setp.lt.f32 	%p166, %f813, %f532;
	selp.b32 	%r1029, %r726, %r1021, %p166;
	selp.f32 	%f821, %f532, %f813, %p166;
	setp.leu.f32 	%p167, %f821, %f815;
	mov.u32 	%r1031, %r1023;
	mov.f32 	%f823, %f815;
	@%p167 bra 	$L__BB18_247;
	mov.u32 	%r1031, %r1029;
	mov.u32 	%r1029, %r1023;
	mov.f32 	%f823, %f821;
	mov.f32 	%f821, %f815;
$L__BB18_247:
	setp.leu.f32 	%p168, %f823, %f817;
	mov.u32 	%r1033, %r1025;
	mov.f32 	%f825, %f817;
	@%p168 bra 	$L__BB18_249;
	mov.u32 	%r1033, %r1031;
	mov.u32 	%r1031, %r1025;
	mov.f32 	%f825, %f823;
	mov.f32 	%f823, %f817;
$L__BB18_249:
	setp.leu.f32 	%p169, %f825, %f819;
	mov.u32 	%r1035, %r1027;
	mov.f32 	%f827, %f819;
	@%p169 bra 	$L__BB18_251;
	mov.u32 	%r1035, %r1033;
	mov.u32 	%r1033, %r1027;
	mov.f32 	%f827, %f825;
	mov.f32 	%f825, %f819;
$L__BB18_251:
	setp.leu.f32 	%p170, %f827, %f818;
	mov.u32 	%r1034, %r1026;
	mov.f32 	%f826, %f818;
	@%p170 bra 	$L__BB18_253;
	mov.u32 	%r1034, %r1035;
	mov.u32 	%r1035, %r1026;
	mov.f32 	%f826, %f827;
	mov.f32 	%f827, %f818;
$L__BB18_253:
	mov.b32 	%f533, %r756;
	setp.lt.f32 	%p171, %f821, %f533;
	selp.b32 	%r1037, %r731, %r1029, %p171;
	selp.f32 	%f829, %f533, %f821, %p171;
	setp.leu.f32 	%p172, %f829, %f823;
	mov.u32 	%r1039, %r1031;
	mov.f32 	%f831, %f823;
	@%p172 bra 	$L__BB18_255;
	mov.u32 	%r1039, %r1037;
	mov.u32 	%r1037, %r1031;
	mov.f32 	%f831, %f829;
	mov.f32 	%f829, %f823;
$L__BB18_255:
	setp.leu.f32 	%p173, %f831, %f825;
	mov.u32 	%r1041, %r1033;
	mov.f32 	%f833, %f825;
	@%p173 bra 	$L__BB18_257;
	mov.u32 	%r1041, %r1039;
	mov.u32 	%r1039, %r1033;
	mov.f32 	%f833, %f831;
	mov.f32 	%f831, %f825;
$L__BB18_257:
	setp.leu.f32 	%p174, %f833, %f827;
	mov.u32 	%r1043, %r1035;
	mov.f32 	%f835, %f827;
	@%p174 bra 	$L__BB18_259;
	mov.u32 	%r1043, %r1041;
	mov.u32 	%r1041, %r1035;
	mov.f32 	%f835, %f833;
	mov.f32 	%f833, %f827;
$L__BB18_259:
	setp.leu.f32 	%p175, %f835, %f826;
	mov.u32 	%r1042, %r1034;
	mov.f32 	%f834, %f826;
	@%p175 bra 	$L__BB18_261;
	mov.u32 	%r1042, %r1043;
	mov.u32 	%r1043, %r1034;
	mov.f32 	%f834, %f835;
	mov.f32 	%f835, %f826;
$L__BB18_261:
	mov.b32 	%f534, %r761;
	setp.lt.f32 	%p176, %f829, %f534;
	selp.b32 	%r797, %r736, %r1037, %p176;
	selp.f32 	%f584, %f534, %f829, %p176;
	setp.leu.f32 	%p177, %f584, %f831;
	mov.u32 	%r804, %r1039;
	mov.f32 	%f591, %f831;
	@%p177 bra 	$L__BB18_263;
	mov.u32 	%r804, %r797;
	mov.u32 	%r797, %r1039;
	mov.f32 	%f591, %f584;
	mov.f32 	%f584, %f831;
$L__BB18_263:
	setp.leu.f32 	%p178, %f591, %f833;
	mov.u32 	%r806, %r1041;
	mov.f32 	%f593, %f833;
	@%p178 bra 	$L__BB18_265;
	mov.u32 	%r806, %r804;
	mov.u32 	%r804, %r1041;
	mov.f32 	%f593, %f591;
	mov.f32 	%f591, %f833;
$L__BB18_265:
	setp.leu.f32 	%p179, %f593, %f835;
	mov.u32 	%r808, %r1043;
	mov.f32 	%f595, %f835;
	@%p179 bra 	$L__BB18_267;
	mov.u32 	%r808, %r806;
	mov.u32 	%r806, %r1043;
	mov.f32 	%f595, %f593;
	mov.f32 	%f593, %f835;
$L__BB18_267:
	setp.leu.f32 	%p180, %f595, %f834;
	mov.u32 	%r810, %r1042;
	mov.f32 	%f597, %f834;
	@%p180 bra 	$L__BB18_269;
	mov.u32 	%r810, %r808;
	mov.u32 	%r808, %r1042;
	mov.f32 	%f597, %f595;
	mov.f32 	%f595, %f834;
$L__BB18_269:
	not.pred 	%p181, %p214;
	@%p181 bra 	$L__BB18_271;
	mov.u32 	%r766, _ZZ17safe_softmax_topkILi5ELi64EEvPKfPiPfiiE12temp_storage;
	mad.lo.s32 	%r767, %r21, 44, %r766;
	st.shared.f32 	[%r767+4], %f627;
	st.shared.u32 	[%r767+8], %r810;
	st.shared.u32 	[%r767+12], %r808;
	st.shared.u32 	[%r767+16], %r806;
	st.shared.u32 	[%r767+20], %r804;
	st.shared.u32 	[%r767+24], %r797;
	st.shared.f32 	[%r767+28], %f597;
	st.shared.f32 	[%r767+32], %f595;
	st.shared.f32 	[%r767+36], %f593;
	st.shared.f32 	[%r767+40], %f591;
	st.shared.f32 	[%r767+44], %f584;
$L__BB18_271:
	setp.ne.s32 	%p182, %r1, 0;
	bar.sync 	0;
	@%p182 bra 	$L__BB18_312;
	ld.shared.f32 	%f535, [_ZZ17safe_softmax_topkILi5ELi64EEvPKfPiPfiiE12temp_storage+48];
	ld.shared.u32 	%r396, [_ZZ17safe_softmax_topkILi5ELi64EEvPKfPiPfiiE12temp_storage+56];
	ld.shared.u32 	%r397, [_ZZ17safe_softmax_topkILi5ELi64EEvPKfPiPfiiE12temp_storage+60];
	ld.shared.u32 	%r398, [_ZZ17safe_softmax_topkILi5ELi64EEvPKfPiPfiiE12temp_storage+64];
	ld.shared.u32 	%r399, [_ZZ17safe_softmax_topkILi5ELi64EEvPKfPiPfiiE12temp_storage+68];
	ld.shared.f32 	%f536, [_ZZ17safe_softmax_topkILi5ELi64EEvPKfPiPfiiE12temp_storage+72];
	ld.shared.f32 	%f344, [_ZZ17safe_softmax_topkILi5ELi64EEvPKfPiPfiiE12temp_storage+76];
	ld.shared.f32 	%f345, [_ZZ17safe_softmax_topkILi5ELi64EEvPKfPiPfiiE12temp_storage+80];
	ld.shared.f32 	%f346, [_ZZ17safe_softmax_topkILi5ELi64EEvPKfPiPfiiE12temp_storage+84];
	ld.shared.f32 	%f347, [_ZZ17safe_softmax_topkILi5ELi64EEvPKfPiPfiiE12temp_storage+88];
	add.f32 	%f627, %f627, %f535;
	setp.gt.f32 	%p183, %f536, %f584;
	ld.shared.u32 	%r768, [_ZZ17safe_softmax_topkILi5ELi64EEvPKfPiPfiiE12temp_storage+52];
	selp.b32 	%r1056, %r768, %r797, %p183;
	selp.f32 	%f849, %f536, %f584, %p183;
	setp.leu.f32 	%p184, %f849, %f591;
	mov.u32 	%r1058, %r804;
	mov.f32 	%f851, %f591;
	@%p184 bra 	$L__BB18_274;
	mov.u32 	%r1058, %r1056;
	mov.u32 	%r1056, %r804;
	mov.f32 	%f851, %f849;
	mov.f32 	%f849, %f591;
$L__BB18_274:
	setp.leu.f32 	%p185, %f851, %f593;
	mov.u32 	%r1060, %r806;
	mov.f32 	%f853, %f593;
	@%p185 bra 	$L__BB18_276;
	mov.u32 	%r1060, %r1058;
	mov.u32 	%r1058, %r806;
	mov.f32 	%f853, %f851;
	mov.f32 	%f851, %f593;
$L__BB18_276:
	setp.leu.f32 	%p186, %f853, %f595;
	mov.u32 	%r1062, %r808;
	mov.f32 	%f855, %f595;
	@%p186 bra 	$L__BB18_278;
	mov.u32 	%r1062, %r1060;
	mov.u32 	%r1060, %r808;
	mov.f32 	%f855, %f853;
	mov.f32 	%f853, %f595;
$L__BB18_278:
	setp.leu.f32 	%p187, %f855, %f597;
	mov.u32 	%r1061, %r810;
	mov.f32 	%f854, %f597;
	@%p187 bra 	$L__BB18_280;
	mov.u32 	%r1061, %r1062;
	mov.u32 	%r1062, %r810;
	mov.f32 	%f854, %f855;
	mov.f32 	%f855, %f597;
$L__BB18_280:
	setp.gt.f32 	%p188, %f344, %f849;
	selp.b32 	%r1064, %r396, %r1056, %p188;
	selp.f32 	%f857, %f344, %f849, %p188;
	setp.leu.f32 	%p189, %f857, %f851;
	mov.u32 	%r1066, %r1058;
	mov.f32 	%f859, %f851;
	@%p189 bra 	$L__BB18_282;
	mov.u32 	%r1066, %r1064;
	mov.u32 	%r1064, %r1058;
	mov.f32 	%f859, %f857;
	mov.f32 	%f857, %f851;
$L__BB18_282:
	setp.leu.f32 	%p190, %f859, %f853;
	mov.u32 	%r1068, %r1060;
	mov.f32 	%f861, %f853;
	@%p190 bra 	$L__BB18_284;
	mov.u32 	%r1068, %r1066;
	mov.u32 	%r1066, %r1060;
	mov.f32 	%f861, %f859;
	mov.f32 	%f859, %f853;
$L__BB18_284:
	setp.leu.f32 	%p191, %f861, %f855;
	mov.u32 	%r1070, %r1062;
	mov.f32 	%f863, %f855;
	@%p191 bra 	$L__BB18_286;
	mov.u32 	%r1070, %r1068;
	mov.u32 	%r1068, %r1062;
	mov.f32 	%f863, %f861;
	mov.f32 	%f861, %f855;
$L__BB18_286:
	setp.leu.f32 	%p192, %f863, %f854;
	mov.u32 	%r1069, %r1061;
	mov.f32 	%f862, %f854;
	@%p192 bra 	$L__BB18_288;
	mov.u32 	%r1069, %r1070;
	mov.u32 	%r1070, %r1061;
	mov.f32 	%f862, %f863;
	mov.f32 	%f863, %f854;
$L__BB18_288:
	setp.gt.f32 	%p193, %f345, %f857;
	selp.b32 	%r1072, %r397, %r1064, %p193;
	selp.f32 	%f865, %f345, %f857, %p193;
	setp.leu.f32 	%p194, %f865, %f859;
	mov.u32 	%r1074, %r1066;
	mov.f32 	%f867, %f859;
	@%p194 bra 	$L__BB18_290;
	mov.u32 	%r1074, %r1072;
	mov.u32 	%r1072, %r1066;
	mov.f32 	%f867, %f865;
	mov.f32 	%f865, %f859;
$L__BB18_290:
	setp.leu.f32 	%p195, %f867, %f861;
	mov.u32 	%r1076, %r1068;
	mov.f32 	%f869, %f861;
	@%p195 bra 	$L__BB18_292;
	mov.u32 	%r1076, %r1074;
	mov.u32 	%r1074, %r1068;
	mov.f32 	%f869, %f867;
	mov.f32 	%f867, %f861;
$L__BB18_292:
	setp.leu.f32 	%p196, %f869, %f863;
	mov.u32 	%r1078, %r1070;
	mov.f32 	%f871, %f863;
	@%p196 bra 	$L__BB18_294;
	mov.u32 	%r1078, %r1076;
	mov.u32 	%r1076, %r1070;
	mov.f32 	%f871, %f869;
	mov.f32 	%f869, %f863;
$L__BB18_294:
	setp.leu.f32 	%p197, %f871, %f862;
	mov.u32 	%r1077, %r1069;
	mov.f32 	%f870, %f862;
	@%p197 bra 	$L__BB18_296;
	mov.u32 	%r1077, %r1078;
	mov.u32 	%r1078, %r1069;
	mov.f32 	%f870, %f871;
	mov.f32 	%f871, %f862;
$L__BB18_296:
	setp.gt.f32 	%p198, %f346, %f865;
	selp.b32 	%r1080, %r398, %r1072, %p198;
	selp.f32 	%f873, %f346, %f865, %p198;
	setp.leu.f32 	%p199, %f873, %f867;
	mov.u32 	%r1082, %r1074;
	mov.f32 	%f875, %f867;
	@%p199 bra 	$L__BB18_298;
	mov.u32 	%r1082, %r1080;
	mov.u32 	%r1080, %r1074;
	mov.f32 	%f875, %f873;
	mov.f32 	%f873, %f867;
$L__BB18_298:
	setp.leu.f32 	%p200, %f875, %f869;
	mov.u32 	%r1084, %r1076;
	mov.f32 	%f877, %f869;
	@%p200 bra 	$L__BB18_300;
	mov.u32 	%r1084, %r1082;
	mov.u32 	%r1082, %r1076;
	mov.f32 	%f877, %f875;
	mov.f32 	%f875, %f869;
$L__BB18_300:
	setp.leu.f32 	%p201, %f877, %f871;
	mov.u32 	%r1086, %r1078;
	mov.f32 	%f879, %f871;
	@%p201 bra 	$L__BB18_302;
	mov.u32 	%r1086, %r1084;
	mov.u32 	%r1084, %r1078;
	mov.f32 	%f879, %f877;
	mov.f32 	%f877, %f871;
$L__BB18_302:
	setp.leu.f32 	%p202, %f879, %f870;
	mov.u32 	%r1085, %r1077;
	mov.f32 	%f878, %f870;
	@%p202 bra 	$L__BB18_304;
	mov.u32 	%r1085, %r1086;
	mov.u32 	%r1086, %r1077;
	mov.f32 	%f878, %f879;
	mov.f32 	%f879, %f870;
$L__BB18_304:
	setp.gt.f32 	%p203, %f347, %f873;
	selp.b32 	%r797, %r399, %r1080, %p203;
	selp.f32 	%f584, %f347, %f873, %p203;
	setp.leu.f32 	%p204, %f584, %f875;
	mov.u32 	%r804, %r1082;
	mov.f32 	%f591, %f875;
	@%p204 bra 	$L__BB18_306;
	mov.u32 	%r804, %r797;
	mov.u32 	%r797, %r1082;
	mov.f32 	%f591, %f584;
	mov.f32 	%f584, %f875;
$L__BB18_306:
	setp.leu.f32 	%p205, %f591, %f877;
	mov.u32 	%r806, %r1084;
	mov.f32 	%f593, %f877;
	@%p205 bra 	$L__BB18_308;
	mov.u32 	%r806, %r804;
	mov.u32 	%r804, %r1084;
	mov.f32 	%f593, %f591;
	mov.f32 	%f591, %f877;
$L__BB18_308:
	setp.leu.f32 	%p206, %f593, %f879;
	mov.u32 	%r808, %r1086;
	mov.f32 	%f595, %f879;
	@%p206 bra 	$L__BB18_310;
	mov.u32 	%r808, %r806;
	mov.u32 	%r806, %r1086;
	mov.f32 	%f595, %f593;
	mov.f32 	%f593, %f879;
$L__BB18_310:
	setp.leu.f32 	%p207, %f595, %f878;
	mov.u32 	%r810, %r1085;
	mov.f32 	%f597, %f878;
	@%p207 bra 	$L__BB18_312;
	mov.u32 	%r810, %r808;
	mov.u32 	%r808, %r1085;
	mov.f32 	%f597, %f595;
	mov.f32 	%f595, %f878;
$L__BB18_312:
	setp.ne.s32 	%p208, %r1, 0;
	@%p208 bra 	$L__BB18_323;
	mul.lo.s32 	%r769, %r449, %r2;
	mov.f32 	%f537, 0f3F800000;
	div.approx.f32 	%f398, %f537, %f627;
	ld.shared.f32 	%f399, [_ZZ17safe_softmax_topkILi5ELi64EEvPKfPiPfiiE7m_total];
	sub.f32 	%f538, %f597, %f399;
	mul.f32 	%f539, %f538, 0f3FB8AA3B;
	ex2.approx.f32 	%f400, %f539;
	setp.lt.s32 	%p209, %r449, 1;
	cvta.to.global.u64 	%rd34, %rd15;
	mul.wide.s32 	%rd35, %r769, 4;
	add.s64 	%rd13, %rd34, %rd35;
	cvta.to.global.u64 	%rd36, %rd16;
	add.s64 	%rd14, %rd36, %rd35;
	@%p209 bra 	$L__BB18_315;
	st.global.u32 	[%rd13], %r810;
	mul.f32 	%f540, %f398, %f400;
	st.global.f32 	[%rd14], %f540;
$L__BB18_315:
	sub.f32 	%f541, %f595, %f399;
	mul.f32 	%f542, %f541, 0f3FB8AA3B;
	ex2.approx.f32 	%f401, %f542;
	setp.lt.s32 	%p210, %r449, 2;
	@%p210 bra 	$L__BB18_317;
	st.global.u32 	[%rd13+4], %r808;
	mul.f32 	%f543, %f398, %f401;
	st.global.f32 	[%rd14+4], %f543;
$L__BB18_317:
	sub.f32 	%f544, %f593, %f399;
	mul.f32 	%f545, %f544, 0f3FB8AA3B;
	ex2.approx.f32 	%f402, %f545;
	setp.lt.s32 	%p211, %r449, 3;
	@%p211 bra 	$L__BB18_319;
	st.global.u32 	[%rd13+8], %r806;
	mul.f32 	%f546, %f398, %f402;
	st.global.f32 	[%rd14+8], %f546;
$L__BB18_319:
	sub.f32 	%f547, %f591, %f399;
	mul.f32 	%f548, %f547, 0f3FB8AA3B;
	ex2.approx.f32 	%f403, %f548;
	setp.lt.s32 	%p212, %r449, 4;
	@%p212 bra 	$L__BB18_321;
	st.global.u32 	[%rd13+12], %r804;
	mul.f32 	%f549, %f398, %f403;
	st.global.f32 	[%rd14+12], %f549;
$L__BB18_321:
	sub.f32 	%f550, %f584, %f399;
	mul.f32 	%f551, %f550, 0f3FB8AA3B;
	ex2.approx.f32 	%f552, %f551;
	mul.f32 	%f404, %f398, %f552;
	setp.lt.s32 	%p213, %r449, 5;
	@%p213 bra 	$L__BB18_323;
	st.global.u32 	[%rd13+16], %r797;
	st.global.f32 	[%rd14+16], %f404;
$L__BB18_323:
	ret;

}
	// .globl	_Z17safe_softmax_topkILi5ELi32EEvPKfPiPfii
.visible .entry _Z17safe_softmax_topkILi5ELi32EEvPKfPiPfii(
	.param .u64 .ptr .align 1 _Z17safe_softmax_topkILi5ELi32EEvPKfPiPfii_param_0,
	.param .u64 .ptr .align 1 _Z17safe_softmax_topkILi5ELi32EEvPKfPiPfii_param_1,
	.param .u64 .ptr .align 1 _Z17safe_softmax_topkILi5ELi32EEvPKfPiPfii_param_2,
	.param .u32 _Z17safe_softmax_topkILi5ELi32EEvPKfPiPfii_param_3,
	.param .u32 _Z17safe_softmax_topkILi5ELi32EEvPKfPiPfii_param_4
)
.maxntid 32
{
	.reg .pred 	%p<182>;
	.reg .b32 	%r<995>;
	.reg .b32 	%f<789>;
	.reg .b64 	%rd<40>;
	// demoted variable
	.shared .align 4 .f32 _ZZ17safe_softmax_topkILi5ELi32EEvPKfPiPfiiE7m_total;
	ld.param.u64 	%rd17, [_Z17safe_softmax_topkILi5ELi32EEvPKfPiPfii_param_0];
	ld.param.u64 	%rd15, [_Z17safe_softmax_topkILi5ELi32EEvPKfPiPfii_param_1];
	ld.param.u64 	%rd16, [_Z17safe_softmax_topkILi5ELi32EEvPKfPiPfii_param_2];
	ld.param.u32 	%r394, [_Z17safe_softmax_topkILi5ELi32EEvPKfPiPfii_param_3];
	ld.param.u32 	%r395, [_Z17safe_softmax_topkILi5ELi32EEvPKfPiPfii_param_4];
	cvta.to.global.u64 	%rd1, %rd17;
	mov.u32 	%r1, %tid.x;
	mov.u32 	%r2, %ctaid.x;
	mul.lo.s32 	%r3, %r394, %r2;
	mul.wide.s32 	%rd18, %r3, 4;
	add.s64 	%rd2, %rd1, %rd18;
	setp.ge.s32 	%p1, %r1, %r394;
	mov.f32 	%f503, 0fFF7FFFFF;
	@%p1 bra 	$L__BB19_13;
	not.b32 	%r396, %r1;
	add.s32 	%r397, %r394, %r396;
	shr.u32 	%r398, %r397, 5;
	add.s32 	%r4, %r398, 1;
	and.b32  	%r5, %r4, 15;
	setp.lt.u32 	%p2, %r397, 480;
	mov.f32 	%f503, 0fFF7FFFFF;
	mov.u32 	%r712, %r1;
	@%p2 bra 	$L__BB19_4;
	and.b32  	%r399, %r4, 268435440;
	neg.s32 	%r710, %r399;
	mul.wide.u32 	%rd20, %r1, 4;
	add.s64 	%rd21, %rd18, %rd20;
	add.s64 	%rd22, %rd21, %rd1;
	add.s64 	%rd37, %rd22, 1024;
	mov.f32 	%f503, 0fFF7FFFFF;
	mov.u32 	%r712, %r1;
$L__BB19_3:
	.pragma "nounroll";
	ld.global.nc.f32 	%f352, [%rd37+-1024];
	max.f32 	%f353, %f503, %f352;
	ld.global.nc.f32 	%f354, [%rd37+-896];
	max.f32 	%f355, %f353, %f354;
	ld.global.nc.f32 	%f356, [%rd37+-768];
	max.f32 	%f357, %f355, %f356;
	ld.global.nc.f32 	%f358, [%rd37+-640];
	max.f32 	%f359, %f357, %f358;
	ld.global.nc.f32 	%f360, [%rd37+-512];
	max.f32 	%f361, %f359, %f360;
	ld.global.nc.f32 	%f362, [%rd37+-384];
	max.f32 	%f363, %f361, %f362;
	ld.global.nc.f32 	%f364, [%rd37+-256];
	max.f32 	%f365, %f363, %f364;
	ld.global.nc.f32 	%f366, [%rd37+-128];
	max.f32 	%f367, %f365, %f366;
	ld.global.nc.f32 	%f368, [%rd37];
	max.f32 	%f369, %f367, %f368;
	ld.global.nc.f32 	%f370, [%rd37+128];
	max.f32 	%f371, %f369, %f370;
	ld.global.nc.f32 	%f372, [%rd37+256];
	max.f32 	%f373, %f371, %f372;
	ld.global.nc.f32 	%f374, [%rd37+384];
	max.f32 	%f375, %f373, %f374;
	ld.global.nc.f32 	%f376, [%rd37+512];
	max.f32 	%f377, %f375, %f376;
	ld.global.nc.f32 	%f378, [%rd37+640];
	max.f32 	%f379, %f377, %f378;
	ld.global.nc.f32 	%f380, [%rd37+768];
	max.f32 	%f381, %f379, %f380;
	ld.global.nc.f32 	%f382, [%rd37+896];
	max.f32 	%f503, %f381, %f382;
	add.s32 	%r712, %r712, 512;
	add.s32 	%r710, %r710, 16;
	add.s64 	%rd37, %rd37, 2048;
	setp.ne.s32 	%p3, %r710, 0;
	@%p3 bra 	$L__BB19_3;
$L__BB19_4:
	setp.eq.s32 	%p4, %r5, 0;
	@%p4 bra 	$L__BB19_13;
	and.b32  	%r12, %r4, 7;
	setp.lt.u32 	%p5, %r5, 8;
	@%p5 bra 	$L__BB19_7;
	mul.wide.u32 	%rd23, %r712, 4;
	add.s64 	%rd24, %rd2, %rd23;
	ld.global.nc.f32 	%f384, [%rd24];
	max.f32 	%f385, %f503, %f384;
	ld.global.nc.f32 	%f386, [%rd24+128];
	max.f32 	%f387, %f385, %f386;
	ld.global.nc.f32 	%f388, [%rd24+256];
	max.f32 	%f389, %f387, %f388;
	ld.global.nc.f32 	%f390, [%rd24+384];
	max.f32 	%f391, %f389, %f390;
	ld.global.nc.f32 	%f392, [%rd24+512];
	max.f32 	%f393, %f391, %f392;
	ld.global.nc.f32 	%f394, [%rd24+640];
	max.f32 	%f395, %f393, %f394;
	ld.global.nc.f32 	%f396, [%rd24+768];
	max.f32 	%f397, %f395, %f396;
	ld.global.nc.f32 	%f398, [%rd24+896];
	max.f32 	%f503, %f397, %f398;
	add.s32 	%r712, %r712, 256;
$L__BB19_7:
	setp.eq.s32 	%p6, %r12, 0;
	@%p6 bra 	$L__BB19_13;
	and.b32  	%r15, %r4, 3;
	setp.lt.u32 	%p7, %r12, 4;
	@%p7 bra 	$L__BB19_10;
	mul.wide.u32 	%rd25, %r712, 4;
	add.s64 	%rd26, %rd2, %rd25;
	ld.global.nc.f32 	%f400, [%rd26];
	max.f32 	%f401, %f503, %f400;
	ld.global.nc.f32 	%f402, [%rd26+128];
	max.f32 	%f403, %f401, %f402;
	ld.global.nc.f32 	%f404, [%rd26+256];
	max.f32 	%f405, %f403, %f404;
	ld.global.nc.f32 	%f406, [%rd26+384];
	max.f32 	%f503, %f405, %f406;
	add.s32 	%r712, %r712, 128;
$L__BB19_10:
	setp.eq.s32 	%p8, %r15, 0;
	@%p8 bra 	$L__BB19_13;
	mul.wide.u32 	%rd28, %r712, 4;
	add.s64 	%rd29, %rd18, %rd28;
	add.s64 	%rd38, %rd1, %rd29;
	neg.s32 	%r715, %r15;
$L__BB19_12:
	.pragma "nounroll";
	ld.global.nc.f32 	%f407, [%rd38];
	max.f32 	%f503, %f503, %f407;
	add.s64 	%rd38, %rd38, 128;
	add.s32 	%r715, %r715, 1;
	setp.ne.s32 	%p9, %r715, 0;
	@%p9 bra 	$L__BB19_12;
$L__BB19_13:
	// begin inline asm
	mov.u32 %r400, %laneid;
	// end inline asm
	mov.b32 	%r402, %f503;
	mov.b32 	%r403, 1;
	mov.b32 	%r424, 31;
	mov.b32 	%r425, -1;
	// begin inline asm
	shfl.sync.down.b32 %r401, %r402, %r403, %r424, %r425;
	// end inline asm
	setp.gt.s32 	%p10, %r400, 30;
	mov.b32 	%f408, %r401;
	max.f32 	%f409, %f503, %f408;
	selp.f32 	%f410, %f503, %f409, %p10;
	mov.b32 	%r407, %f410;
	mov.b32 	%r408, 2;
	// begin inline asm
	shfl.sync.down.b32 %r406, %r407, %r408, %r424, %r425;
	// end inline asm
	setp.gt.s32 	%p11, %r400, 29;
	mov.b32 	%f411, %r406;
	max.f32 	%f412, %f410, %f411;
	selp.f32 	%f413, %f410, %f412, %p11;
	mov.b32 	%r412, %f413;
	mov.b32 	%r413, 4;
	// begin inline asm
	shfl.sync.down.b32 %r411, %r412, %r413, %r424, %r425;
	// end inline asm
	setp.gt.s32 	%p12, %r400, 27;
	mov.b32 	%f414, %r411;
	max.f32 	%f415, %f413, %f414;
	selp.f32 	%f416, %f413, %f415, %p12;
	mov.b32 	%r417, %f416;
	mov.b32 	%r418, 8;
	// begin inline asm
	shfl.sync.down.b32 %r416, %r417, %r418, %r424, %r425;
	// end inline asm
	setp.gt.s32 	%p13, %r400, 23;
	mov.b32 	%f417, %r416;
	max.f32 	%f418, %f416, %f417;
	selp.f32 	%f419, %f416, %f418, %p13;
	mov.b32 	%r422, %f419;
	mov.b32 	%r423, 16;
	// begin inline asm
	shfl.sync.down.b32 %r421, %r422, %r423, %r424, %r425;
	// end inline asm
	setp.gt.s32 	%p14, %r400, 15;
	mov.b32 	%f420, %r421;
	max.f32 	%f421, %f419, %f420;
	selp.f32 	%f14, %f419, %f421, %p14;
	bar.sync 	0;
	setp.ne.s32 	%p15, %r1, 0;
	@%p15 bra 	$L__BB19_15;
	st.shared.f32 	[_ZZ17safe_softmax_topkILi5ELi32EEvPKfPiPfiiE7m_total], %f14;
$L__BB19_15:
	setp.ge.s32 	%p16, %r1, %r394;
	bar.sync 	0;
	mov.f32 	%f568, 0f00000000;
	mov.b32 	%r737, -1;
	mov.f32 	%f525, 0fFF7FFFFF;
	mov.f32 	%f532, %f525;
	mov.f32 	%f534, %f525;
	mov.f32 	%f536, %f525;
	mov.f32 	%f538, %f525;
	mov.u32 	%r744, %r737;
	mov.u32 	%r746, %r737;
	mov.u32 	%r748, %r737;
	mov.u32 	%r750, %r737;
	@%p16 bra 	$L__BB19_61;
	ld.shared.f32 	%f15, [_ZZ17safe_softmax_topkILi5ELi32EEvPKfPiPfiiE7m_total];
	not.b32 	%r428, %r1;
	add.s32 	%r22, %r394, %r428;
	and.b32  	%r429, %r22, 96;
	setp.eq.s32 	%p17, %r429, 96;
	mov.f32 	%f568, 0f00000000;
	mov.b32 	%r737, -1;
	mov.f32 	%f525, 0fFF7FFFFF;
	mov.u32 	%r736, %r1;
	@%p17 bra 	$L__BB19_27;
	mul.wide.u32 	%rd31, %r1, 4;
	add.s64 	%rd32, %rd18, %rd31;
	add.s64 	%rd39, %rd1, %rd32;
	shr.u32 	%r431, %r22, 5;
	add.s32 	%r432, %r431, 1;
	and.b32  	%r433, %r432, 3;
	neg.s32 	%r716, %r433;
	mov.f32 	%f568, 0f00000000;
	mov.b32 	%r737, -1;
	mov.f32 	%f525, 0fFF7FFFFF;
	mov.f32 	%f511, %f525;
	mov.f32 	%f513, %f525;
	mov.f32 	%f515, %f525;
	mov.f32 	%f538, %f525;
	mov.u32 	%r724, %r737;
	mov.u32 	%r726, %r737;
	mov.u32 	%r728, %r737;
	mov.u32 	%r750, %r737;
	mov.u32 	%r736, %r1;
$L__BB19_18:
	.pragma "nounroll";
	ld.global.nc.f32 	%f429, [%rd39];
	sub.f32 	%f430, %f429, %f15;
	mul.f32 	%f431, %f430, 0f3FB8AA3B;
	ex2.approx.f32 	%f432, %f431;
	add.f32 	%f568, %f432, %f568;
	setp.gt.f32 	%p18, %f429, %f525;
	selp.f32 	%f23, %f429, %f525, %p18;
	selp.b32 	%r31, %r736, %r737, %p18;
	setp.leu.f32 	%p19, %f23, %f511;
	mov.f32 	%f525, %f23;
	mov.u32 	%r737, %r31;
	@%p19 bra 	$L__BB19_20;
	mov.f32 	%f525, %f511;
	mov.f32 	%f511, %f23;
	mov.u32 	%r737, %r724;
	mov.u32 	%r724, %r31;
$L__BB19_20:
	setp.leu.f32 	%p20, %f511, %f513;
	mov.f32 	%f532, %f511;
	mov.u32 	%r744, %r724;
	@%p20 bra 	$L__BB19_22;
	mov.f32 	%f532, %f513;
	mov.f32 	%f513, %f511;
	mov.u32 	%r744, %r726;
	mov.u32 	%r726, %r724;
$L__BB19_22:
	setp.leu.f32 	%p21, %f513, %f515;
	mov.f32 	%f534, %f513;
	mov.u32 	%r746, %r726;
	@%p21 bra 	$L__BB19_24;
	mov.f32 	%f534, %f515;
	mov.f32 	%f515, %f513;
	mov.u32 	%r746, %r728;
	mov.u32 	%r728, %r726;
$L__BB19_24:
	setp.leu.f32 	%p22, %f515, %f538;
	mov.f32 	%f536, %f515;
	mov.u32 	%r748, %r728;
	@%p22 bra 	$L__BB19_26;
	mov.f32 	%f536, %f538;
	mov.f32 	%f538, %f515;
	mov.u32 	%r748, %r750;
	mov.u32 	%r750, %r728;
	mov.f32 	%f515, %f536;
	mov.u32 	%r728, %r748;
$L__BB19_26:
	add.s32 	%r736, %r736, 32;
	add.s64 	%rd39, %rd39, 128;
	add.s32 	%r716, %r716, 1;
	setp.ne.s32 	%p23, %r716, 0;
	mov.f32 	%f511, %f532;
	mov.f32 	%f513, %f534;
	mov.u32 	%r724, %r744;
	mov.u32 	%r726, %r746;
	@%p23 bra 	$L__BB19_18;
$L__BB19_27:
	setp.lt.u32 	%p24, %r22, 96;
	@%p24 bra 	$L__BB19_61;
$L__BB19_28:
	mul.wide.u32 	%rd33, %r736, 4;
	add.s64 	%rd12, %rd2, %rd33;
	ld.global.nc.f32 	%f433, [%rd12];
	sub.f32 	%f434, %f433, %f15;
	mul.f32 	%f435, %f434, 0f3FB8AA3B;
	ex2.approx.f32 	%f436, %f435;
	add.f32 	%f45, %f436, %f568;
	setp.gt.f32 	%p25, %f433, %f525;
	selp.f32 	%f46, %f433, %f525, %p25;
	selp.b32 	%r54, %r736, %r737, %p25;
	setp.leu.f32 	%p26, %f46, %f532;
	mov.f32 	%f531, %f46;
	mov.u32 	%r743, %r54;
	@%p26 bra 	$L__BB19_30;
	mov.f32 	%f531, %f532;
	mov.f32 	%f532, %f46;
	mov.u32 	%r743, %r744;
	mov.u32 	%r744, %r54;
$L__BB19_30:
	setp.leu.f32 	%p27, %f532, %f534;
	mov.f32 	%f540, %f532;
	mov.u32 	%r752, %r744;
	@%p27 bra 	$L__BB19_32;
	mov.f32 	%f540, %f534;
	mov.f32 	%f534, %f532;
	mov.u32 	%r752, %r746;
	mov.u32 	%r746, %r744;
$L__BB19_32:
	setp.leu.f32 	%p28, %f534, %f536;
	mov.f32 	%f542, %f534;
	mov.u32 	%r754, %r746;
	@%p28 bra 	$L__BB19_34;
	mov.f32 	%f542, %f536;
	mov.f32 	%f536, %f534;
	mov.u32 	%r754, %r748;
	mov.u32 	%r748, %r746;
$L__BB19_34:
	setp.leu.f32 	%p29, %f536, %f538;
	mov.f32 	%f544, %f536;
	mov.u32 	%r756, %r748;
	@%p29 bra 	$L__BB19_36;
	mov.f32 	%f544, %f538;
	mov.f32 	%f538, %f536;
	mov.u32 	%r756, %r750;
	mov.u32 	%r750, %r748;
$L__BB19_36:
	ld.global.nc.f32 	%f437, [%rd12+128];
	sub.f32 	%f438, %f437, %f15;
	mul.f32 	%f439, %f438, 0f3FB8AA3B;
	ex2.approx.f32 	%f440, %f439;
	add.f32 	%f55, %f440, %f45;
	setp.gt.f32 	%p30, %f437, %f531;
	selp.f32 	%f56, %f437, %f531, %p30;
	add.s32 	%r63, %r736, 32;
	selp.b32 	%r64, %r63, %r743, %p30;
	setp.leu.f32 	%p31, %f56, %f540;
	mov.f32 	%f539, %f56;
	mov.u32 	%r751, %r64;
	@%p31 bra 	$L__BB19_38;
	mov.f32 	%f539, %f540;
	mov.f32 	%f540, %f56;
	mov.u32 	%r751, %r752;
	mov.u32 	%r752, %r64;
$L__BB19_38:
	setp.leu.f32 	%p32, %f540, %f542;
	mov.f32 	%f548, %f540;
	mov.u32 	%r760, %r752;
	@%p32 bra 	$L__BB19_40;
	mov.f32 	%f548, %f542;
	mov.f32 	%f542, %f540;
	mov.u32 	%r760, %r754;
	mov.u32 	%r754, %r752;
$L__BB19_40:
	setp.leu.f32 	%p33, %f542, %f544;
	mov.f32 	%f550, %f542;
	mov.u32 	%r762, %r754;
	@%p33 bra 	$L__BB19_42;
	mov.f32 	%f550, %f544;
	mov.f32 	%f544, %f542;
	mov.u32 	%r762, %r756;
	mov.u32 	%r756, %r754;
$L__BB19_42:
	setp.leu.f32 	%p34, %f544, %f538;
	mov.f32 	%f552, %f544;
	mov.u32 	%r764, %r756;
	@%p34 bra 	$L__BB19_44;
	mov.f32 	%f552, %f538;
	mov.f32 	%f538, %f544;
	mov.u32 	%r764, %r750;
	mov.u32 	%r750, %r756;
$L__BB19_44:
	ld.global.nc.f32 	%f441, [%rd12+256];
	sub.f32 	%f442, %f441, %f15;
	mul.f32 	%f443, %f442, 0f3FB8AA3B;
	ex2.approx.f32 	%f444, %f443;
	add.f32 	%f65, %f444, %f55;
	setp.gt.f32 	%p35, %f441, %f539;
	selp.f32 	%f66, %f441, %f539, %p35;
	add.s32 	%r73, %r63, 32;
	selp.b32 	%r74, %r73, %r751, %p35;
	setp.leu.f32 	%p36, %f66, %f548;
	mov.f32 	%f547, %f66;
	mov.u32 	%r759, %r74;
	@%p36 bra 	$L__BB19_46;
	mov.f32 	%f547, %f548;
	mov.f32 	%f548, %f66;
	mov.u32 	%r759, %r760;
	mov.u32 	%r760, %r74;
$L__BB19_46:
	setp.leu.f32 	%p37, %f548, %f550;
	mov.f32 	%f556, %f548;
	mov.u32 	%r768, %r760;
	@%p37 bra 	$L__BB19_48;
	mov.f32 	%f556, %f550;
	mov.f32 	%f550, %f548;
	mov.u32 	%r768, %r762;
	mov.u32 	%r762, %r760;
$L__BB19_48:
	setp.leu.f32 	%p38, %f550, %f552;
	mov.f32 	%f558, %f550;
	mov.u32 	%r770, %r762;
	@%p38 bra 	$L__BB19_50;
	mov.f32 	%f558, %f552;
	mov.f32 	%f552, %f550;
	mov.u32 	%r770, %r764;
	mov.u32 	%r764, %r762;
$L__BB19_50:
	setp.leu.f32 	%p39, %f552, %f538;
	mov.f32 	%f560, %f552;
	mov.u32 	%r772, %r764;
	@%p39 bra 	$L__BB19_52;
	mov.f32 	%f560, %f538;
	mov.f32 	%f538, %f552;
	mov.u32 	%r772, %r750;
	mov.u32 	%r750, %r764;
$L__BB19_52:
	ld.global.nc.f32 	%f445, [%rd12+384];
	sub.f32 	%f446, %f445, %f15;
	mul.f32 	%f447, %f446, 0f3FB8AA3B;
	ex2.approx.f32 	%f448, %f447;
	add.f32 	%f568, %f448, %f65;
	setp.gt.f32 	%p40, %f445, %f547;
	selp.f32 	%f76, %f445, %f547, %p40;
	add.s32 	%r83, %r73, 32;
	selp.b32 	%r84, %r83, %r759, %p40;
	setp.leu.f32 	%p41, %f76, %f556;
	mov.f32 	%f525, %f76;
	mov.u32 	%r737, %r84;
	@%p41 bra 	$L__BB19_54;
	mov.f32 	%f525, %f556;
	mov.f32 	%f556, %f76;
	mov.u32 	%r737, %r768;
	mov.u32 	%r768, %r84;
$L__BB19_54:
	setp.leu.f32 	%p42, %f556, %f558;
	mov.f32 	%f532, %f556;
	mov.u32 	%r744, %r768;
	@%p42 bra 	$L__BB19_56;
	mov.f32 	%f532, %f558;
	mov.f32 	%f558, %f556;
	mov.u32 	%r744, %r770;
	mov.u32 	%r770, %r768;
$L__BB19_56:
	setp.leu.f32 	%p43, %f558, %f560;
	mov.f32 	%f534, %f558;
	mov.u32 	%r746, %r770;
	@%p43 bra 	$L__BB19_58;
	mov.f32 	%f534, %f560;
	mov.f32 	%f560, %f558;
	mov.u32 	%r746, %r772;
	mov.u32 	%r772, %r770;
$L__BB19_58:
	setp.leu.f32 	%p44, %f560, %f538;
	mov.f32 	%f536, %f560;
	mov.u32 	%r748, %r772;
	@%p44 bra 	$L__BB19_60;
	mov.f32 	%f536, %f538;
	mov.f32 	%f538, %f560;
	mov.u32 	%r748, %r750;
	mov.u32 	%r750, %r772;
$L__BB19_60:
	add.s32 	%r736, %r83, 32;
	setp.lt.s32 	%p45, %r736, %r394;
	@%p45 bra 	$L__BB19_28;
$L__BB19_61:
	setp.gt.s32 	%p46, %r400, 30;
	mov.b32 	%r435, %f568;
	mov.b32 	%r486, 1;
	mov.b32 	%r487, 31;
	mov.b32 	%r488, -1;
	// begin inline asm
	shfl.sync.down.b32 %r434, %r435, %r486, %r487, %r488;
	// end inline asm
	// begin inline asm
	shfl.sync.down.b32 %r439, %r750, %r486, %r487, %r488;
	// end inline asm
	// begin inline asm
	shfl.sync.down.b32 %r444, %r748, %r486, %r487, %r488;
	// end inline asm
	// begin inline asm
	shfl.sync.down.b32 %r449, %r746, %r486, %r487, %r488;
	// end inline asm
	// begin inline asm
	shfl.sync.down.b32 %r454, %r744, %r486, %r487, %r488;
	// end inline asm
	// begin inline asm
	shfl.sync.down.b32 %r459, %r737, %r486, %r487, %r488;
	// end inline asm
	mov.b32 	%r465, %f538;
	// begin inline asm
	shfl.sync.down.b32 %r464, %r465, %r486, %r487, %r488;
	// end inline asm
	mov.b32 	%r470, %f536;
	// begin inline asm
	shfl.sync.down.b32 %r469, %r470, %r486, %r487, %r488;
	// end inline asm
	mov.b32 	%r475, %f534;
	// begin inline asm
	shfl.sync.down.b32 %r474, %r475, %r486, %r487, %r488;
	// end inline asm
	mov.b32 	%r480, %f532;
	// begin inline asm
	shfl.sync.down.b32 %r479, %r480, %r486, %r487, %r488;
	// end inline asm
	mov.b32 	%r485, %f525;
	// begin inline asm
	shfl.sync.down.b32 %r484, %r485, %r486, %r487, %r488;
	// end inline asm
	@%p46 bra 	$L__BB19_102;
	mov.b32 	%f449, %r464;
	mov.b32 	%f450, %r434;
	add.f32 	%f568, %f568, %f450;
	setp.lt.f32 	%p47, %f525, %f449;
	selp.b32 	%r781, %r439, %r737, %p47;
	selp.f32 	%f570, %f449, %f525, %p47;
	setp.leu.f32 	%p48, %f570, %f532;
	mov.u32 	%r783, %r744;
	mov.f32 	%f572, %f532;
	@%p48 bra 	$L__BB19_64;
	mov.u32 	%r783, %r781;
	mov.u32 	%r781, %r744;
	mov.f32 	%f572, %f570;
	mov.f32 	%f570, %f532;
$L__BB19_64:
	setp.leu.f32 	%p49, %f572, %f534;
	mov.u32 	%r785, %r746;
	mov.f32 	%f574, %f534;
	@%p49 bra 	$L__BB19_66;
	mov.u32 	%r785, %r783;
	mov.u32 	%r783, %r746;
	mov.f32 	%f574, %f572;
	mov.f32 	%f572, %f534;
$L__BB19_66:
	setp.leu.f32 	%p50, %f574, %f536;
	mov.u32 	%r787, %r748;
	mov.f32 	%f576, %f536;
	@%p50 bra 	$L__BB19_68;
	mov.u32 	%r787, %r785;
	mov.u32 	%r785, %r748;
	mov.f32 	%f576, %f574;
	mov.f32 	%f574, %f536;
$L__BB19_68:
	setp.leu.f32 	%p51, %f576, %f538;
	mov.u32 	%r786, %r750;
	mov.f32 	%f575, %f538;
	@%p51 bra 	$L__BB19_70;
	mov.u32 	%r786, %r787;
	mov.u32 	%r787, %r750;
	mov.f32 	%f575, %f576;
	mov.f32 	%f576, %f538;
$L__BB19_70:
	mov.b32 	%f451, %r469;
	setp.lt.f32 	%p52, %f570, %f451;
	selp.b32 	%r789, %r444, %r781, %p52;
	selp.f32 	%f578, %f451, %f570, %p52;
	setp.leu.f32 	%p53, %f578, %f572;
	mov.u32 	%r791, %r783;
	mov.f32 	%f580, %f572;
	@%p53 bra 	$L__BB19_72;
	mov.u32 	%r791, %r789;
	mov.u32 	%r789, %r783;
	mov.f32 	%f580, %f578;
	mov.f32 	%f578, %f572;
$L__BB19_72:
	setp.leu.f32 	%p54, %f580, %f574;
	mov.u32 	%r793, %r785;
	mov.f32 	%f582, %f574;
	@%p54 bra 	$L__BB19_74;
	mov.u32 	%r793, %r791;
	mov.u32 	%r791, %r785;
	mov.f32 	%f582, %f580;
	mov.f32 	%f580, %f574;
$L__BB19_74:
	setp.leu.f32 	%p55, %f582, %f576;
	mov.u32 	%r795, %r787;
	mov.f32 	%f584, %f576;
	@%p55 bra 	$L__BB19_76;
	mov.u32 	%r795, %r793;
	mov.u32 	%r793, %r787;
	mov.f32 	%f584, %f582;
	mov.f32 	%f582, %f576;
$L__BB19_76:
	setp.leu.f32 	%p56, %f584, %f575;
	mov.u32 	%r794, %r786;
	mov.f32 	%f583, %f575;
	@%p56 bra 	$L__BB19_78;
	mov.u32 	%r794, %r795;
	mov.u32 	%r795, %r786;
	mov.f32 	%f583, %f584;
	mov.f32 	%f584, %f575;
$L__BB19_78:
	mov.b32 	%f452, %r474;
	setp.lt.f32 	%p57, %f578, %f452;
	selp.b32 	%r797, %r449, %r789, %p57;
	selp.f32 	%f586, %f452, %f578, %p57;
	setp.leu.f32 	%p58, %f586, %f580;
	mov.u32 	%r799, %r791;
	mov.f32 	%f588, %f580;
	@%p58 bra 	$L__BB19_80;
	mov.u32 	%r799, %r797;
	mov.u32 	%r797, %r791;
	mov.f32 	%f588, %f586;
	mov.f32 	%f586, %f580;
$L__BB19_80:
	setp.leu.f32 	%p59, %f588, %f582;
	mov.u32 	%r801, %r793;
	mov.f32 	%f590, %f582;
	@%p59 bra 	$L__BB19_82;
	mov.u32 	%r801, %r799;
	mov.u32 	%r799, %r793;
	mov.f32 	%f590, %f588;
	mov.f32 	%f588, %f582;
$L__BB19_82:
	setp.leu.f32 	%p60, %f590, %f584;
	mov.u32 	%r803, %r795;
	mov.f32 	%f592, %f584;
	@%p60 bra 	$L__BB19_84;
	mov.u32 	%r803, %r801;
	mov.u32 	%r801, %r795;
	mov.f32 	%f592, %f590;
	mov.f32 	%f590, %f584;
$L__BB19_84:
	setp.leu.f32 	%p61, %f592, %f583;
	mov.u32 	%r802, %r794;
	mov.f32 	%f591, %f583;
	@%p61 bra 	$L__BB19_86;
	mov.u32 	%r802, %r803;
	mov.u32 	%r803, %r794;
	mov.f32 	%f591, %f592;
	mov.f32 	%f592, %f583;
$L__BB19_86:
	mov.b32 	%f453, %r479;
	setp.lt.f32 	%p62, %f586, %f453;
	selp.b32 	%r805, %r454, %r797, %p62;
	selp.f32 	%f594, %f453, %f586, %p62;
	setp.leu.f32 	%p63, %f594, %f588;
	mov.u32 	%r807, %r799;
	mov.f32 	%f596, %f588;
	@%p63 bra 	$L__BB19_88;
	mov.u32 	%r807, %r805;
	mov.u32 	%r805, %r799;
	mov.f32 	%f596, %f594;
	mov.f32 	%f594, %f588;
$L__BB19_88:
	setp.leu.f32 	%p64, %f596, %f590;
	mov.u32 	%r809, %r801;
	mov.f32 	%f598, %f590;
	@%p64 bra 	$L__BB19_90;
	mov.u32 	%r809, %r807;
	mov.u32 	%r807, %r801;
	mov.f32 	%f598, %f596;
	mov.f32 	%f596, %f590;
$L__BB19_90:
	setp.leu.f32 	%p65, %f598, %f592;
	mov.u32 	%r811, %r803;
	mov.f32 	%f600, %f592;
	@%p65 bra 	$L__BB19_92;
	mov.u32 	%r811, %r809;
	mov.u32 	%r809, %r803;
	mov.f32 	%f600, %f598;
	mov.f32 	%f598, %f592;
$L__BB19_92:
	setp.leu.f32 	%p66, %f600, %f591;
	mov.u32 	%r750, %r802;
	mov.f32 	%f538, %f591;
	@%p66 bra 	$L__BB19_94;
	mov.u32 	%r750, %r811;
	mov.u32 	%r811, %r802;
	mov.f32 	%f538, %f600;
	mov.f32 	%f600, %f591;
$L__BB19_94:
	mov.b32 	%f454, %r484;
	setp.lt.f32 	%p67, %f594, %f454;
	selp.b32 	%r737, %r459, %r805, %p67;
	selp.f32 	%f525, %f454, %f594, %p67;
	setp.leu.f32 	%p68, %f525, %f596;
	mov.u32 	%r744, %r807;
	mov.f32 	%f532, %f596;
	@%p68 bra 	$L__BB19_96;
	mov.u32 	%r744, %r737;
	mov.u32 	%r737, %r807;
	mov.f32 	%f532, %f525;
	mov.f32 	%f525, %f596;
$L__BB19_96:
	setp.leu.f32 	%p69, %f532, %f598;
	mov.u32 	%r746, %r809;
	mov.f32 	%f534, %f598;
	@%p69 bra 	$L__BB19_98;
	mov.u32 	%r746, %r744;
	mov.u32 	%r744, %r809;
	mov.f32 	%f534, %f532;
	mov.f32 	%f532, %f598;
$L__BB19_98:
	setp.leu.f32 	%p70, %f534, %f600;
	mov.u32 	%r816, %r811;
	mov.f32 	%f605, %f600;
	@%p70 bra 	$L__BB19_100;
	mov.u32 	%r816, %r746;
	mov.u32 	%r746, %r811;
	mov.f32 	%f605, %f534;
	mov.f32 	%f534, %f600;
$L__BB19_100:
	setp.leu.f32 	%p71, %f605, %f538;
	mov.f32 	%f536, %f605;
	mov.u32 	%r748, %r816;
	@%p71 bra 	$L__BB19_102;
	mov.f32 	%f536, %f538;
	mov.f32 	%f538, %f605;
	mov.u32 	%r748, %r750;
	mov.u32 	%r750, %r816;
$L__BB19_102:
	setp.gt.s32 	%p72, %r400, 29;
	mov.b32 	%r490, %f568;
	mov.b32 	%r541, 2;
	mov.b32 	%r542, 31;
	mov.b32 	%r543, -1;
	// begin inline asm
	shfl.sync.down.b32 %r489, %r490, %r541, %r542, %r543;
	// end inline asm
	// begin inline asm
	shfl.sync.down.b32 %r494, %r750, %r541, %r542, %r543;
	// end inline asm
	// begin inline asm
	shfl.sync.down.b32 %r499, %r748, %r541, %r542, %r543;
	// end inline asm
	// begin inline asm
	shfl.sync.down.b32 %r504, %r746, %r541, %r542, %r543;
	// end inline asm
	// begin inline asm
	shfl.sync.down.b32 %r509, %r744, %r541, %r542, %r543;
	// end inline asm
	// begin inline asm
	shfl.sync.down.b32 %r514, %r737, %r541, %r542, %r543;
	// end inline asm
	mov.b32 	%r520, %f538;
	// begin inline asm
	shfl.sync.down.b32 %r519, %r520, %r541, %r542, %r543;
	// end inline asm
	mov.b32 	%r525, %f536;
	// begin inline asm
	shfl.sync.down.b32 %r524, %r525, %r541, %r542, %r543;
	// end inline asm
	mov.b32 	%r530, %f534;
	// begin inline asm
	shfl.sync.down.b32 %r529, %r530, %r541, %r542, %r543;
	// end inline asm
	mov.b32 	%r535, %f532;
	// begin inline asm
	shfl.sync.down.b32 %r534, %r535, %r541, %r542, %r543;
	// end inline asm
	mov.b32 	%r540, %f525;
	// begin inline asm
	shfl.sync.down.b32 %r539, %r540, %r541, %r542, %r543;
	// end inline asm
	@%p72 bra 	$L__BB19_143;
	mov.b32 	%f455, %r519;
	mov.b32 	%f456, %r489;
	add.f32 	%f568, %f568, %f456;
	setp.lt.f32 	%p73, %f525, %f455;
	selp.b32 	%r824, %r494, %r737, %p73;
	selp.f32 	%f614, %f455, %f525, %p73;
	setp.leu.f32 	%p74, %f614, %f532;
	mov.u32 	%r826, %r744;
	mov.f32 	%f616, %f532;
	@%p74 bra 	$L__BB19_105;
	mov.u32 	%r826, %r824;
	mov.u32 	%r824, %r744;
	mov.f32 	%f616, %f614;
	mov.f32 	%f614, %f532;
$L__BB19_105:
	setp.leu.f32 	%p75, %f616, %f534;
	mov.u32 	%r828, %r746;
	mov.f32 	%f618, %f534;
	@%p75 bra 	$L__BB19_107;
	mov.u32 	%r828, %r826;
	mov.u32 	%r826, %r746;
	mov.f32 	%f618, %f616;
	mov.f32 	%f616, %f534;
$L__BB19_107:
	setp.leu.f32 	%p76, %f618, %f536;
	mov.u32 	%r830, %r748;
	mov.f32 	%f620, %f536;
	@%p76 bra 	$L__BB19_109;
	mov.u32 	%r830, %r828;
	mov.u32 	%r828, %r748;
	mov.f32 	%f620, %f618;
	mov.f32 	%f618, %f536;
$L__BB19_109:
	setp.leu.f32 	%p77, %f620, %f538;
	mov.u32 	%r829, %r750;
	mov.f32 	%f619, %f538;
	@%p77 bra 	$L__BB19_111;
	mov.u32 	%r829, %r830;
	mov.u32 	%r830, %r750;
	mov.f32 	%f619, %f620;
	mov.f32 	%f620, %f538;
$L__BB19_111:
	mov.b32 	%f457, %r524;
	setp.lt.f32 	%p78, %f614, %f457;
	selp.b32 	%r832, %r499, %r824, %p78;
	selp.f32 	%f622, %f457, %f614, %p78;
	setp.leu.f32 	%p79, %f622, %f616;
	mov.u32 	%r834, %r826;
	mov.f32 	%f624, %f616;
	@%p79 bra 	$L__BB19_113;
	mov.u32 	%r834, %r832;
	mov.u32 	%r832, %r826;
	mov.f32 	%f624, %f622;
	mov.f32 	%f622, %f616;
$L__BB19_113:
	setp.leu.f32 	%p80, %f624, %f618;
	mov.u32 	%r836, %r828;
	mov.f32 	%f626, %f618;
	@%p80 bra 	$L__BB19_115;
	mov.u32 	%r836, %r834;
	mov.u32 	%r834, %r828;
	mov.f32 	%f626, %f624;
	mov.f32 	%f624, %f618;
$L__BB19_115:
	setp.leu.f32 	%p81, %f626, %f620;
	mov.u32 	%r838, %r830;
	mov.f32 	%f628, %f620;
	@%p81 bra 	$L__BB19_117;
	mov.u32 	%r838, %r836;
	mov.u32 	%r836, %r830;
	mov.f32 	%f628, %f626;
	mov.f32 	%f626, %f620;
$L__BB19_117:
	setp.leu.f32 	%p82, %f628, %f619;
	mov.u32 	%r837, %r829;
	mov.f32 	%f627, %f619;
	@%p82 bra 	$L__BB19_119;
	mov.u32 	%r837, %r838;
	mov.u32 	%r838, %r829;
	mov.f32 	%f627, %f628;
	mov.f32 	%f628, %f619;
$L__BB19_119:
	mov.b32 	%f458, %r529;
	setp.lt.f32 	%p83, %f622, %f458;
	selp.b32 	%r840, %r504, %r832, %p83;
	selp.f32 	%f630, %f458, %f622, %p83;
	setp.leu.f32 	%p84, %f630, %f624;
	mov.u32 	%r842, %r834;
	mov.f32 	%f632, %f624;
	@%p84 bra 	$L__BB19_121;
	mov.u32 	%r842, %r840;
	mov.u32 	%r840, %r834;
	mov.f32 	%f632, %f630;
	mov.f32 	%f630, %f624;
$L__BB19_121:
	setp.leu.f32 	%p85, %f632, %f626;
	mov.u32 	%r844, %r836;
	mov.f32 	%f634, %f626;
	@%p85 bra 	$L__BB19_123;
	mov.u32 	%r844, %r842;
	mov.u32 	%r842, %r836;
	mov.f32 	%f634, %f632;
	mov.f32 	%f632, %f626;
$L__BB19_123:
	setp.leu.f32 	%p86, %f634, %f628;
	mov.u32 	%r846, %r838;
	mov.f32 	%f636, %f628;
	@%p86 bra 	$L__BB19_125;
	mov.u32 	%r846, %r844;
	mov.u32 	%r844, %r838;
	mov.f32 	%f636, %f634;
	mov.f32 	%f634, %f628;
$L__BB19_125:
	setp.leu.f32 	%p87, %f636, %f627;
	mov.u32 	%r845, %r837;
	mov.f32 	%f635, %f627;
	@%p87 bra 	$L__BB19_127;
	mov.u32 	%r845, %r846;
	mov.u32 	%r846, %r837;
	mov.f32 	%f635, %f636;
	mov.f32 	%f636, %f627;
$L__BB19_127:
	mov.b32 	%f459, %r534;
	setp.lt.f32 	%p88, %f630, %f459;
	selp.b32 	%r848, %r509, %r840, %p88;
	selp.f32 	%f638, %f459, %f630, %p88;
	setp.leu.f32 	%p89, %f638, %f632;
	mov.u32 	%r850, %r842;
	mov.f32 	%f640, %f632;
	@%p89 bra 	$L__BB19_129;
	mov.u32 	%r850, %r848;
	mov.u32 	%r848, %r842;
	mov.f32 	%f640, %f638;
	mov.f32 	%f638, %f632;
$L__BB19_129:
	setp.leu.f32 	%p90, %f640, %f634;
	mov.u32 	%r852, %r844;
	mov.f32 	%f642, %f634;
	@%p90 bra 	$L__BB19_131;
	mov.u32 	%r852, %r850;
	mov.u32 	%r850, %r844;
	mov.f32 	%f642, %f640;
	mov.f32 	%f640, %f634;
$L__BB19_131:
	setp.leu.f32 	%p91, %f642, %f636;
	mov.u32 	%r854, %r846;
	mov.f32 	%f644, %f636;
	@%p91 bra 	$L__BB19_133;
	mov.u32 	%r854, %r852;
	mov.u32 	%r852, %r846;
	mov.f32 	%f644, %f642;
	mov.f32 	%f642, %f636;
$L__BB19_133:
	setp.leu.f32 	%p92, %f644, %f635;
	mov.u32 	%r750, %r845;
	mov.f32 	%f538, %f635;
	@%p92 bra 	$L__BB19_135;
	mov.u32 	%r750, %r854;
	mov.u32 	%r854, %r845;
	mov.f32 	%f538, %f644;
	mov.f32 	%f644, %f635;
$L__BB19_135:
	mov.b32 	%f460, %r539;
	setp.lt.f32 	%p93, %f638, %f460;
	selp.b32 	%r737, %r514, %r848, %p93;
	selp.f32 	%f525, %f460, %f638, %p93;
	setp.leu.f32 	%p94, %f525, %f640;
	mov.u32 	%r744, %r850;
	mov.f32 	%f532, %f640;
	@%p94 bra 	$L__BB19_137;
	mov.u32 	%r744, %r737;
	mov.u32 	%r737, %r850;
	mov.f32 	%f532, %f525;
	mov.f32 	%f525, %f640;
$L__BB19_137:
	setp.leu.f32 	%p95, %f532, %f642;
	mov.u32 	%r746, %r852;
	mov.f32 	%f534, %f642;
	@%p95 bra 	$L__BB19_139;
	mov.u32 	%r746, %r744;
	mov.u32 	%r744, %r852;
	mov.f32 	%f534, %f532;
	mov.f32 	%f532, %f642;
$L__BB19_139:
	setp.leu.f32 	%p96, %f534, %f644;
	mov.u32 	%r859, %r854;
	mov.f32 	%f649, %f644;
	@%p96 bra 	$L__BB19_141;
	mov.u32 	%r859, %r746;
	mov.u32 	%r746, %r854;
	mov.f32 	%f649, %f534;
	mov.f32 	%f534, %f644;
$L__BB19_141:
	setp.leu.f32 	%p97, %f649, %f538;
	mov.f32 	%f536, %f649;
	mov.u32 	%r748, %r859;
	@%p97 bra 	$L__BB19_143;
	mov.f32 	%f536, %f538;
	mov.f32 	%f538, %f649;
	mov.u32 	%r748, %r750;
	mov.u32 	%r750, %r859;
$L__BB19_143:
	setp.gt.s32 	%p98, %r400, 27;
	mov.b32 	%r545, %f568;
	mov.b32 	%r596, 4;
	mov.b32 	%r597, 31;
	mov.b32 	%r598, -1;
	// begin inline asm
	shfl.sync.down.b32 %r544, %r545, %r596, %r597, %r598;
	// end inline asm
	// begin inline asm
	shfl.sync.down.b32 %r549, %r750, %r596, %r597, %r598;
	// end inline asm
	// begin inline asm
	shfl.sync.down.b32 %r554, %r748, %r596, %r597, %r598;
	// end inline asm
	// begin inline asm
	shfl.sync.down.b32 %r559, %r746, %r596, %r597, %r598;
	// end inline asm
	// begin inline asm
	shfl.sync.down.b32 %r564, %r744, %r596, %r597, %r598;
	// end inline asm
	// begin inline asm
	shfl.sync.down.b32 %r569, %r737, %r596, %r597, %r598;
	// end inline asm
	mov.b32 	%r575, %f538;
	// begin inline asm
	shfl.sync.down.b32 %r574, %r575, %r596, %r597, %r598;
	// end inline asm
	mov.b32 	%r580, %f536;
	// begin inline asm
	shfl.sync.down.b32 %r579, %r580, %r596, %r597, %r598;
	// end inline asm
	mov.b32 	%r585, %f534;
	// begin inline asm
	shfl.sync.down.b32 %r584, %r585, %r596, %r597, %r598;
	// end inline asm
	mov.b32 	%r590, %f532;
	// begin inline asm
	shfl.sync.down.b32 %r589, %r590, %r596, %r597, %r598;
	// end inline asm
	mov.b32 	%r595, %f525;
	// begin inline asm
	shfl.sync.down.b32 %r594, %r595, %r596, %r597, %r598;
	// end inline asm
	@%p98 bra 	$L__BB19_184;
	mov.b32 	%f461, %r574;
	mov.b32 	%f462, %r544;
	add.f32 	%f568, %f568, %f462;
	setp.lt.f32 	%p99, %f525, %f461;
	selp.b32 	%r867, %r549, %r737, %p99;
	selp.f32 	%f658, %f461, %f525, %p99;
	setp.leu.f32 	%p100, %f658, %f532;
	mov.u32 	%r869, %r744;
	mov.f32 	%f660, %f532;
	@%p100 bra 	$L__BB19_146;
	mov.u32 	%r869, %r867;
	mov.u32 	%r867, %r744;
	mov.f32 	%f660, %f658;
	mov.f32 	%f658, %f532;
$L__BB19_146:
	setp.leu.f32 	%p101, %f660, %f534;
	mov.u32 	%r871, %r746;
	mov.f32 	%f662, %f534;
	@%p101 bra 	$L__BB19_148;
	mov.u32 	%r871, %r869;
	mov.u32 	%r869, %r746;
	mov.f32 	%f662, %f660;
	mov.f32 	%f660, %f534;
$L__BB19_148:
	setp.leu.f32 	%p102, %f662, %f536;
	mov.u32 	%r873, %r748;
	mov.f32 	%f664, %f536;
	@%p102 bra 	$L__BB19_150;
	mov.u32 	%r873, %r871;
	mov.u32 	%r871, %r748;
	mov.f32 	%f664, %f662;
	mov.f32 	%f662, %f536;
$L__BB19_150:
	setp.leu.f32 	%p103, %f664, %f538;
	mov.u32 	%r872, %r750;
	mov.f32 	%f663, %f538;
	@%p103 bra 	$L__BB19_152;
	mov.u32 	%r872, %r873;
	mov.u32 	%r873, %r750;
	mov.f32 	%f663, %f664;
	mov.f32 	%f664, %f538;
$L__BB19_152:
	mov.b32 	%f463, %r579;
	setp.lt.f32 	%p104, %f658, %f463;
	selp.b32 	%r875, %r554, %r867, %p104;
	selp.f32 	%f666, %f463, %f658, %p104;
	setp.leu.f32 	%p105, %f666, %f660;
	mov.u32 	%r877, %r869;
	mov.f32 	%f668, %f660;
	@%p105 bra 	$L__BB19_154;
	mov.u32 	%r877, %r875;
	mov.u32 	%r875, %r869;
	mov.f32 	%f668, %f666;
	mov.f32 	%f666, %f660;
$L__BB19_154:
	setp.leu.f32 	%p106, %f668, %f662;
	mov.u32 	%r879, %r871;
	mov.f32 	%f670, %f662;
	@%p106 bra 	$L__BB19_156;
	mov.u32 	%r879, %r877;
	mov.u32 	%r877, %r871;
	mov.f32 	%f670, %f668;
	mov.f32 	%f668, %f662;
$L__BB19_156:
	setp.leu.f32 	%p107, %f670, %f664;
	mov.u32 	%r881, %r873;
	mov.f32 	%f672, %f664;
	@%p107 bra 	$L__BB19_158;
	mov.u32 	%r881, %r879;
	mov.u32 	%r879, %r873;
	mov.f32 	%f672, %f670;
	mov.f32 	%f670, %f664;
$L__BB19_158:
	setp.leu.f32 	%p108, %f672, %f663;
	mov.u32 	%r880, %r872;
	mov.f32 	%f671, %f663;
	@%p108 bra 	$L__BB19_160;
	mov.u32 	%r880, %r881;
	mov.u32 	%r881, %r872;
	mov.f32 	%f671, %f672;
	mov.f32 	%f672, %f663;
$L__BB19_160:
	mov.b32 	%f464, %r584;
	setp.lt.f32 	%p109, %f666, %f464;
	selp.b32 	%r883, %r559, %r875, %p109;
	selp.f32 	%f674, %f464, %f666, %p109;
	setp.leu.f32 	%p110, %f674, %f668;
	mov.u32 	%r885, %r877;
	mov.f32 	%f676, %f668;
	@%p110 bra 	$L__BB19_162;
	mov.u32 	%r885, %r883;
	mov.u32 	%r883, %r877;
	mov.f32 	%f676, %f674;
	mov.f32 	%f674, %f668;
$L__BB19_162:
	setp.leu.f32 	%p111, %f676, %f670;
	mov.u32 	%r887, %r879;
	mov.f32 	%f678, %f670;
	@%p111 bra 	$L__BB19_164;
	mov.u32 	%r887, %r885;
	mov.u32 	%r885, %r879;
	mov.f32 	%f678, %f676;
	mov.f32 	%f676, %f670;
$L__BB19_164:
	setp.leu.f32 	%p112, %f678, %f672;
	mov.u32 	%r889, %r881;
	mov.f32 	%f680, %f672;
	@%p112 bra 	$L__BB19_166;
	mov.u32 	%r889, %r887;
	mov.u32 	%r887, %r881;
	mov.f32 	%f680, %f678;
	mov.f32 	%f678, %f672;
$L__BB19_166:
	setp.leu.f32 	%p113, %f680, %f671;
	mov.u32 	%r888, %r880;
	mov.f32 	%f679, %f671;
	@%p113 bra 	$L__BB19_168;
	mov.u32 	%r888, %r889;
	mov.u32 	%r889, %r880;
	mov.f32 	%f679, %f680;
	mov.f32 	%f680, %f671;
$L__BB19_168:
	mov.b32 	%f465, %r589;
	setp.lt.f32 	%p114, %f674, %f465;
	selp.b32 	%r891, %r564, %r883, %p114;
	selp.f32 	%f682, %f465, %f674, %p114;
	setp.leu.f32 	%p115, %f682, %f676;
	mov.u32 	%r893, %r885;
	mov.f32 	%f684, %f676;
	@%p115 bra 	$L__BB19_170;
	mov.u32 	%r893, %r891;
	mov.u32 	%r891, %r885;
	mov.f32 	%f684, %f682;
	mov.f32 	%f682, %f676;
$L__BB19_170:
	setp.leu.f32 	%p116, %f684, %f678;
	mov.u32 	%r895, %r887;
	mov.f32 	%f686, %f678;
	@%p116 bra 	$L__BB19_172;
	mov.u32 	%r895, %r893;
	mov.u32 	%r893, %r887;
	mov.f32 	%f686, %f684;
	mov.f32 	%f684, %f678;
$L__BB19_172:
	setp.leu.f32 	%p117, %f686, %f680;
	mov.u32 	%r897, %r889;
	mov.f32 	%f688, %f680;
	@%p117 bra 	$L__BB19_174;
	mov.u32 	%r897, %r895;
	mov.u32 	%r895, %r889;
	mov.f32 	%f688, %f686;
	mov.f32 	%f686, %f680;
$L__BB19_174:
	setp.leu.f32 	%p118, %f688, %f679;
	mov.u32 	%r896, %r888;
	mov.f32 	%f687, %f679;
	@%p118 bra 	$L__BB19_176;
	mov.u32 	%r896, %r897;
	mov.u32 	%r897, %r888;
	mov.f32 	%f687, %f688;
	mov.f32 	%f688, %f679;
$L__BB19_176:
	mov.b32 	%f466, %r594;
	setp.lt.f32 	%p119, %f682, %f466;
	selp.b32 	%r737, %r569, %r891, %p119;
	selp.f32 	%f525, %f466, %f682, %p119;
	setp.leu.f32 	%p120, %f525, %f684;
	mov.u32 	%r744, %r893;
	mov.f32 	%f532, %f684;
	@%p120 bra 	$L__BB19_178;
	mov.u32 	%r744, %r737;
	mov.u32 	%r737, %r893;
	mov.f32 	%f532, %f525;
	mov.f32 	%f525, %f684;
$L__BB19_178:
	setp.leu.f32 	%p121, %f532, %f686;
	mov.u32 	%r746, %r895;
	mov.f32 	%f534, %f686;
	@%p121 bra 	$L__BB19_180;
	mov.u32 	%r746, %r744;
	mov.u32 	%r744, %r895;
	mov.f32 	%f534, %f532;
	mov.f32 	%f532, %f686;
$L__BB19_180:
	setp.leu.f32 	%p122, %f534, %f688;
	mov.u32 	%r748, %r897;
	mov.f32 	%f536, %f688;
	@%p122 bra 	$L__BB19_182;
	mov.u32 	%r748, %r746;
	mov.u32 	%r746, %r897;
	mov.f32 	%f536, %f534;
	mov.f32 	%f534, %f688;
$L__BB19_182:
	setp.leu.f32 	%p123, %f536, %f687;
	mov.u32 	%r750, %r896;
	mov.f32 	%f538, %f687;
	@%p123 bra 	$L__BB19_184;
	mov.u32 	%r750, %r748;
	mov.u32 	%r748, %r896;
	mov.f32 	%f538, %f536;
	mov.f32 	%f536, %f687;
$L__BB19_184:
	setp.gt.s32 	%p124, %r400, 23;
	mov.b32 	%r600, %f568;
	mov.b32 	%r651, 8;
	mov.b32 	%r652, 31;
	mov.b32 	%r653, -1;
	// begin inline asm
	shfl.sync.down.b32 %r599, %r600, %r651, %r652, %r653;
	// end inline asm
	// begin inline asm
	shfl.sync.down.b32 %r604, %r750, %r651, %r652, %r653;
	// end inline asm
	// begin inline asm
	shfl.sync.down.b32 %r609, %r748, %r651, %r652, %r653;
	// end inline asm
	// begin inline asm
	shfl.sync.down.b32 %r614, %r746, %r651, %r652, %r653;
	// end inline asm
	// begin inline asm
	shfl.sync.down.b32 %r619, %r744, %r651, %r652, %r653;
	// end inline asm
	// begin inline asm
	shfl.sync.down.b32 %r624, %r737, %r651, %r652, %r653;
	// end inline asm
	mov.b32 	%r630, %f538;
	// begin inline asm
	shfl.sync.down.b32 %r629, %r630, %r651, %r652, %r653;
	// end inline asm
	mov.b32 	%r635, %f536;
	// begin inline asm
	shfl.sync.down.b32 %r634, %r635, %r651, %r652, %r653;
	// end inline asm
	mov.b32 	%r640, %f534;
	// begin inline asm
	shfl.sync.down.b32 %r639, %r640, %r651, %r652, %r653;
	// end inline asm
	mov.b32 	%r645, %f532;
	// begin inline asm
	shfl.sync.down.b32 %r644, %r645, %r651, %r652, %r653;
	// end inline asm
	mov.b32 	%r650, %f525;
	// begin inline asm
	shfl.sync.down.b32 %r649, %r650, %r651, %r652, %r653;
	// end inline asm
	@%p124 bra 	$L__BB19_225;
	mov.b32 	%f467, %r629;
	mov.b32 	%f468, %r599;
	add.f32 	%f568, %f568, %f468;
	setp.lt.f32 	%p125, %f525, %f467;
	selp.b32 	%r910, %r604, %r737, %p125;
	selp.f32 	%f702, %f467, %f525, %p125;
	setp.leu.f32 	%p126, %f702, %f532;
	mov.u32 	%r912, %r744;
	mov.f32 	%f704, %f532;
	@%p126 bra 	$L__BB19_187;
	mov.u32 	%r912, %r910;
	mov.u32 	%r910, %r744;
	mov.f32 	%f704, %f702;
	mov.f32 	%f702, %f532;
$L__BB19_187:
	setp.leu.f32 	%p127, %f704, %f534;
	mov.u32 	%r914, %r746;
	mov.f32 	%f706, %f534;
	@%p127 bra 	$L__BB19_189;
	mov.u32 	%r914, %r912;
	mov.u32 	%r912, %r746;
	mov.f32 	%f706, %f704;
	mov.f32 	%f704, %f534;
$L__BB19_189:
	setp.leu.f32 	%p128, %f706, %f536;
	mov.u32 	%r916, %r748;
	mov.f32 	%f708, %f536;
	@%p128 bra 	$L__BB19_191;
	mov.u32 	%r916, %r914;
	mov.u32 	%r914, %r748;
	mov.f32 	%f708, %f706;
	mov.f32 	%f706, %f536;
$L__BB19_191:
	setp.leu.f32 	%p129, %f708, %f538;
	mov.u32 	%r915, %r750;
	mov.f32 	%f707, %f538;
	@%p129 bra 	$L__BB19_193;
	mov.u32 	%r915, %r916;
	mov.u32 	%r916, %r750;
	mov.f32 	%f707, %f708;
	mov.f32 	%f708, %f538;
$L__BB19_193:
	mov.b32 	%f469, %r634;
	setp.lt.f32 	%p130, %f702, %f469;
	selp.b32 	%r918, %r609, %r910, %p130;
	selp.f32 	%f710, %f469, %f702, %p130;
	setp.leu.f32 	%p131, %f710, %f704;
	mov.u32 	%r920, %r912;
	mov.f32 	%f712, %f704;
	@%p131 bra 	$L__BB19_195;
	mov.u32 	%r920, %r918;
	mov.u32 	%r918, %r912;
	mov.f32 	%f712, %f710;
	mov.f32 	%f710, %f704;
$L__BB19_195:
	setp.leu.f32 	%p132, %f712, %f706;
	mov.u32 	%r922, %r914;
	mov.f32 	%f714, %f706;
	@%p132 bra 	$L__BB19_197;
	mov.u32 	%r922, %r920;
	mov.u32 	%r920, %r914;
	mov.f32 	%f714, %f712;
	mov.f32 	%f712, %f706;
$L__BB19_197:
	setp.leu.f32 	%p133, %f714, %f708;
	mov.u32 	%r924, %r916;
	mov.f32 	%f716, %f708;
	@%p133 bra 	$L__BB19_199;
	mov.u32 	%r924, %r922;
	mov.u32 	%r922, %r916;
	mov.f32 	%f716, %f714;
	mov.f32 	%f714, %f708;
$L__BB19_199:
	setp.leu.f32 	%p134, %f716, %f707;
	mov.u32 	%r923, %r915;
	mov.f32 	%f715, %f707;
	@%p134 bra 	$L__BB19_201;
	mov.u32 	%r923, %r924;
	mov.u32 	%r924, %r915;
	mov.f32 	%f715, %f716;
	mov.f32 	%f716, %f707;
$L__BB19_201:
	mov.b32 	%f470, %r639;
	setp.lt.f32 	%p135, %f710, %f470;
	selp.b32 	%r926, %r614, %r918, %p135;
	selp.f32 	%f718, %f470, %f710, %p135;
	setp.leu.f32 	%p136, %f718, %f712;
	mov.u32 	%r928, %r920;
	mov.f32 	%f720, %f712;
	@%p136 bra 	$L__BB19_203;
	mov.u32 	%r928, %r926;
	mov.u32 	%r926, %r920;
	mov.f32 	%f720, %f718;
	mov.f32 	%f718, %f712;
$L__BB19_203:
	setp.leu.f32 	%p137, %f720, %f714;
	mov.u32 	%r930, %r922;
	mov.f32 	%f722, %f714;
	@%p137 bra 	$L__BB19_205;
	mov.u32 	%r930, %r928;
	mov.u32 	%r928, %r922;
	mov.f32 	%f722, %f720;
	mov.f32 	%f720, %f714;
$L__BB19_205:
	setp.leu.f32 	%p138, %f722, %f716;
	mov.u32 	%r932, %r924;
	mov.f32 	%f724, %f716;
	@%p138 bra 	$L__BB19_207;
	mov.u32 	%r932, %r930;
	mov.u32 	%r930, %r924;
	mov.f32 	%f724, %f722;
	mov.f32 	%f722, %f716;
$L__BB19_207:
	setp.leu.f32 	%p139, %f724, %f715;
	mov.u32 	%r931, %r923;
	mov.f32 	%f723, %f715;
	@%p139 bra 	$L__BB19_209;
	mov.u32 	%r931, %r932;
	mov.u32 	%r932, %r923;
	mov.f32 	%f723, %f724;
	mov.f32 	%f724, %f715;
$L__BB19_209:
	mov.b32 	%f471, %r644;
	setp.lt.f32 	%p140, %f718, %f471;
	selp.b32 	%r934, %r619, %r926, %p140;
	selp.f32 	%f726, %f471, %f718, %p140;
	setp.leu.f32 	%p141, %f726, %f720;
	mov.u32 	%r936, %r928;
	mov.f32 	%f728, %f720;
	@%p141 bra 	$L__BB19_211;
	mov.u32 	%r936, %r934;
	mov.u32 	%r934, %r928;
	mov.f32 	%f728, %f726;
	mov.f32 	%f726, %f720;
$L__BB19_211:
	setp.leu.f32 	%p142, %f728, %f722;
	mov.u32 	%r938, %r930;
	mov.f32 	%f730, %f722;
	@%p142 bra 	$L__BB19_213;
	mov.u32 	%r938, %r936;
	mov.u32 	%r936, %r930;
	mov.f32 	%f730, %f728;
	mov.f32 	%f728, %f722;
$L__BB19_213:
	setp.leu.f32 	%p143, %f730, %f724;
	mov.u32 	%r940, %r932;
	mov.f32 	%f732, %f724;
	@%p143 bra 	$L__BB19_215;
	mov.u32 	%r940, %r938;
	mov.u32 	%r938, %r932;
	mov.f32 	%f732, %f730;
	mov.f32 	%f730, %f724;
$L__BB19_215:
	setp.leu.f32 	%p144, %f732, %f723;
	mov.u32 	%r939, %r931;
	mov.f32 	%f731, %f723;
	@%p144 bra 	$L__BB19_217;
	mov.u32 	%r939, %r940;
	mov.u32 	%r940, %r931;
	mov.f32 	%f731, %f732;
	mov.f32 	%f732, %f723;
$L__BB19_217:
	mov.b32 	%f472, %r649;
	setp.lt.f32 	%p145, %f726, %f472;
	selp.b32 	%r737, %r624, %r934, %p145;
	selp.f32 	%f525, %f472, %f726, %p145;
	setp.leu.f32 	%p146, %f525, %f728;
	mov.u32 	%r744, %r936;
	mov.f32 	%f532, %f728;
	@%p146 bra 	$L__BB19_219;
	mov.u32 	%r744, %r737;
	mov.u32 	%r737, %r936;
	mov.f32 	%f532, %f525;
	mov.f32 	%f525, %f728;
$L__BB19_219:
	setp.leu.f32 	%p147, %f532, %f730;
	mov.u32 	%r746, %r938;
	mov.f32 	%f534, %f730;
	@%p147 bra 	$L__BB19_221;
	mov.u32 	%r746, %r744;
	mov.u32 	%r744, %r938;
	mov.f32 	%f534, %f532;
	mov.f32 	%f532, %f730;
$L__BB19_221:
	setp.leu.f32 	%p148, %f534, %f732;
	mov.u32 	%r748, %r940;
	mov.f32 	%f536, %f732;
	@%p148 bra 	$L__BB19_223;
	mov.u32 	%r748, %r746;
	mov.u32 	%r746, %r940;
	mov.f32 	%f536, %f534;
	mov.f32 	%f534, %f732;
$L__BB19_223:
	setp.leu.f32 	%p149, %f536, %f731;
	mov.u32 	%r750, %r939;
	mov.f32 	%f538, %f731;
	@%p149 bra 	$L__BB19_225;
	mov.u32 	%r750, %r748;
	mov.u32 	%r748, %r939;
	mov.f32 	%f538, %f536;
	mov.f32 	%f536, %f731;
$L__BB19_225:
	setp.gt.s32 	%p150, %r400, 15;
	mov.b32 	%r655, %f568;
	mov.b32 	%r706, 16;
	mov.b32 	%r707, 31;
	mov.b32 	%r708, -1;
	// begin inline asm
	shfl.sync.down.b32 %r654, %r655, %r706, %r707, %r708;
	// end inline asm
	// begin inline asm
	shfl.sync.down.b32 %r659, %r750, %r706, %r707, %r708;
	// end inline asm
	// begin inline asm
	shfl.sync.down.b32 %r664, %r748, %r706, %r707, %r708;
	// end inline asm
	// begin inline asm
	shfl.sync.down.b32 %r669, %r746, %r706, %r707, %r708;
	// end inline asm
	// begin inline asm
	shfl.sync.down.b32 %r674, %r744, %r706, %r707, %r708;
	// end inline asm
	// begin inline asm
	shfl.sync.down.b32 %r679, %r737, %r706, %r707, %r708;
	// end inline asm
	mov.b32 	%r685, %f538;
	// begin inline asm
	shfl.sync.down.b32 %r684, %r685, %r706, %r707, %r708;
	// end inline asm
	mov.b32 	%r690, %f536;
	// begin inline asm
	shfl.sync.down.b32 %r689, %r690, %r706, %r707, %r708;
	// end inline asm
	mov.b32 	%r695, %f534;
	// begin inline asm
	shfl.sync.down.b32 %r694, %r695, %r706, %r707, %r708;
	// end inline asm
	mov.b32 	%r700, %f532;
	// begin inline asm
	shfl.sync.down.b32 %r699, %r700, %r706, %r707, %r708;
	// end inline asm
	mov.b32 	%r705, %f525;
	// begin inline asm
	shfl.sync.down.b32 %r704, %r705, %r706, %r707, %r708;
	// end inline asm
	@%p150 bra 	$L__BB19_266;
	mov.b32 	%f473, %r684;
	mov.b32 	%f474, %r654;
	add.f32 	%f568, %f568, %f474;
	setp.lt.f32 	%p151, %f525, %f473;
	selp.b32 	%r953, %r659, %r737, %p151;
	selp.f32 	%f746, %f473, %f525, %p151;
	setp.leu.f32 	%p152, %f746, %f532;
	mov.u32 	%r955, %r744;
	mov.f32 	%f748, %f532;
	@%p152 bra 	$L__BB19_228;
	mov.u32 	%r955, %r953;
	mov.u32 	%r953, %r744;
	mov.f32 	%f748, %f746;
	mov.f32 	%f746, %f532;
$L__BB19_228:
	setp.leu.f32 	%p153, %f748, %f534;
	mov.u32 	%r957, %r746;
	mov.f32 	%f750, %f534;
	@%p153 bra 	$L__BB19_230;
	mov.u32 	%r957, %r955;
	mov.u32 	%r955, %r746;
	mov.f32 	%f750, %f748;
	mov.f32 	%f748, %f534;
$L__BB19_230:
	setp.leu.f32 	%p154, %f750, %f536;
	mov.u32 	%r959, %r748;
	mov.f32 	%f752, %f536;
	@%p154 bra 	$L__BB19_232;
	mov.u32 	%r959, %r957;
	mov.u32 	%r957, %r748;
	mov.f32 	%f752, %f750;
	mov.f32 	%f750, %f536;
$L__BB19_232:
	setp.leu.f32 	%p155, %f752, %f538;
	mov.u32 	%r958, %r750;
	mov.f32 	%f751, %f538;
	@%p155 bra 	$L__BB19_234;
	mov.u32 	%r958, %r959;
	mov.u32 	%r959, %r750;
	mov.f32 	%f751, %f752;
	mov.f32 	%f752, %f538;
$L__BB19_234:
	mov.b32 	%f475, %r689;
	setp.lt.f32 	%p156, %f746, %f475;
	selp.b32 	%r961, %r664, %r953, %p156;
	selp.f32 	%f754, %f475, %f746, %p156;
	setp.leu.f32 	%p157, %f754, %f748;
	mov.u32 	%r963, %r955;
	mov.f32 	%f756, %f748;
	@%p157 bra 	$L__BB19_236;
	mov.u32 	%r963, %r961;
	mov.u32 	%r961, %r955;
	mov.f32 	%f756, %f754;
	mov.f32 	%f754, %f748;
$L__BB19_236:
	setp.leu.f32 	%p158, %f756, %f750;
	mov.u32 	%r965, %r957;
	mov.f32 	%f758, %f750;
	@%p158 bra 	$L__BB19_238;
	mov.u32 	%r965, %r963;
	mov.u32 	%r963, %r957;
	mov.f32 	%f758, %f756;
	mov.f32 	%f756, %f750;
$L__BB19_238:
	setp.leu.f32 	%p159, %f758, %f752;
	mov.u32 	%r967, %r959;
	mov.f32 	%f760, %f752;
	@%p159 bra 	$L__BB19_240;
	mov.u32 	%r967, %r965;
	mov.u32 	%r965, %r959;
	mov.f32 	%f760, %f758;
	mov.f32 	%f758, %f752;
$L__BB19_240:
	setp.leu.f32 	%p160, %f760, %f751;
	mov.u32 	%r966, %r958;
	mov.f32 	%f759, %f751;
	@%p160 bra 	$L__BB19_242;
	mov.u32 	%r966, %r967;
	mov.u32 	%r967, %r958;
	mov.f32 	%f759, %f760;
	mov.f32 	%f760, %f751;
$L__BB19_242:
	mov.b32 	%f476, %r694;
	setp.lt.f32 	%p161, %f754, %f476;
	selp.b32 	%r969, %r669, %r961, %p161;
	selp.f32 	%f762, %f476, %f754, %p161;
	setp.leu.f32 	%p162, %f762, %f756;
	mov.u32 	%r971, %r963;
	mov.f32 	%f764, %f756;
	@%p162 bra 	$L__BB19_244;
	mov.u32 	%r971, %r969;
	mov.u32 	%r969, %r963;
	mov.f32 	%f764, %f762;
	mov.f32 	%f762, %f756;
$L__BB19_244:
	setp.leu.f32 	%p163, %f764, %f758;
	mov.u32 	%r973, %r965;
	mov.f32 	%f766, %f758;
	@%p163 bra 	$L__BB19_246;
	mov.u32 	%r973, %r971;
	mov.u32 	%r971, %r965;
	mov.f32 	%f766, %f764;
	mov.f32 	%f764, %f758;
$L__BB19_246:
	setp.leu.f32 	%p164, %f766, %f760;
	mov.u32 	%r975, %r967;
	mov.f32 	%f768, %f760;
	@%p164 bra 	$L__BB19_248;
	mov.u32 	%r975, %r973;
	mov.u32 	%r973, %r967;
	mov.f32 	%f768, %f766;
	mov.f32 	%f766, %f760;
$L__BB19_248:
	setp.leu.f32 	%p165, %f768, %f759;
	mov.u32 	%r974, %r966;
	mov.f32 	%f767, %f759;
	@%p165 bra 	$L__BB19_250;
	mov.u32 	%r974, %r975;
	mov.u32 	%r975, %r966;
	mov.f32 	%f767, %f768;
	mov.f32 	%f768, %f759;
$L__BB19_250:
	mov.b32 	%f477, %r699;
	setp.lt.f32 	%p166, %f762, %f477;
	selp.b32 	%r977, %r674, %r969, %p166;
	selp.f32 	%f770, %f477, %f762, %p166;
	setp.leu.f32 	%p167, %f770, %f764;
	mov.u32 	%r979, %r971;
	mov.f32 	%f772, %f764;
	@%p167 bra 	$L__BB19_252;
	mov.u32 	%r979, %r977;
	mov.u32 	%r977, %r971;
	mov.f32 	%f772, %f770;
	mov.f32 	%f770, %f764;
$L__BB19_252:
	setp.leu.f32 	%p168, %f772, %f766;
	mov.u32 	%r981, %r973;
	mov.f32 	%f774, %f766;
	@%p168 bra 	$L__BB19_254;
	mov.u32 	%r981, %r979;
	mov.u32 	%r979, %r973;
	mov.f32 	%f774, %f772;
	mov.f32 	%f772, %f766;
$L__BB19_254:
	setp.leu.f32 	%p169, %f774, %f768;
	mov.u32 	%r983, %r975;
	mov.f32 	%f776, %f768;
	@%p169 bra 	$L__BB19_256;
	mov.u32 	%r983, %r981;
	mov.u32 	%r981, %r975;
	mov.f32 	%f776, %f774;
	mov.f32 	%f774, %f768;
$L__BB19_256:
	setp.leu.f32 	%p170, %f776, %f767;
	mov.u32 	%r982, %r974;
	mov.f32 	%f775, %f767;
	@%p170 bra 	$L__BB19_258;
	mov.u32 	%r982, %r983;
	mov.u32 	%r983, %r974;
	mov.f32 	%f775, %f776;
	mov.f32 	%f776, %f767;
$L__BB19_258:
	mov.b32 	%f478, %r704;
	setp.lt.f32 	%p171, %f770, %f478;
	selp.b32 	%r737, %r679, %r977, %p171;
	selp.f32 	%f525, %f478, %f770, %p171;
	setp.leu.f32 	%p172, %f525, %f772;
	mov.u32 	%r744, %r979;
	mov.f32 	%f532, %f772;
	@%p172 bra 	$L__BB19_260;
	mov.u32 	%r744, %r737;
	mov.u32 	%r737, %r979;
	mov.f32 	%f532, %f525;
	mov.f32 	%f525, %f772;
$L__BB19_260:
	setp.leu.f32 	%p173, %f532, %f774;
	mov.u32 	%r746, %r981;
	mov.f32 	%f534, %f774;
	@%p173 bra 	$L__BB19_262;
	mov.u32 	%r746, %r744;
	mov.u32 	%r744, %r981;
	mov.f32 	%f534, %f532;
	mov.f32 	%f532, %f774;
$L__BB19_262:
	setp.leu.f32 	%p174, %f534, %f776;
	mov.u32 	%r748, %r983;
	mov.f32 	%f536, %f776;
	@%p174 bra 	$L__BB19_264;
	mov.u32 	%r748, %r746;
	mov.u32 	%r746, %r983;
	mov.f32 	%f536, %f534;
	mov.f32 	%f534, %f776;
$L__BB19_264:
	setp.leu.f32 	%p175, %f536, %f775;
	mov.u32 	%r750, %r982;
	mov.f32 	%f538, %f775;
	@%p175 bra 	$L__BB19_266;
	mov.u32 	%r750, %r748;
	mov.u32 	%r748, %r982;
	mov.f32 	%f538, %f536;
	mov.f32 	%f536, %f775;
$L__BB19_266:
	setp.ne.s32 	%p176, %r1, 0;
	bar.sync 	0;
	@%p176 bra 	$L__BB19_277;
	mul.lo.s32 	%r709, %r395, %r2;
	mov.f32 	%f479, 0f3F800000;
	div.approx.f32 	%f341, %f479, %f568;
	ld.shared.f32 	%f342, [_ZZ17safe_softmax_topkILi5ELi32EEvPKfPiPfiiE7m_total];
	sub.f32 	%f480, %f538, %f342;
	mul.f32 	%f481, %f480, 0f3FB8AA3B;
	ex2.approx.f32 	%f343, %f481;
	setp.lt.s32 	%p177, %r395, 1;
	cvta.to.global.u64 	%rd34, %rd15;
	mul.wide.s32 	%rd35, %r709, 4;
	add.s64 	%rd13, %rd34, %rd35;
	cvta.to.global.u64 	%rd36, %rd16;
	add.s64 	%rd14, %rd36, %rd35;
	@%p177 bra 	$L__BB19_269;
	st.global.u32 	[%rd13], %r750;
	mul.f32 	%f482, %f341, %f343;
	st.global.f32 	[%rd14], %f482;
$L__BB19_269:
	sub.f32 	%f483, %f536, %f342;
	mul.f32 	%f484, %f483, 0f3FB8AA3B;
	ex2.approx.f32 	%f344, %f484;
	setp.lt.s32 	%p178, %r395, 2;
	@%p178 bra 	$L__BB19_271;
	st.global.u32 	[%rd13+4], %r748;
	mul.f32 	%f485, %f341, %f344;
	st.global.f32 	[%rd14+4], %f485;
$L__BB19_271:
	sub.f32 	%f486, %f534, %f342;
	mul.f32 	%f487, %f486, 0f3FB8AA3B;
	ex2.approx.f32 	%f345, %f487;
	setp.lt.s32 	%p179, %r395, 3;
	@%p179 bra 	$L__BB19_273;
	st.global.u32 	[%rd13+8], %r746;
	mul.f32 	%f488, %f341, %f345;
	st.global.f32 	[%rd14+8], %f488;
$L__BB19_273:
	sub.f32 	%f489, %f532, %f342;
	mul.f32 	%f490, %f489, 0f3FB8AA3B;
	ex2.approx.f32 	%f346, %f490;
	setp.lt.s32 	%p180, %r395, 4;
	@%p180 bra 	$L__BB19_275;
	st.global.u32 	[%rd13+12], %r744;
	mul.f32 	%f491, %f341, %f346;
	st.global.f32 	[%rd14+12], %f491;
$L__BB19_275:
	sub.f32 	%f492, %f525, %f342;
	mul.f32 	%f493, %f492, 0f3FB8AA3B;
	ex2.approx.f32 	%f494, %f493;
	mul.f32 	%f347, %f341, %f494;
	setp.lt.s32 	%p181, %r395, 5;
	@%p181 bra 	$L__BB19_277;
	st.global.u32 	[%rd13+16], %r737;
	st.global.f32 	[%rd14+16], %f347;
$L__BB19_277:
	ret;

}
	// .globl	_Z19online_softmax_topkILi5ELi256EEvPKfPiPfii
.visible .entry _Z19online_softmax_topkILi5ELi256EEvPKfPiPfii(
	.param .u64 .ptr .align 1 _Z19online_softmax_topkILi5ELi256EEvPKfPiPfii_param_0,
	.param .u64 .ptr .align 1 _Z19online_softmax_topkILi5ELi256EEvPKfPiPfii_param_1,
	.param .u64 .ptr .align 1 _Z19online_softmax_topkILi5ELi256EEvPKfPiPfii_param_2,
	.param .u32 _Z19online_softmax_topkILi5ELi256EEvPKfPiPfii_param_3,
	.param .u32 _Z19online_softmax_topkILi5ELi256EEvPKfPiPfii_param_4
)
.maxntid 256
{
	.reg .pred 	%p<361>;
	.reg .b32 	%r<1624>;
	.reg .b32 	%f<1484>;
	.reg .b64 	%rd<24>;
	// demoted variable
	.shared .align 8 .b8 _ZZ19online_softmax_topkILi5ELi256EEvPKfPiPfiiE12temp_storage[440];
	ld.param.u64 	%rd11, [_Z19online_softmax_topkILi5ELi256EEvPKfPiPfii_param_0];
	ld.param.u32 	%r729, [_Z19online_softmax_topkILi5ELi256EEvPKfPiPfii_param_3];
	ld.param.u32 	%r730, [_Z19online_softmax_topkILi5ELi256EEvPKfPiPfii_param_4];
	cvta.to.global.u64 	%rd1, %rd11;
	mov.u32 	%r1, %tid.x;
	mov.u32 	%r2, %ctaid.x;
	mul.lo.s32 	%r732, %r729, %r2;
	cvt.s64.s32 	%rd2, %r732;
	setp.ge.s32 	%p1, %r1, %r729;
	mov.f32 	%f970, 0f00000000;
	mov.b32 	%r1081, -1;
	mov.f32 	%f926, 0fFF7FFFFF;
	mov.f32 	%f934, %f926;
	mov.f32 	%f936, %f926;
	mov.f32 	%f938, %f926;
	mov.f32 	%f940, %f926;
	mov.u32 	%r1088, %r1081;
	mov.u32 	%r1090, %r1081;
	mov.u32 	%r1092, %r1081;
	mov.u32 	%r1094, %r1081;
	mov.f32 	%f971, %f926;
	@%p1 bra 	$L__BB20_46;
	not.b32 	%r734, %r1;
	add.s32 	%r3, %r729, %r734;
	and.b32  	%r735, %r3, 768;
	setp.eq.s32 	%p2, %r735, 768;
	mov.f32 	%f970, 0f00000000;
	mov.b32 	%r1081, -1;
	mov.f32 	%f926, 0fFF7FFFFF;
	mov.u32 	%r1080, %r1;
	@%p2 bra 	$L__BB20_12;
	cvt.u64.u32 	%rd12, %r1;
	add.s64 	%rd13, %rd2, %rd12;
	shl.b64 	%rd14, %rd13, 2;
	add.s64 	%rd23, %rd1, %rd14;
	shr.u32 	%r737, %r3, 8;
	add.s32 	%r738, %r737, 1;
	and.b32  	%r739, %r738, 3;
	neg.s32 	%r1060, %r739;
	mov.f32 	%f970, 0f00000000;
	mov.b32 	%r1081, -1;
	mov.f32 	%f926, 0fFF7FFFFF;
	mov.f32 	%f910, %f926;
	mov.f32 	%f912, %f926;
	mov.f32 	%f914, %f926;
	mov.f32 	%f940, %f926;
	mov.u32 	%r1068, %r1081;
	mov.u32 	%r1070, %r1081;
	mov.u32 	%r1072, %r1081;
	mov.u32 	%r1094, %r1081;
	mov.f32 	%f908, %f926;
	mov.u32 	%r1080, %r1;
$L__BB20_3:
	.pragma "nounroll";
	ld.global.nc.f32 	%f723, [%rd23];
	setp.gt.f32 	%p3, %f908, %f723;
	selp.f32 	%f724, %f970, 0f3F800000, %p3;
	selp.f32 	%f971, %f908, %f723, %p3;
	selp.f32 	%f725, 0f3F800000, %f970, %p3;
	selp.f32 	%f726, %f723, %f908, %p3;
	sub.f32 	%f727, %f726, %f971;
	mul.f32 	%f728, %f727, 0f3FB8AA3B;
	ex2.approx.f32 	%f729, %f728;
	fma.rn.f32 	%f970, %f725, %f729, %f724;
	setp.gt.f32 	%p4, %f723, %f926;
	selp.f32 	%f10, %f723, %f926, %p4;
	selp.b32 	%r12, %r1080, %r1081, %p4;
	setp.leu.f32 	%p5, %f10, %f910;
	mov.f32 	%f926, %f10;
	mov.u32 	%r1081, %r12;
	@%p5 bra 	$L__BB20_5;
	mov.f32 	%f926, %f910;
	mov.f32 	%f910, %f10;
	mov.u32 	%r1081, %r1068;
	mov.u32 	%r1068, %r12;
$L__BB20_5:
	setp.leu.f32 	%p6, %f910, %f912;
	mov.f32 	%f934, %f910;
	mov.u32 	%r1088, %r1068;
	@%p6 bra 	$L__BB20_7;
	mov.f32 	%f934, %f912;
	mov.f32 	%f912, %f910;
	mov.u32 	%r1088, %r1070;
	mov.u32 	%r1070, %r1068;
$L__BB20_7:
	setp.leu.f32 	%p7, %f912, %f914;
	mov.f32 	%f936, %f912;
	mov.u32 	%r1090, %r1070;
	@%p7 bra 	$L__BB20_9;
	mov.f32 	%f936, %f914;
	mov.f32 	%f914, %f912;
	mov.u32 	%r1090, %r1072;
	mov.u32 	%r1072, %r1070;
$L__BB20_9:
	setp.leu.f32 	%p8, %f914, %f940;
	mov.f32 	%f938, %f914;
	mov.u32 	%r1092, %r1072;
	@%p8 bra 	$L__BB20_11;
	mov.f32 	%f938, %f940;
	mov.f32 	%f940, %f914;
	mov.u32 	%r1092, %r1094;
	mov.u32 	%r1094, %r1072;
	mov.f32 	%f914, %f938;
	mov.u32 	%r1072, %r1092;
$L__BB20_11:
	add.s32 	%r1080, %r1080, 256;
	add.s64 	%rd23, %rd23, 1024;
	add.s32 	%r1060, %r1060, 1;
	setp.ne.s32 	%p9, %r1060, 0;
	mov.f32 	%f910, %f934;
	mov.f32 	%f912, %f936;
	mov.u32 	%r1068, %r1088;
	mov.u32 	%r1070, %r1090;
	mov.f32 	%f908, %f971;
	@%p9 bra 	$L__BB20_3;
$L__BB20_12:
	setp.lt.u32 	%p10, %r3, 768;
	@%p10 bra 	$L__BB20_46;
$L__BB20_13:
	cvt.u64.u32 	%rd15, %r1080;
	add.s64 	%rd16, %rd15, %rd2;
	shl.b64 	%rd17, %rd16, 2;
	add.s64 	%rd6, %rd1, %rd17;
	ld.global.nc.f32 	%f730, [%rd6];
	setp.gt.f32 	%p11, %f971, %f730;
	selp.f32 	%f731, %f970, 0f3F800000, %p11;
	selp.f32 	%f35, %f971, %f730, %p11;
	selp.f32 	%f732, 0f3F800000, %f970, %p11;
	selp.f32 	%f733, %f730, %f971, %p11;
	sub.f32 	%f734, %f733, %f35;
	mul.f32 	%f735, %f734, 0f3FB8AA3B;
	ex2.approx.f32 	%f736, %f735;
	fma.rn.f32 	%f36, %f732, %f736, %f731;
	setp.gt.f32 	%p12, %f730, %f926;
	selp.f32 	%f37, %f730, %f926, %p12;
	selp.b32 	%r35, %r1080, %r1081, %p12;
	setp.leu.f32 	%p13, %f37, %f934;
	mov.f32 	%f933, %f37;
	mov.u32 	%r1087, %r35;
	@%p13 bra 	$L__BB20_15;
	mov.f32 	%f933, %f934;
	mov.f32 	%f934, %f37;
	mov.u32 	%r1087, %r1088;
	mov.u32 	%r1088, %r35;
$L__BB20_15:
	setp.leu.f32 	%p14, %f934, %f936;
	mov.f32 	%f942, %f934;
	mov.u32 	%r1096, %r1088;
	@%p14 bra 	$L__BB20_17;
	mov.f32 	%f942, %f936;
	mov.f32 	%f936, %f934;
	mov.u32 	%r1096, %r1090;
	mov.u32 	%r1090, %r1088;
$L__BB20_17:
	setp.leu.f32 	%p15, %f936, %f938;
	mov.f32 	%f944, %f936;
	mov.u32 	%r1098, %r1090;
	@%p15 bra 	$L__BB20_19;
	mov.f32 	%f944, %f938;
	mov.f32 	%f938, %f936;
	mov.u32 	%r1098, %r1092;
	mov.u32 	%r1092, %r1090;
$L__BB20_19:
	setp.leu.f32 	%p16, %f938, %f940;
	mov.f32 	%f946, %f938;
	mov.u32 	%r1100, %r1092;
	@%p16 bra 	$L__BB20_21;
	mov.f32 	%f946, %f940;
	mov.f32 	%f940, %f938;
	mov.u32 	%r1100, %r1094;
	mov.u32 	%r1094, %r1092;
$L__BB20_21:
	ld.global.nc.f32 	%f737, [%rd6+1024];
	setp.gt.f32 	%p17, %f35, %f737;
	selp.f32 	%f738, %f36, 0f3F800000, %p17;
	selp.f32 	%f46, %f35, %f737, %p17;
	selp.f32 	%f739, 0f3F800000, %f36, %p17;
	selp.f32 	%f740, %f737, %f35, %p17;
	sub.f32 	%f741, %f740, %f46;
	mul.f32 	%f742, %f741, 0f3FB8AA3B;
	ex2.approx.f32 	%f743, %f742;
	fma.rn.f32 	%f47, %f739, %f743, %f738;
	setp.gt.f32 	%p18, %f737, %f933;
	selp.f32 	%f48, %f737, %f933, %p18;
	add.s32 	%r44, %r1080, 256;
	selp.b32 	%r45, %r44, %r1087, %p18;
	setp.leu.f32 	%p19, %f48, %f942;
	mov.f32 	%f941, %f48;
	mov.u32 	%r1095, %r45;
	@%p19 bra 	$L__BB20_23;
	mov.f32 	%f941, %f942;
	mov.f32 	%f942, %f48;
	mov.u32 	%r1095, %r1096;
	mov.u32 	%r1096, %r45;
$L__BB20_23:
	setp.leu.f32 	%p20, %f942, %f944;
	mov.f32 	%f950, %f942;
	mov.u32 	%r1104, %r1096;
	@%p20 bra 	$L__BB20_25;
	mov.f32 	%f950, %f944;
	mov.f32 	%f944, %f942;
	mov.u32 	%r1104, %r1098;
	mov.u32 	%r1098, %r1096;
$L__BB20_25:
	setp.leu.f32 	%p21, %f944, %f946;
	mov.f32 	%f952, %f944;
	mov.u32 	%r1106, %r1098;
	@%p21 bra 	$L__BB20_27;
	mov.f32 	%f952, %f946;
	mov.f32 	%f946, %f944;
	mov.u32 	%r1106, %r1100;
	mov.u32 	%r1100, %r1098;
$L__BB20_27:
	setp.leu.f32 	%p22, %f946, %f940;
	mov.f32 	%f954, %f946;
	mov.u32 	%r1108, %r1100;
	@%p22 bra 	$L__BB20_29;
	mov.f32 	%f954, %f940;
	mov.f32 	%f940, %f946;
	mov.u32 	%r1108, %r1094;
	mov.u32 	%r1094, %r1100;
$L__BB20_29:
	ld.global.nc.f32 	%f744, [%rd6+2048];
	setp.gt.f32 	%p23, %f46, %f744;
	selp.f32 	%f745, %f47, 0f3F800000, %p23;
	selp.f32 	%f57, %f46, %f744, %p23;
	selp.f32 	%f746, 0f3F800000, %f47, %p23;
	selp.f32 	%f747, %f744, %f46, %p23;
	sub.f32 	%f748, %f747, %f57;
	mul.f32 	%f749, %f748, 0f3FB8AA3B;
	ex2.approx.f32 	%f750, %f749;
	fma.rn.f32 	%f58, %f746, %f750, %f745;
	setp.gt.f32 	%p24, %f744, %f941;
	selp.f32 	%f59, %f744, %f941, %p24;
	add.s32 	%r54, %r44, 256;
	selp.b32 	%r55, %r54, %r1095, %p24;
	setp.leu.f32 	%p25, %f59, %f950;
	mov.f32 	%f949, %f59;
	mov.u32 	%r1103, %r55;
	@%p25 bra 	$L__BB20_31;
	mov.f32 	%f949, %f950;
	mov.f32 	%f950, %f59;
	mov.u32 	%r1103, %r1104;
	mov.u32 	%r1104, %r55;
$L__BB20_31:
	setp.leu.f32 	%p26, %f950, %f952;
	mov.f32 	%f958, %f950;
	mov.u32 	%r1112, %r1104;
	@%p26 bra 	$L__BB20_33;
	mov.f32 	%f958, %f952;
	mov.f32 	%f952, %f950;
	mov.u32 	%r1112, %r1106;
	mov.u32 	%r1106, %r1104;
$L__BB20_33:
	setp.leu.f32 	%p27, %f952, %f954;
	mov.f32 	%f960, %f952;
	mov.u32 	%r1114, %r1106;
	@%p27 bra 	$L__BB20_35;
	mov.f32 	%f960, %f954;
	mov.f32 	%f954, %f952;
	mov.u32 	%r1114, %r1108;
	mov.u32 	%r1108, %r1106;
$L__BB20_35:
	setp.leu.f32 	%p28, %f954, %f940;
	mov.f32 	%f962, %f954;
	mov.u32 	%r1116, %r1108;
	@%p28 bra 	$L__BB20_37;
	mov.f32 	%f962, %f940;
	mov.f32 	%f940, %f954;
	mov.u32 	%r1116, %r1094;
	mov.u32 	%r1094, %r1108;
$L__BB20_37:
	ld.global.nc.f32 	%f751, [%rd6+3072];
	setp.gt.f32 	%p29, %f57, %f751;
	selp.f32 	%f752, %f58, 0f3F800000, %p29;
	selp.f32 	%f971, %f57, %f751, %p29;
	selp.f32 	%f753, 0f3F800000, %f58, %p29;
	selp.f32 	%f754, %f751, %f57, %p29;
	sub.f32 	%f755, %f754, %f971;
	mul.f32 	%f756, %f755, 0f3FB8AA3B;
	ex2.approx.f32 	%f757, %f756;
	fma.rn.f32 	%f970, %f753, %f757, %f752;
	setp.gt.f32 	%p30, %f751, %f949;
	selp.f32 	%f70, %f751, %f949, %p30;
	add.s32 	%r64, %r54, 256;
	selp.b32 	%r65, %r64, %r1103, %p30;
	setp.leu.f32 	%p31, %f70, %f958;
	mov.f32 	%f926, %f70;
	mov.u32 	%r1081, %r65;
	@%p31 bra 	$L__BB20_39;
	mov.f32 	%f926, %f958;
	mov.f32 	%f958, %f70;
	mov.u32 	%r1081, %r1112;
	mov.u32 	%r1112, %r65;
$L__BB20_39:
	setp.leu.f32 	%p32, %f958, %f960;
	mov.f32 	%f934, %f958;
	mov.u32 	%r1088, %r1112;
	@%p32 bra 	$L__BB20_41;
	mov.f32 	%f934, %f960;
	mov.f32 	%f960, %f958;
	mov.u32 	%r1088, %r1114;
	mov.u32 	%r1114, %r1112;
$L__BB20_41:
	setp.leu.f32 	%p33, %f960, %f962;
	mov.f32 	%f936, %f960;
	mov.u32 	%r1090, %r1114;
	@%p33 bra 	$L__BB20_43;
	mov.f32 	%f936, %f962;
	mov.f32 	%f962, %f960;
	mov.u32 	%r1090, %r1116;
	mov.u32 	%r1116, %r1114;
$L__BB20_43:
	setp.leu.f32 	%p34, %f962, %f940;
	mov.f32 	%f938, %f962;
	mov.u32 	%r1092, %r1116;
	@%p34 bra 	$L__BB20_45;
	mov.f32 	%f938, %f940;
	mov.f32 	%f940, %f962;
	mov.u32 	%r1092, %r1094;
	mov.u32 	%r1094, %r1116;
$L__BB20_45:
	add.s32 	%r1080, %r64, 256;
	setp.lt.s32 	%p35, %r1080, %r729;
	@%p35 bra 	$L__BB20_13;
$L__BB20_46:
	// begin inline asm
	mov.u32 %r740, %laneid;
	// end inline asm
	mov.b32 	%r742, %f971;
	mov.b32 	%r798, 1;
	mov.b32 	%r799, 31;
	mov.b32 	%r800, -1;
	// begin inline asm
	shfl.sync.down.b32 %r741, %r742, %r798, %r799, %r800;
	// end inline asm
	mov.b32 	%r747, %f970;
	// begin inline asm
	shfl.sync.down.b32 %r746, %r747, %r798, %r799, %r800;
	// end inline asm
	// begin inline asm
	shfl.sync.down.b32 %r751, %r1094, %r798, %r799, %r800;
	// end inline asm
	// begin inline asm
	shfl.sync.down.b32 %r756, %r1092, %r798, %r799, %r800;
	// end inline asm
	// begin inline asm
	shfl.sync.down.b32 %r761, %r1090, %r798, %r799, %r800;
	// end inline asm
	// begin inline asm
	shfl.sync.down.b32 %r766, %r1088, %r798, %r799, %r800;
	// end inline asm
	// begin inline asm
	shfl.sync.down.b32 %r771, %r1081, %r798, %r799, %r800;
	// end inline asm
	mov.b32 	%r777, %f940;
	// begin inline asm
	shfl.sync.down.b32 %r776, %r777, %r798, %r799, %r800;
	// end inline asm
	mov.b32 	%r782, %f938;
	// begin inline asm
	shfl.sync.down.b32 %r781, %r782, %r798, %r799, %r800;
	// end inline asm
	mov.b32 	%r787, %f936;
	// begin inline asm
	shfl.sync.down.b32 %r786, %r787, %r798, %r799, %r800;
	// end inline asm
	mov.b32 	%r792, %f934;
	// begin inline asm
	shfl.sync.down.b32 %r791, %r792, %r798, %r799, %r800;
	// end inline asm
	mov.b32 	%r797, %f926;
	// begin inline asm
	shfl.sync.down.b32 %r796, %r797, %r798, %r799, %r800;
	// end inline asm
	setp.gt.s32 	%p36, %r740, 30;
	@%p36 bra 	$L__BB20_87;
	mov.b32 	%f758, %r776;
	mov.b32 	%f759, %r746;
	mov.b32 	%f760, %r741;
	setp.gt.f32 	%p37, %f971, %f760;
	selp.f32 	%f86, %f971, %f760, %p37;
	selp.f32 	%f761, %f970, %f759, %p37;
	selp.f32 	%f762, %f760, %f971, %p37;
	selp.f32 	%f763, %f759, %f970, %p37;
	sub.f32 	%f764, %f762, %f86;
	mul.f32 	%f765, %f764, 0f3FB8AA3B;
	ex2.approx.f32 	%f766, %f765;
	fma.rn.f32 	%f970, %f763, %f766, %f761;
	setp.lt.f32 	%p38, %f926, %f758;
	selp.b32 	%r1125, %r751, %r1081, %p38;
	selp.f32 	%f973, %f758, %f926, %p38;
	setp.leu.f32 	%p39, %f973, %f934;
	mov.u32 	%r1127, %r1088;
	mov.f32 	%f975, %f934;
	@%p39 bra 	$L__BB20_49;
	mov.u32 	%r1127, %r1125;
	mov.u32 	%r1125, %r1088;
	mov.f32 	%f975, %f973;
	mov.f32 	%f973, %f934;
$L__BB20_49:
	setp.leu.f32 	%p40, %f975, %f936;
	mov.u32 	%r1129, %r1090;
	mov.f32 	%f977, %f936;
	@%p40 bra 	$L__BB20_51;
	mov.u32 	%r1129, %r1127;
	mov.u32 	%r1127, %r1090;
	mov.f32 	%f977, %f975;
	mov.f32 	%f975, %f936;
$L__BB20_51:
	setp.leu.f32 	%p41, %f977, %f938;
	mov.u32 	%r1131, %r1092;
	mov.f32 	%f979, %f938;
	@%p41 bra 	$L__BB20_53;
	mov.u32 	%r1131, %r1129;
	mov.u32 	%r1129, %r1092;
	mov.f32 	%f979, %f977;
	mov.f32 	%f977, %f938;
$L__BB20_53:
	setp.leu.f32 	%p42, %f979, %f940;
	mov.u32 	%r1130, %r1094;
	mov.f32 	%f978, %f940;
	@%p42 bra 	$L__BB20_55;
	mov.u32 	%r1130, %r1131;
	mov.u32 	%r1131, %r1094;
	mov.f32 	%f978, %f979;
	mov.f32 	%f979, %f940;
$L__BB20_55:
	mov.b32 	%f767, %r781;
	setp.lt.f32 	%p43, %f973, %f767;
	selp.b32 	%r1133, %r756, %r1125, %p43;
	selp.f32 	%f981, %f767, %f973, %p43;
	setp.leu.f32 	%p44, %f981, %f975;
	mov.u32 	%r1135, %r1127;
	mov.f32 	%f983, %f975;
	@%p44 bra 	$L__BB20_57;
	mov.u32 	%r1135, %r1133;
	mov.u32 	%r1133, %r1127;
	mov.f32 	%f983, %f981;
	mov.f32 	%f981, %f975;
$L__BB20_57:
	setp.leu.f32 	%p45, %f983, %f977;
	mov.u32 	%r1137, %r1129;
	mov.f32 	%f985, %f977;
	@%p45 bra 	$L__BB20_59;
	mov.u32 	%r1137, %r1135;
	mov.u32 	%r1135, %r1129;
	mov.f32 	%f985, %f983;
	mov.f32 	%f983, %f977;
$L__BB20_59:
	setp.leu.f32 	%p46, %f985, %f979;
	mov.u32 	%r1139, %r1131;
	mov.f32 	%f987, %f979;
	@%p46 bra 	$L__BB20_61;
	mov.u32 	%r1139, %r1137;
	mov.u32 	%r1137, %r1131;
	mov.f32 	%f987, %f985;
	mov.f32 	%f985, %f979;
$L__BB20_61:
	setp.leu.f32 	%p47, %f987, %f978;
	mov.u32 	%r1138, %r1130;
	mov.f32 	%f986, %f978;
	@%p47 bra 	$L__BB20_63;
	mov.u32 	%r1138, %r1139;
	mov.u32 	%r1139, %r1130;
	mov.f32 	%f986, %f987;
	mov.f32 	%f987, %f978;
$L__BB20_63:
	mov.b32 	%f768, %r786;
	setp.lt.f32 	%p48, %f981, %f768;
	selp.b32 	%r1141, %r761, %r1133, %p48;
	selp.f32 	%f989, %f768, %f981, %p48;
	setp.leu.f32 	%p49, %f989, %f983;
	mov.u32 	%r1143, %r1135;
	mov.f32 	%f991, %f983;
	@%p49 bra 	$L__BB20_65;
	mov.u32 	%r1143, %r1141;
	mov.u32 	%r1141, %r1135;
	mov.f32 	%f991, %f989;
	mov.f32 	%f989, %f983;
$L__BB20_65:
	setp.leu.f32 	%p50, %f991, %f985;
	mov.u32 	%r1145, %r1137;
	mov.f32 	%f993, %f985;
	@%p50 bra 	$L__BB20_67;
	mov.u32 	%r1145, %r1143;
	mov.u32 	%r1143, %r1137;
	mov.f32 	%f993, %f991;
	mov.f32 	%f991, %f985;
$L__BB20_67:
	setp.leu.f32 	%p51, %f993, %f987;
	mov.u32 	%r1147, %r1139;
	mov.f32 	%f995, %f987;
	@%p51 bra 	$L__BB20_69;
	mov.u32 	%r1147, %r1145;
	mov.u32 	%r1145, %r1139;
	mov.f32 	%f995, %f993;
	mov.f32 	%f993, %f987;
$L__BB20_69:
	setp.leu.f32 	%p52, %f995, %f986;
	mov.u32 	%r1146, %r1138;
	mov.f32 	%f994, %f986;
	@%p52 bra 	$L__BB20_71;
	mov.u32 	%r1146, %r1147;
	mov.u32 	%r1147, %r1138;
	mov.f32 	%f994, %f995;
	mov.f32 	%f995, %f986;
$L__BB20_71:
	mov.b32 	%f769, %r791;
	setp.lt.f32 	%p53, %f989, %f769;
	selp.b32 	%r1149, %r766, %r1141, %p53;
	selp.f32 	%f997, %f769, %f989, %p53;
	setp.leu.f32 	%p54, %f997, %f991;
	mov.u32 	%r1151, %r1143;
	mov.f32 	%f999, %f991;
	@%p54 bra 	$L__BB20_73;
	mov.u32 	%r1151, %r1149;
	mov.u32 	%r1149, %r1143;
	mov.f32 	%f999, %f997;
	mov.f32 	%f997, %f991;
$L__BB20_73:
	setp.leu.f32 	%p55, %f999, %f993;
	mov.u32 	%r1153, %r1145;
	mov.f32 	%f1001, %f993;
	@%p55 bra 	$L__BB20_75;
	mov.u32 	%r1153, %r1151;
	mov.u32 	%r1151, %r1145;
	mov.f32 	%f1001, %f999;
	mov.f32 	%f999, %f993;
$L__BB20_75:
	setp.leu.f32 	%p56, %f1001, %f995;
	mov.u32 	%r1155, %r1147;
	mov.f32 	%f1003, %f995;
	@%p56 bra 	$L__BB20_77;
	mov.u32 	%r1155, %r1153;
	mov.u32 	%r1153, %r1147;
	mov.f32 	%f1003, %f1001;
	mov.f32 	%f1001, %f995;
$L__BB20_77:
	setp.leu.f32 	%p57, %f1003, %f994;
	mov.u32 	%r1094, %r1146;
	mov.f32 	%f940, %f994;
	@%p57 bra 	$L__BB20_79;
	mov.u32 	%r1094, %r1155;
	mov.u32 	%r1155, %r1146;
	mov.f32 	%f940, %f1003;
	mov.f32 	%f1003, %f994;
$L__BB20_79:
	mov.b32 	%f770, %r796;
	setp.lt.f32 	%p58, %f997, %f770;
	selp.b32 	%r1081, %r771, %r1149, %p58;
	selp.f32 	%f926, %f770, %f997, %p58;
	setp.leu.f32 	%p59, %f926, %f999;
	mov.u32 	%r1088, %r1151;
	mov.f32 	%f934, %f999;
	@%p59 bra 	$L__BB20_81;
	mov.u32 	%r1088, %r1081;
	mov.u32 	%r1081, %r1151;
	mov.f32 	%f934, %f926;
	mov.f32 	%f926, %f999;
$L__BB20_81:
	setp.leu.f32 	%p60, %f934, %f1001;
	mov.u32 	%r1090, %r1153;
	mov.f32 	%f936, %f1001;
	@%p60 bra 	$L__BB20_83;
	mov.u32 	%r1090, %r1088;
	mov.u32 	%r1088, %r1153;
	mov.f32 	%f936, %f934;
	mov.f32 	%f934, %f1001;
$L__BB20_83:
	setp.leu.f32 	%p61, %f936, %f1003;
	mov.u32 	%r1160, %r1155;
	mov.f32 	%f1008, %f1003;
	@%p61 bra 	$L__BB20_85;
	mov.u32 	%r1160, %r1090;
	mov.u32 	%r1090, %r1155;
	mov.f32 	%f1008, %f936;
	mov.f32 	%f936, %f1003;
$L__BB20_85:
	setp.leu.f32 	%p62, %f1008, %f940;
	mov.f32 	%f938, %f1008;
	mov.u32 	%r1092, %r1160;
	mov.f32 	%f971, %f86;
	@%p62 bra 	$L__BB20_87;
	mov.f32 	%f938, %f940;
	mov.f32 	%f940, %f1008;
	mov.u32 	%r1092, %r1094;
	mov.u32 	%r1094, %r1160;
$L__BB20_87:
	mov.b32 	%r802, %f971;
	mov.b32 	%r858, 2;
	mov.b32 	%r859, 31;
	mov.b32 	%r860, -1;
	// begin inline asm
	shfl.sync.down.b32 %r801, %r802, %r858, %r859, %r860;
	// end inline asm
	mov.b32 	%r807, %f970;
	// begin inline asm
	shfl.sync.down.b32 %r806, %r807, %r858, %r859, %r860;
	// end inline asm
	// begin inline asm
	shfl.sync.down.b32 %r811, %r1094, %r858, %r859, %r860;
	// end inline asm
	// begin inline asm
	shfl.sync.down.b32 %r816, %r1092, %r858, %r859, %r860;
	// end inline asm
	// begin inline asm
	shfl.sync.down.b32 %r821, %r1090, %r858, %r859, %r860;
	// end inline asm
	// begin inline asm
	shfl.sync.down.b32 %r826, %r1088, %r858, %r859, %r860;
	// end inline asm
	// begin inline asm
	shfl.sync.down.b32 %r831, %r1081, %r858, %r859, %r860;
	// end inline asm
	mov.b32 	%r837, %f940;
	// begin inline asm
	shfl.sync.down.b32 %r836, %r837, %r858, %r859, %r860;
	// end inline asm
	mov.b32 	%r842, %f938;
	// begin inline asm
	shfl.sync.down.b32 %r841, %r842, %r858, %r859, %r860;
	// end inline asm
	mov.b32 	%r847, %f936;
	// begin inline asm
	shfl.sync.down.b32 %r846, %r847, %r858, %r859, %r860;
	// end inline asm
	mov.b32 	%r852, %f934;
	// begin inline asm
	shfl.sync.down.b32 %r851, %r852, %r858, %r859, %r860;
	// end inline asm
	mov.b32 	%r857, %f926;
	// begin inline asm
	shfl.sync.down.b32 %r856, %r857, %r858, %r859, %r860;
	// end inline asm
	setp.gt.s32 	%p63, %r740, 29;
	@%p63 bra 	$L__BB20_128;
	mov.b32 	%f771, %r836;
	mov.b32 	%f772, %r806;
	mov.b32 	%f773, %r801;
	setp.gt.f32 	%p64, %f971, %f773;
	selp.f32 	%f138, %f971, %f773, %p64;
	selp.f32 	%f774, %f970, %f772, %p64;
	selp.f32 	%f775, %f773, %f971, %p64;
	selp.f32 	%f776, %f772, %f970, %p64;
	sub.f32 	%f777, %f775, %f138;
	mul.f32 	%f778, %f777, 0f3FB8AA3B;
	ex2.approx.f32 	%f779, %f778;
	fma.rn.f32 	%f970, %f776, %f779, %f774;
	setp.lt.f32 	%p65, %f926, %f771;
	selp.b32 	%r1168, %r811, %r1081, %p65;
	selp.f32 	%f1018, %f771, %f926, %p65;
	setp.leu.f32 	%p66, %f1018, %f934;
	mov.u32 	%r1170, %r1088;
	mov.f32 	%f1020, %f934;
	@%p66 bra 	$L__BB20_90;
	mov.u32 	%r1170, %r1168;
	mov.u32 	%r1168, %r1088;
	mov.f32 	%f1020, %f1018;
	mov.f32 	%f1018, %f934;
$L__BB20_90:
	setp.leu.f32 	%p67, %f1020, %f936;
	mov.u32 	%r1172, %r1090;
	mov.f32 	%f1022, %f936;
	@%p67 bra 	$L__BB20_92;
	mov.u32 	%r1172, %r1170;
	mov.u32 	%r1170, %r1090;
	mov.f32 	%f1022, %f1020;
	mov.f32 	%f1020, %f936;
$L__BB20_92:
	setp.leu.f32 	%p68, %f1022, %f938;
	mov.u32 	%r1174, %r1092;
	mov.f32 	%f1024, %f938;
	@%p68 bra 	$L__BB20_94;
	mov.u32 	%r1174, %r1172;
	mov.u32 	%r1172, %r1092;
	mov.f32 	%f1024, %f1022;
	mov.f32 	%f1022, %f938;
$L__BB20_94:
	setp.leu.f32 	%p69, %f1024, %f940;
	mov.u32 	%r1173, %r1094;
	mov.f32 	%f1023, %f940;
	@%p69 bra 	$L__BB20_96;
	mov.u32 	%r1173, %r1174;
	mov.u32 	%r1174, %r1094;
	mov.f32 	%f1023, %f1024;
	mov.f32 	%f1024, %f940;
$L__BB20_96:
	mov.b32 	%f780, %r841;
	setp.lt.f32 	%p70, %f1018, %f780;
	selp.b32 	%r1176, %r816, %r1168, %p70;
	selp.f32 	%f1026, %f780, %f1018, %p70;
	setp.leu.f32 	%p71, %f1026, %f1020;
	mov.u32 	%r1178, %r1170;
	mov.f32 	%f1028, %f1020;
	@%p71 bra 	$L__BB20_98;
	mov.u32 	%r1178, %r1176;
	mov.u32 	%r1176, %r1170;
	mov.f32 	%f1028, %f1026;
	mov.f32 	%f1026, %f1020;
$L__BB20_98:
	setp.leu.f32 	%p72, %f1028, %f1022;
	mov.u32 	%r1180, %r1172;
	mov.f32 	%f1030, %f1022;
	@%p72 bra 	$L__BB20_100;
	mov.u32 	%r1180, %r1178;
	mov.u32 	%r1178, %r1172;
	mov.f32 	%f1030, %f1028;
	mov.f32 	%f1028, %f1022;
$L__BB20_100:
	setp.leu.f32 	%p73, %f1030, %f1024;
	mov.u32 	%r1182, %r1174;
	mov.f32 	%f1032, %f1024;
	@%p73 bra 	$L__BB20_102;
	mov.u32 	%r1182, %r1180;
	mov.u32 	%r1180, %r1174;
	mov.f32 	%f1032, %f1030;
	mov.f32 	%f1030, %f1024;
$L__BB20_102:
	setp.leu.f32 	%p74, %f1032, %f1023;
	mov.u32 	%r1181, %r1173;
	mov.f32 	%f1031, %f1023;
	@%p74 bra 	$L__BB20_104;
	mov.u32 	%r1181, %r1182;
	mov.u32 	%r1182, %r1173;
	mov.f32 	%f1031, %f1032;
	mov.f32 	%f1032, %f1023;
$L__BB20_104:
	mov.b32 	%f781, %r846;
	setp.lt.f32 	%p75, %f1026, %f781;
	selp.b32 	%r1184, %r821, %r1176, %p75;
	selp.f32 	%f1034, %f781, %f1026, %p75;
	setp.leu.f32 	%p76, %f1034, %f1028;
	mov.u32 	%r1186, %r1178;
	mov.f32 	%f1036, %f1028;
	@%p76 bra 	$L__BB20_106;
	mov.u32 	%r1186, %r1184;
	mov.u32 	%r1184, %r1178;
	mov.f32 	%f1036, %f1034;
	mov.f32 	%f1034, %f1028;
$L__BB20_106:
	setp.leu.f32 	%p77, %f1036, %f1030;
	mov.u32 	%r1188, %r1180;
	mov.f32 	%f1038, %f1030;
	@%p77 bra 	$L__BB20_108;
	mov.u32 	%r1188, %r1186;
	mov.u32 	%r1186, %r1180;
	mov.f32 	%f1038, %f1036;
	mov.f32 	%f1036, %f1030;
$L__BB20_108:
	setp.leu.f32 	%p78, %f1038, %f1032;
	mov.u32 	%r1190, %r1182;
	mov.f32 	%f1040, %f1032;
	@%p78 bra 	$L__BB20_110;
	mov.u32 	%r1190, %r1188;
	mov.u32 	%r1188, %r1182;
	mov.f32 	%f1040, %f1038;
	mov.f32 	%f1038, %f1032;
$L__BB20_110:
	setp.leu.f32 	%p79, %f1040, %f1031;
	mov.u32 	%r1189, %r1181;
	mov.f32 	%f1039, %f1031;
	@%p79 bra 	$L__BB20_112;
	mov.u32 	%r1189, %r1190;
	mov.u32 	%r1190, %r1181;
	mov.f32 	%f1039, %f1040;
	mov.f32 	%f1040, %f1031;
$L__BB20_112:
	mov.b32 	%f782, %r851;
	setp.lt.f32 	%p80, %f1034, %f782;
	selp.b32 	%r1192, %r826, %r1184, %p80;
	selp.f32 	%f1042, %f782, %f1034, %p80;
	setp.leu.f32 	%p81, %f1042, %f1036;
	mov.u32 	%r1194, %r1186;
	mov.f32 	%f1044, %f1036;
	@%p81 bra 	$L__BB20_114;
	mov.u32 	%r1194, %r1192;
	mov.u32 	%r1192, %r1186;
	mov.f32 	%f1044, %f1042;
	mov.f32 	%f1042, %f1036;
$L__BB20_114:
	setp.leu.f32 	%p82, %f1044, %f1038;
	mov.u32 	%r1196, %r1188;
	mov.f32 	%f1046, %f1038;
	@%p82 bra 	$L__BB20_116;
	mov.u32 	%r1196, %r1194;
	mov.u32 	%r1194, %r1188;
	mov.f32 	%f1046, %f1044;
	mov.f32 	%f1044, %f1038;
$L__BB20_116:
	setp.leu.f32 	%p83, %f1046, %f1040;
	mov.u32 	%r1198, %r1190;
	mov.f32 	%f1048, %f1040;
	@%p83 bra 	$L__BB20_118;
	mov.u32 	%r1198, %r1196;
	mov.u32 	%r1196, %r1190;
	mov.f32 	%f1048, %f1046;
	mov.f32 	%f1046, %f1040;
$L__BB20_118:
	setp.leu.f32 	%p84, %f1048, %f1039;
	mov.u32 	%r1094, %r1189;
	mov.f32 	%f940, %f1039;
	@%p84 bra 	$L__BB20_120;
	mov.u32 	%r1094, %r1198;
	mov.u32 	%r1198, %r1189;
	mov.f32 	%f940, %f1048;
	mov.f32 	%f1048, %f1039;
$L__BB20_120:
	mov.b32 	%f783, %r856;
	setp.lt.f32 	%p85, %f1042, %f783;
	selp.b32 	%r1081, %r831, %r1192, %p85;
	selp.f32 	%f926, %f783, %f1042, %p85;
	setp.leu.f32 	%p86, %f926, %f1044;
	mov.u32 	%r1088, %r1194;
	mov.f32 	%f934, %f1044;
	@%p86 bra 	$L__BB20_122;
	mov.u32 	%r1088, %r1081;
	mov.u32 	%r1081, %r1194;
	mov.f32 	%f934, %f926;
	mov.f32 	%f926, %f1044;
$L__BB20_122:
	setp.leu.f32 	%p87, %f934, %f1046;
	mov.u32 	%r1090, %r1196;
	mov.f32 	%f936, %f1046;
	@%p87 bra 	$L__BB20_124;
	mov.u32 	%r1090, %r1088;
	mov.u32 	%r1088, %r1196;
	mov.f32 	%f936, %f934;
	mov.f32 	%f934, %f1046;
$L__BB20_124:
	setp.leu.f32 	%p88, %f936, %f1048;
	mov.u32 	%r1203, %r1198;
	mov.f32 	%f1053, %f1048;
	@%p88 bra 	$L__BB20_126;
	mov.u32 	%r1203, %r1090;
	mov.u32 	%r1090, %r1198;
	mov.f32 	%f1053, %f936;
	mov.f32 	%f936, %f1048;
$L__BB20_126:
	setp.leu.f32 	%p89, %f1053, %f940;
	mov.f32 	%f938, %f1053;
	mov.u32 	%r1092, %r1203;
	mov.f32 	%f971, %f138;
	@%p89 bra 	$L__BB20_128;
	mov.f32 	%f938, %f940;
	mov.f32 	%f940, %f1053;
	mov.u32 	%r1092, %r1094;
	mov.u32 	%r1094, %r1203;
$L__BB20_128:
	mov.b32 	%r862, %f971;
	mov.b32 	%r918, 4;
	mov.b32 	%r919, 31;
	mov.b32 	%r920, -1;
	// begin inline asm
	shfl.sync.down.b32 %r861, %r862, %r918, %r919, %r920;
	// end inline asm
	mov.b32 	%r867, %f970;
	// begin inline asm
	shfl.sync.down.b32 %r866, %r867, %r918, %r919, %r920;
	// end inline asm
	// begin inline asm
	shfl.sync.down.b32 %r871, %r1094, %r918, %r919, %r920;
	// end inline asm
	// begin inline asm
	shfl.sync.down.b32 %r876, %r1092, %r918, %r919, %r920;
	// end inline asm
	// begin inline asm
	shfl.sync.down.b32 %r881, %r1090, %r918, %r919, %r920;
	// end inline asm
	// begin inline asm
	shfl.sync.down.b32 %r886, %r1088, %r918, %r919, %r920;
	// end inline asm
	// begin inline asm
	shfl.sync.down.b32 %r891, %r1081, %r918, %r919, %r920;
	// end inline asm
	mov.b32 	%r897, %f940;
	// begin inline asm
	shfl.sync.down.b32 %r896, %r897, %r918, %r919, %r920;
	// end inline asm
	mov.b32 	%r902, %f938;
	// begin inline asm
	shfl.sync.down.b32 %r901, %r902, %r918, %r919, %r920;
	// end inline asm
	mov.b32 	%r907, %f936;
	// begin inline asm
	shfl.sync.down.b32 %r906, %r907, %r918, %r919, %r920;
	// end inline asm
	mov.b32 	%r912, %f934;
	// begin inline asm
	shfl.sync.down.b32 %r911, %r912, %r918, %r919, %r920;
	// end inline asm
	mov.b32 	%r917, %f926;
	// begin inline asm
	shfl.sync.down.b32 %r916, %r917, %r918, %r919, %r920;
	// end inline asm
	setp.gt.s32 	%p90, %r740, 27;
	@%p90 bra 	$L__BB20_169;
	mov.b32 	%f784, %r896;
	mov.b32 	%f785, %r866;
	mov.b32 	%f786, %r861;
	setp.gt.f32 	%p91, %f971, %f786;
	selp.f32 	%f190, %f971, %f786, %p91;
	selp.f32 	%f787, %f970, %f785, %p91;
	selp.f32 	%f788, %f786, %f971, %p91;
	selp.f32 	%f789, %f785, %f970, %p91;
	sub.f32 	%f790, %f788, %f190;
	mul.f32 	%f791, %f790, 0f3FB8AA3B;
	ex2.approx.f32 	%f792, %f791;
	fma.rn.f32 	%f970, %f789, %f792, %f787;
	setp.lt.f32 	%p92, %f926, %f784;
	selp.b32 	%r1211, %r871, %r1081, %p92;
	selp.f32 	%f1063, %f784, %f926, %p92;
	setp.leu.f32 	%p93, %f1063, %f934;
	mov.u32 	%r1213, %r1088;
	mov.f32 	%f1065, %f934;
	@%p93 bra 	$L__BB20_131;
	mov.u32 	%r1213, %r1211;
	mov.u32 	%r1211, %r1088;
	mov.f32 	%f1065, %f1063;
	mov.f32 	%f1063, %f934;
$L__BB20_131:
	setp.leu.f32 	%p94, %f1065, %f936;
	mov.u32 	%r1215, %r1090;
	mov.f32 	%f1067, %f936;
	@%p94 bra 	$L__BB20_133;
	mov.u32 	%r1215, %r1213;
	mov.u32 	%r1213, %r1090;
	mov.f32 	%f1067, %f1065;
	mov.f32 	%f1065, %f936;
$L__BB20_133:
	setp.leu.f32 	%p95, %f1067, %f938;
	mov.u32 	%r1217, %r1092;
	mov.f32 	%f1069, %f938;
	@%p95 bra 	$L__BB20_135;
	mov.u32 	%r1217, %r1215;
	mov.u32 	%r1215, %r1092;
	mov.f32 	%f1069, %f1067;
	mov.f32 	%f1067, %f938;
$L__BB20_135:
	setp.leu.f32 	%p96, %f1069, %f940;
	mov.u32 	%r1216, %r1094;
	mov.f32 	%f1068, %f940;
	@%p96 bra 	$L__BB20_137;
	mov.u32 	%r1216, %r1217;
	mov.u32 	%r1217, %r1094;
	mov.f32 	%f1068, %f1069;
	mov.f32 	%f1069, %f940;
$L__BB20_137:
	mov.b32 	%f793, %r901;
	setp.lt.f32 	%p97, %f1063, %f793;
	selp.b32 	%r1219, %r876, %r1211, %p97;
	selp.f32 	%f1071, %f793, %f1063, %p97;
	setp.leu.f32 	%p98, %f1071, %f1065;
	mov.u32 	%r1221, %r1213;
	mov.f32 	%f1073, %f1065;
	@%p98 bra 	$L__BB20_139;
	mov.u32 	%r1221, %r1219;
	mov.u32 	%r1219, %r1213;
	mov.f32 	%f1073, %f1071;
	mov.f32 	%f1071, %f1065;
$L__BB20_139:
	setp.leu.f32 	%p99, %f1073, %f1067;
	mov.u32 	%r1223, %r1215;
	mov.f32 	%f1075, %f1067;
	@%p99 bra 	$L__BB20_141;
	mov.u32 	%r1223, %r1221;
	mov.u32 	%r1221, %r1215;
	mov.f32 	%f1075, %f1073;
	mov.f32 	%f1073, %f1067;
$L__BB20_141:
	setp.leu.f32 	%p100, %f1075, %f1069;
	mov.u32 	%r1225, %r1217;
	mov.f32 	%f1077, %f1069;
	@%p100 bra 	$L__BB20_143;
	mov.u32 	%r1225, %r1223;
	mov.u32 	%r1223, %r1217;
	mov.f32 	%f1077, %f1075;
	mov.f32 	%f1075, %f1069;
$L__BB20_143:
	setp.leu.f32 	%p101, %f1077, %f1068;
	mov.u32 	%r1224, %r1216;
	mov.f32 	%f1076, %f1068;
	@%p101 bra 	$L__BB20_145;
	mov.u32 	%r1224, %r1225;
	mov.u32 	%r1225, %r1216;
	mov.f32 	%f1076, %f1077;
	mov.f32 	%f1077, %f1068;
$L__BB20_145:
	mov.b32 	%f794, %r906;
	setp.lt.f32 	%p102, %f1071, %f794;
	selp.b32 	%r1227, %r881, %r1219, %p102;
	selp.f32 	%f1079, %f794, %f1071, %p102;
	setp.leu.f32 	%p103, %f1079, %f1073;
	mov.u32 	%r1229, %r1221;
	mov.f32 	%f1081, %f1073;
	@%p103 bra 	$L__BB20_147;
	mov.u32 	%r1229, %r1227;
	mov.u32 	%r1227, %r1221;
	mov.f32 	%f1081, %f1079;
	mov.f32 	%f1079, %f1073;
$L__BB20_147:
	setp.leu.f32 	%p104, %f1081, %f1075;
	mov.u32 	%r1231, %r1223;
	mov.f32 	%f1083, %f1075;
	@%p104 bra 	$L__BB20_149;
	mov.u32 	%r1231, %r1229;
	mov.u32 	%r1229, %r1223;
	mov.f32 	%f1083, %f1081;
	mov.f32 	%f1081, %f1075;
$L__BB20_149:
	setp.leu.f32 	%p105, %f1083, %f1077;
	mov.u32 	%r1233, %r1225;
	mov.f32 	%f1085, %f1077;
	@%p105 bra 	$L__BB20_151;
	mov.u32 	%r1233, %r1231;
	mov.u32 	%r1231, %r1225;
	mov.f32 	%f1085, %f1083;
	mov.f32 	%f1083, %f1077;
$L__BB20_151:
	setp.leu.f32 	%p106, %f1085, %f1076;
	mov.u32 	%r1232, %r1224;
	mov.f32 	%f1084, %f1076;
	@%p106 bra 	$L__BB20_153;
	mov.u32 	%r1232, %r1233;
	mov.u32 	%r1233, %r1224;
	mov.f32 	%f1084, %f1085;
	mov.f32 	%f1085, %f1076;
$L__BB20_153:
	mov.b32 	%f795, %r911;
	setp.lt.f32 	%p107, %f1079, %f795;
	selp.b32 	%r1235, %r886, %r1227, %p107;
	selp.f32 	%f1087, %f795, %f1079, %p107;
	setp.leu.f32 	%p108, %f1087, %f1081;
	mov.u32 	%r1237, %r1229;
	mov.f32 	%f1089, %f1081;
	@%p108 bra 	$L__BB20_155;
	mov.u32 	%r1237, %r1235;
	mov.u32 	%r1235, %r1229;
	mov.f32 	%f1089, %f1087;
	mov.f32 	%f1087, %f1081;
$L__BB20_155:
	setp.leu.f32 	%p109, %f1089, %f1083;
	mov.u32 	%r1239, %r1231;
	mov.f32 	%f1091, %f1083;
	@%p109 bra 	$L__BB20_157;
	mov.u32 	%r1239, %r1237;
	mov.u32 	%r1237, %r1231;
	mov.f32 	%f1091, %f1089;
	mov.f32 	%f1089, %f1083;
$L__BB20_157:
	setp.leu.f32 	%p110, %f1091, %f1085;
	mov.u32 	%r1241, %r1233;
	mov.f32 	%f1093, %f1085;
	@%p110 bra 	$L__BB20_159;
	mov.u32 	%r1241, %r1239;
	mov.u32 	%r1239, %r1233;
	mov.f32 	%f1093, %f1091;
	mov.f32 	%f1091, %f1085;
$L__BB20_159:
	setp.leu.f32 	%p111, %f1093, %f1084;
	mov.u32 	%r1094, %r1232;
	mov.f32 	%f940, %f1084;
	@%p111 bra 	$L__BB20_161;
	mov.u32 	%r1094, %r1241;
	mov.u32 	%r1241, %r1232;
	mov.f32 	%f940, %f1093;
	mov.f32 	%f1093, %f1084;
$L__BB20_161:
	mov.b32 	%f796, %r916;
	setp.lt.f32 	%p112, %f1087, %f796;
	selp.b32 	%r1081, %r891, %r1235, %p112;
	selp.f32 	%f926, %f796, %f1087, %p112;
	setp.leu.f32 	%p113, %f926, %f1089;
	mov.u32 	%r1088, %r1237;
	mov.f32 	%f934, %f1089;
	@%p113 bra 	$L__BB20_163;
	mov.u32 	%r1088, %r1081;
	mov.u32 	%r1081, %r1237;
	mov.f32 	%f934, %f926;
	mov.f32 	%f926, %f1089;
$L__BB20_163:
	setp.leu.f32 	%p114, %f934, %f1091;
	mov.u32 	%r1090, %r1239;
	mov.f32 	%f936, %f1091;
	@%p114 bra 	$L__BB20_165;
	mov.u32 	%r1090, %r1088;
	mov.u32 	%r1088, %r1239;
	mov.f32 	%f936, %f934;
	mov.f32 	%f934, %f1091;
$L__BB20_165:
	setp.leu.f32 	%p115, %f936, %f1093;
	mov.u32 	%r1246, %r1241;
	mov.f32 	%f1098, %f1093;
	@%p115 bra 	$L__BB20_167;
	mov.u32 	%r1246, %r1090;
	mov.u32 	%r1090, %r1241;
	mov.f32 	%f1098, %f936;
	mov.f32 	%f936, %f1093;
$L__BB20_167:
	setp.leu.f32 	%p116, %f1098, %f940;
	mov.f32 	%f938, %f1098;
	mov.u32 	%r1092, %r1246;
	mov.f32 	%f971, %f190;
	@%p116 bra 	$L__BB20_169;
	mov.f32 	%f938, %f940;
	mov.f32 	%f940, %f1098;
	mov.u32 	%r1092, %r1094;
	mov.u32 	%r1094, %r1246;
$L__BB20_169:
	mov.b32 	%r922, %f971;
	mov.b32 	%r978, 8;
	mov.b32 	%r979, 31;
	mov.b32 	%r980, -1;
	// begin inline asm
	shfl.sync.down.b32 %r921, %r922, %r978, %r979, %r980;
	// end inline asm
	mov.b32 	%r927, %f970;
	// begin inline asm
	shfl.sync.down.b32 %r926, %r927, %r978, %r979, %r980;
	// end inline asm
	// begin inline asm
	shfl.sync.down.b32 %r931, %r1094, %r978, %r979, %r980;
	// end inline asm
	// begin inline asm
	shfl.sync.down.b32 %r936, %r1092, %r978, %r979, %r980;
	// end inline asm
	// begin inline asm
	shfl.sync.down.b32 %r941, %r1090, %r978, %r979, %r980;
	// end inline asm
	// begin inline asm
	shfl.sync.down.b32 %r946, %r1088, %r978, %r979, %r980;
	// end inline asm
	// begin inline asm
	shfl.sync.down.b32 %r951, %r1081, %r978, %r979, %r980;
	// end inline asm
	mov.b32 	%r957, %f940;
	// begin inline asm
	shfl.sync.down.b32 %r956, %r957, %r978, %r979, %r980;
	// end inline asm
	mov.b32 	%r962, %f938;
	// begin inline asm
	shfl.sync.down.b32 %r961, %r962, %r978, %r979, %r980;
	// end inline asm
	mov.b32 	%r967, %f936;
	// begin inline asm
	shfl.sync.down.b32 %r966, %r967, %r978, %r979, %r980;
	// end inline asm
	mov.b32 	%r972, %f934;
	// begin inline asm
	shfl.sync.down.b32 %r971, %r972, %r978, %r979, %r980;
	// end inline asm
	mov.b32 	%r977, %f926;
	// begin inline asm
	shfl.sync.down.b32 %r976, %r977, %r978, %r979, %r980;
	// end inline asm
	setp.gt.s32 	%p117, %r740, 23;
	@%p117 bra 	$L__BB20_210;
	mov.b32 	%f797, %r956;
	mov.b32 	%f798, %r926;
	mov.b32 	%f799, %r921;
	setp.gt.f32 	%p118, %f971, %f799;
	selp.f32 	%f242, %f971, %f799, %p118;
	selp.f32 	%f800, %f970, %f798, %p118;
	selp.f32 	%f801, %f799, %f971, %p118;
	selp.f32 	%f802, %f798, %f970, %p118;
	sub.f32 	%f803, %f801, %f242;
	mul.f32 	%f804, %f803, 0f3FB8AA3B;
	ex2.approx.f32 	%f805, %f804;
	fma.rn.f32 	%f970, %f802, %f805, %f800;
	setp.lt.f32 	%p119, %f926, %f797;
	selp.b32 	%r1254, %r931, %r1081, %p119;
	selp.f32 	%f1108, %f797, %f926, %p119;
	setp.leu.f32 	%p120, %f1108, %f934;
	mov.u32 	%r1256, %r1088;
	mov.f32 	%f1110, %f934;
	@%p120 bra 	$L__BB20_172;
	mov.u32 	%r1256, %r1254;
	mov.u32 	%r1254, %r1088;
	mov.f32 	%f1110, %f1108;
	mov.f32 	%f1108, %f934;
$L__BB20_172:
	setp.leu.f32 	%p121, %f1110, %f936;
	mov.u32 	%r1258, %r1090;
	mov.f32 	%f1112, %f936;
	@%p121 bra 	$L__BB20_174;
	mov.u32 	%r1258, %r1256;
	mov.u32 	%r1256, %r1090;
	mov.f32 	%f1112, %f1110;
	mov.f32 	%f1110, %f936;
$L__BB20_174:
	setp.leu.f32 	%p122, %f1112, %f938;
	mov.u32 	%r1260, %r1092;
	mov.f32 	%f1114, %f938;
	@%p122 bra 	$L__BB20_176;
	mov.u32 	%r1260, %r1258;
	mov.u32 	%r1258, %r1092;
	mov.f32 	%f1114, %f1112;
	mov.f32 	%f1112, %f938;
$L__BB20_176:
	setp.leu.f32 	%p123, %f1114, %f940;
	mov.u32 	%r1259, %r1094;
	mov.f32 	%f1113, %f940;
	@%p123 bra 	$L__BB20_178;
	mov.u32 	%r1259, %r1260;
	mov.u32 	%r1260, %r1094;
	mov.f32 	%f1113, %f1114;
	mov.f32 	%f1114, %f940;
$L__BB20_178:
	mov.b32 	%f806, %r961;
	setp.lt.f32 	%p124, %f1108, %f806;
	selp.b32 	%r1262, %r936, %r1254, %p124;
	selp.f32 	%f1116, %f806, %f1108, %p124;
	setp.leu.f32 	%p125, %f1116, %f1110;
	mov.u32 	%r1264, %r1256;
	mov.f32 	%f1118, %f1110;
	@%p125 bra 	$L__BB20_180;
	mov.u32 	%r1264, %r1262;
	mov.u32 	%r1262, %r1256;
	mov.f32 	%f1118, %f1116;
	mov.f32 	%f1116, %f1110;
$L__BB20_180:
	setp.leu.f32 	%p126, %f1118, %f1112;
	mov.u32 	%r1266, %r1258;
	mov.f32 	%f1120, %f1112;
	@%p126 bra 	$L__BB20_182;
	mov.u32 	%r1266, %r1264;
	mov.u32 	%r1264, %r1258;
	mov.f32 	%f1120, %f1118;
	mov.f32 	%f1118, %f1112;
$L__BB20_182:
	setp.leu.f32 	%p127, %f1120, %f1114;
	mov.u32 	%r1268, %r1260;
	mov.f32 	%f1122, %f1114;
	@%p127 bra 	$L__BB20_184;
	mov.u32 	%r1268, %r1266;
	mov.u32 	%r1266, %r1260;
	mov.f32 	%f1122, %f1120;
	mov.f32 	%f1120, %f1114;
$L__BB20_184:
	setp.leu.f32 	%p128, %f1122, %f1113;
	mov.u32 	%r1267, %r1259;
	mov.f32 	%f1121, %f1113;
	@%p128 bra 	$L__BB20_186;
	mov.u32 	%r1267, %r1268;
	mov.u32 	%r1268, %r1259;
	mov.f32 	%f1121, %f1122;
	mov.f32 	%f1122, %f1113;
$L__BB20_186:
	mov.b32 	%f807, %r966;
	setp.lt.f32 	%p129, %f1116, %f807;
	selp.b32 	%r1270, %r941, %r1262, %p129;
	selp.f32 	%f1124, %f807, %f1116, %p129;
	setp.leu.f32 	%p130, %f1124, %f1118;
	mov.u32 	%r1272, %r1264;
	mov.f32 	%f1126, %f1118;
	@%p130 bra 	$L__BB20_188;
	mov.u32 	%r1272, %r1270;
	mov.u32 	%r1270, %r1264;
	mov.f32 	%f1126, %f1124;
	mov.f32 	%f1124, %f1118;
$L__BB20_188:
	setp.leu.f32 	%p131, %f1126, %f1120;
	mov.u32 	%r1274, %r1266;
	mov.f32 	%f1128, %f1120;
	@%p131 bra 	$L__BB20_190;
	mov.u32 	%r1274, %r1272;
	mov.u32 	%r1272, %r1266;
	mov.f32 	%f1128, %f1126;
	mov.f32 	%f1126, %f1120;
$L__BB20_190:
	setp.leu.f32 	%p132, %f1128, %f1122;
	mov.u32 	%r1276, %r1268;
	mov.f32 	%f1130, %f1122;
	@%p132 bra 	$L__BB20_192;
	mov.u32 	%r1276, %r1274;
	mov.u32 	%r1274, %r1268;
	mov.f32 	%f1130, %f1128;
	mov.f32 	%f1128, %f1122;
$L__BB20_192:
	setp.leu.f32 	%p133, %f1130, %f1121;
	mov.u32 	%r1275, %r1267;
	mov.f32 	%f1129, %f1121;
	@%p133 bra 	$L__BB20_194;
	mov.u32 	%r1275, %r1276;
	mov.u32 	%r1276, %r1267;
	mov.f32 	%f1129, %f1130;
	mov.f32 	%f1130, %f1121;
$L__BB20_194:
	mov.b32 	%f808, %r971;
	setp.lt.f32 	%p134, %f1124, %f808;
	selp.b32 	%r1278, %r946, %r1270, %p134;
	selp.f32 	%f1132, %f808, %f1124, %p134;
	setp.leu.f32 	%p135, %f1132, %f1126;
	mov.u32 	%r1280, %r1272;
	mov.f32 	%f1134, %f1126;
	@%p135 bra 	$L__BB20_196;
	mov.u32 	%r1280, %r1278;
	mov.u32 	%r1278, %r1272;
	mov.f32 	%f1134, %f1132;
	mov.f32 	%f1132, %f1126;
$L__BB20_196:
	setp.leu.f32 	%p136, %f1134, %f1128;
	mov.u32 	%r1282, %r1274;
	mov.f32 	%f1136, %f1128;
	@%p136 bra 	$L__BB20_198;
	mov.u32 	%r1282, %r1280;
	mov.u32 	%r1280, %r1274;
	mov.f32 	%f1136, %f1134;
	mov.f32 	%f1134, %f1128;
$L__BB20_198:
	setp.leu.f32 	%p137, %f1136, %f1130;
	mov.u32 	%r1284, %r1276;
	mov.f32 	%f1138, %f1130;
	@%p137 bra 	$L__BB20_200;
	mov.u32 	%r1284, %r1282;
	mov.u32 	%r1282, %r1276;
	mov.f32 	%f1138, %f1136;
	mov.f32 	%f1136, %f1130;
$L__BB20_200:
	setp.leu.f32 	%p138, %f1138, %f1129;
	mov.u32 	%r1094, %r1275;
	mov.f32 	%f940, %f1129;
	@%p138 bra 	$L__BB20_202;
	mov.u32 	%r1094, %r1284;
	mov.u32 	%r1284, %r1275;
	mov.f32 	%f940, %f1138;
	mov.f32 	%f1138, %f1129;
$L__BB20_202:
	mov.b32 	%f809, %r976;
	setp.lt.f32 	%p139, %f1132, %f809;
	selp.b32 	%r1081, %r951, %r1278, %p139;
	selp.f32 	%f926, %f809, %f1132, %p139;
	setp.leu.f32 	%p140, %f926, %f1134;
	mov.u32 	%r1088, %r1280;
	mov.f32 	%f934, %f1134;
	@%p140 bra 	$L__BB20_204;
	mov.u32 	%r1088, %r1081;
	mov.u32 	%r1081, %r1280;
	mov.f32 	%f934, %f926;
	mov.f32 	%f926, %f1134;
$L__BB20_204:
	setp.leu.f32 	%p141, %f934, %f1136;
	mov.u32 	%r1090, %r1282;
	mov.f32 	%f936, %f1136;
	@%p141 bra 	$L__BB20_206;
	mov.u32 	%r1090, %r1088;
	mov.u32 	%r1088, %r1282;
	mov.f32 	%f936, %f934;
	mov.f32 	%f934, %f1136;
$L__BB20_206:
	setp.leu.f32 	%p142, %f936, %f1138;
	mov.u32 	%r1289, %r1284;
	mov.f32 	%f1143, %f1138;
	@%p142 bra 	$L__BB20_208;
	mov.u32 	%r1289, %r1090;
	mov.u32 	%r1090, %r1284;
	mov.f32 	%f1143, %f936;
	mov.f32 	%f936, %f1138;
$L__BB20_208:
	setp.leu.f32 	%p143, %f1143, %f940;
	mov.f32 	%f938, %f1143;
	mov.u32 	%r1092, %r1289;
	mov.f32 	%f971, %f242;
	@%p143 bra 	$L__BB20_210;
	mov.f32 	%f938, %f940;
	mov.f32 	%f940, %f1143;
	mov.u32 	%r1092, %r1094;
	mov.u32 	%r1094, %r1289;
$L__BB20_210:
	mov.b32 	%r982, %f971;
	mov.b32 	%r1038, 16;
	mov.b32 	%r1039, 31;
	mov.b32 	%r1040, -1;
	// begin inline asm
	shfl.sync.down.b32 %r981, %r982, %r1038, %r1039, %r1040;
	// end inline asm
	mov.b32 	%r987, %f970;
	// begin inline asm
	shfl.sync.down.b32 %r986, %r987, %r1038, %r1039, %r1040;
	// end inline asm
	// begin inline asm
	shfl.sync.down.b32 %r991, %r1094, %r1038, %r1039, %r1040;
	// end inline asm
	// begin inline asm
	shfl.sync.down.b32 %r996, %r1092, %r1038, %r1039, %r1040;
	// end inline asm
	// begin inline asm
	shfl.sync.down.b32 %r1001, %r1090, %r1038, %r1039, %r1040;
	// end inline asm
	// begin inline asm
	shfl.sync.down.b32 %r1006, %r1088, %r1038, %r1039, %r1040;
	// end inline asm
	// begin inline asm
	shfl.sync.down.b32 %r1011, %r1081, %r1038, %r1039, %r1040;
	// end inline asm
	mov.b32 	%r1017, %f940;
	// begin inline asm
	shfl.sync.down.b32 %r1016, %r1017, %r1038, %r1039, %r1040;
	// end inline asm
	mov.b32 	%r1022, %f938;
	// begin inline asm
	shfl.sync.down.b32 %r1021, %r1022, %r1038, %r1039, %r1040;
	// end inline asm
	mov.b32 	%r1027, %f936;
	// begin inline asm
	shfl.sync.down.b32 %r1026, %r1027, %r1038, %r1039, %r1040;
	// end inline asm
	mov.b32 	%r1032, %f934;
	// begin inline asm
	shfl.sync.down.b32 %r1031, %r1032, %r1038, %r1039, %r1040;
	// end inline asm
	mov.b32 	%r1037, %f926;
	// begin inline asm
	shfl.sync.down.b32 %r1036, %r1037, %r1038, %r1039, %r1040;
	// end inline asm
	setp.gt.s32 	%p144, %r740, 15;
	@%p144 bra 	$L__BB20_253;
	mov.b32 	%f810, %r1016;
	mov.b32 	%f811, %r986;
	mov.b32 	%f812, %r981;
	setp.gt.f32 	%p145, %f971, %f812;
	selp.f32 	%f294, %f971, %f812, %p145;
	selp.f32 	%f813, %f970, %f811, %p145;
	selp.f32 	%f814, %f812, %f971, %p145;
	selp.f32 	%f815, %f811, %f970, %p145;
	sub.f32 	%f816, %f814, %f294;
	mul.f32 	%f817, %f816, 0f3FB8AA3B;
	ex2.approx.f32 	%f818, %f817;
	fma.rn.f32 	%f970, %f815, %f818, %f813;
	setp.lt.f32 	%p146, %f926, %f810;
	selp.b32 	%r1297, %r991, %r1081, %p146;
	selp.f32 	%f1153, %f810, %f926, %p146;
	setp.leu.f32 	%p147, %f1153, %f934;
	mov.u32 	%r1299, %r1088;
	mov.f32 	%f1155, %f934;
	@%p147 bra 	$L__BB20_213;
	mov.u32 	%r1299, %r1297;
	mov.u32 	%r1297, %r1088;
	mov.f32 	%f1155, %f1153;
	mov.f32 	%f1153, %f934;
$L__BB20_213:
	setp.leu.f32 	%p148, %f1155, %f936;
	mov.u32 	%r1301, %r1090;
	mov.f32 	%f1157, %f936;
	@%p148 bra 	$L__BB20_215;
	mov.u32 	%r1301, %r1299;
	mov.u32 	%r1299, %r1090;
	mov.f32 	%f1157, %f1155;
	mov.f32 	%f1155, %f936;
$L__BB20_215:
	setp.leu.f32 	%p149, %f1157, %f938;
	mov.u32 	%r1303, %r1092;
	mov.f32 	%f1159, %f938;
	@%p149 bra 	$L__BB20_217;
	mov.u32 	%r1303, %r1301;
	mov.u32 	%r1301, %r1092;
	mov.f32 	%f1159, %f1157;
	mov.f32 	%f1157, %f938;
$L__BB20_217:
	setp.leu.f32 	%p150, %f1159, %f940;
	mov.u32 	%r1302, %r1094;
	mov.f32 	%f1158, %f940;
	@%p150 bra 	$L__BB20_219;
	mov.u32 	%r1302, %r1303;
	mov.u32 	%r1303, %r1094;
	mov.f32 	%f1158, %f1159;
	mov.f32 	%f1159, %f940;
$L__BB20_219:
	mov.b32 	%f819, %r1021;
	setp.lt.f32 	%p151, %f1153, %f819;
	selp.b32 	%r1305, %r996, %r1297, %p151;
	selp.f32 	%f1161, %f819, %f1153, %p151;
	setp.leu.f32 	%p152, %f1161, %f1155;
	mov.u32 	%r1307, %r1299;
	mov.f32 	%f1163, %f1155;
	@%p152 bra 	$L__BB20_221;
	mov.u32 	%r1307, %r1305;
	mov.u32 	%r1305, %r1299;
	mov.f32 	%f1163, %f1161;
	mov.f32 	%f1161, %f1155;
$L__BB20_221:
	setp.leu.f32 	%p153, %f1163, %f1157;
	mov.u32 	%r1309, %r1301;
	mov.f32 	%f1165, %f1157;
	@%p153 bra 	$L__BB20_223;
	mov.u32 	%r1309, %r1307;
	mov.u32 	%r1307, %r1301;
	mov.f32 	%f1165, %f1163;
	mov.f32 	%f1163, %f1157;
$L__BB20_223:
	setp.leu.f32 	%p154, %f1165, %f1159;
	mov.u32 	%r1311, %r1303;
	mov.f32 	%f1167, %f1159;
	@%p154 bra 	$L__BB20_225;
	mov.u32 	%r1311, %r1309;
	mov.u32 	%r1309, %r1303;
	mov.f32 	%f1167, %f1165;
	mov.f32 	%f1165, %f1159;
$L__BB20_225:
	setp.leu.f32 	%p155, %f1167, %f1158;
	mov.u32 	%r1310, %r1302;
	mov.f32 	%f1166, %f1158;
	@%p155 bra 	$L__BB20_227;
	mov.u32 	%r1310, %r1311;
	mov.u32 	%r1311, %r1302;
	mov.f32 	%f1166, %f1167;
	mov.f32 	%f1167, %f1158;
$L__BB20_227:
	mov.b32 	%f820, %r1026;
	setp.lt.f32 	%p156, %f1161, %f820;
	selp.b32 	%r1313, %r1001, %r1305, %p156;
	selp.f32 	%f1169, %f820, %f1161, %p156;
	setp.leu.f32 	%p157, %f1169, %f1163;
	mov.u32 	%r1315, %r1307;
	mov.f32 	%f1171, %f1163;
	@%p157 bra 	$L__BB20_229;
	mov.u32 	%r1315, %r1313;
	mov.u32 	%r1313, %r1307;
	mov.f32 	%f1171, %f1169;
	mov.f32 	%f1169, %f1163;
$L__BB20_229:
	setp.leu.f32 	%p158, %f1171, %f1165;
	mov.u32 	%r1317, %r1309;
	mov.f32 	%f1173, %f1165;
	@%p158 bra 	$L__BB20_231;
	mov.u32 	%r1317, %r1315;
	mov.u32 	%r1315, %r1309;
	mov.f32 	%f1173, %f1171;
	mov.f32 	%f1171, %f1165;
$L__BB20_231:
	setp.leu.f32 	%p159, %f1173, %f1167;
	mov.u32 	%r1319, %r1311;
	mov.f32 	%f1175, %f1167;
	@%p159 bra 	$L__BB20_233;
	mov.u32 	%r1319, %r1317;
	mov.u32 	%r1317, %r1311;
	mov.f32 	%f1175, %f1173;
	mov.f32 	%f1173, %f1167;
$L__BB20_233:
	setp.leu.f32 	%p160, %f1175, %f1166;
	mov.u32 	%r1318, %r1310;
	mov.f32 	%f1174, %f1166;
	@%p160 bra 	$L__BB20_235;
	mov.u32 	%r1318, %r1319;
	mov.u32 	%r1319, %r1310;
	mov.f32 	%f1174, %f1175;
	mov.f32 	%f1175, %f1166;
$L__BB20_235:
	mov.b32 	%f821, %r1031;
	setp.lt.f32 	%p161, %f1169, %f821;
	selp.b32 	%r1321, %r1006, %r1313, %p161;
	selp.f32 	%f1177, %f821, %f1169, %p161;
	setp.leu.f32 	%p162, %f1177, %f1171;
	mov.u32 	%r1323, %r1315;
	mov.f32 	%f1179, %f1171;
	@%p162 bra 	$L__BB20_237;
	mov.u32 	%r1323, %r1321;
	mov.u32 	%r1321, %r1315;
	mov.f32 	%f1179, %f1177;
	mov.f32 	%f1177, %f1171;
$L__BB20_237:
	setp.leu.f32 	%p163, %f1179, %f1173;
	mov.u32 	%r1325, %r1317;
	mov.f32 	%f1181, %f1173;
	@%p163 bra 	$L__BB20_239;
	mov.u32 	%r1325, %r1323;
	mov.u32 	%r1323, %r1317;
	mov.f32 	%f1181, %f1179;
	mov.f32 	%f1179, %f1173;
$L__BB20_239:
	setp.leu.f32 	%p164, %f1181, %f1175;
	mov.u32 	%r1327, %r1319;
	mov.f32 	%f1183, %f1175;
	@%p164 bra 	$L__BB20_241;
	mov.u32 	%r1327, %r1325;
	mov.u32 	%r1325, %r1319;
	mov.f32 	%f1183, %f1181;
	mov.f32 	%f1181, %f1175;
$L__BB20_241:
	setp.leu.f32 	%p165, %f1183, %f1174;
	mov.u32 	%r1326, %r1318;
	mov.f32 	%f1182, %f1174;
	@%p165 bra 	$L__BB20_243;
	mov.u32 	%r1326, %r1327;
	mov.u32 	%r1327, %r1318;
	mov.f32 	%f1182, %f1183;
	mov.f32 	%f1183, %f1174;
$L__BB20_243:
	mov.b32 	%f822, %r1036;
	setp.lt.f32 	%p166, %f1177, %f822;
	selp.b32 	%r1081, %r1011, %r1321, %p166;
	selp.f32 	%f926, %f822, %f1177, %p166;
	setp.leu.f32 	%p167, %f926, %f1179;
	mov.u32 	%r1088, %r1323;
	mov.f32 	%f934, %f1179;
	@%p167 bra 	$L__BB20_245;
	mov.u32 	%r1088, %r1081;
	mov.u32 	%r1081, %r1323;
	mov.f32 	%f934, %f926;
	mov.f32 	%f926, %f1179;
$L__BB20_245:
	setp.leu.f32 	%p168, %f934, %f1181;
	mov.u32 	%r1090, %r1325;
	mov.f32 	%f936, %f1181;
	@%p168 bra 	$L__BB20_247;
	mov.u32 	%r1090, %r1088;
	mov.u32 	%r1088, %r1325;
	mov.f32 	%f936, %f934;
	mov.f32 	%f934, %f1181;
$L__BB20_247:
	setp.leu.f32 	%p169, %f936, %f1183;
	mov.u32 	%r1092, %r1327;
	mov.f32 	%f938, %f1183;
	@%p169 bra 	$L__BB20_249;
	mov.u32 	%r1092, %r1090;
	mov.u32 	%r1090, %r1327;
	mov.f32 	%f938, %f936;
	mov.f32 	%f936, %f1183;
$L__BB20_249:
	setp.leu.f32 	%p170, %f938, %f1182;
	mov.u32 	%r1094, %r1326;
	mov.f32 	%f940, %f1182;
	@%p170 bra 	$L__BB20_251;
	mov.u32 	%r1094, %r1092;
	mov.u32 	%r1092, %r1326;
	mov.f32 	%f940, %f938;
	mov.f32 	%f938, %f1182;
$L__BB20_251:
	setp.ne.s32 	%p171, %r740, 0;
	mov.f32 	%f971, %f294;
	@%p171 bra 	$L__BB20_253;
	shr.u32 	%r1041, %r1, 5;
	mov.u32 	%r1042, _ZZ19online_softmax_topkILi5ELi256EEvPKfPiPfiiE12temp_storage;
	mad.lo.s32 	%r1043, %r1041, 48, %r1042;
	st.shared.v2.f32 	[%r1043+8], {%f294, %f970};
	st.shared.v2.u32 	[%r1043+16], {%r1094, %r1092};
	st.shared.v2.u32 	[%r1043+24], {%r1090, %r1088};
	mov.b32 	%r1044, %f940;
	st.shared.v2.u32 	[%r1043+32], {%r1081, %r1044};
	st.shared.v2.f32 	[%r1043+40], {%f938, %f936};
	st.shared.v2.f32 	[%r1043+48], {%f934, %f926};
$L__BB20_253:
	bar.sync 	0;
	setp.ne.s32 	%p172, %r1, 0;
	@%p172 bra 	$L__BB20_534;
	ld.shared.v2.f32 	{%f823, %f824}, [_ZZ19online_softmax_topkILi5ELi256EEvPKfPiPfiiE12temp_storage+56];
	ld.shared.v2.u32 	{%r1045, %r383}, [_ZZ19online_softmax_topkILi5ELi256EEvPKfPiPfiiE12temp_storage+64];
	ld.shared.v2.u32 	{%r385, %r384}, [_ZZ19online_softmax_topkILi5ELi256EEvPKfPiPfiiE12temp_storage+72];
	ld.shared.v2.u32 	{%r386, %r1046}, [_ZZ19online_softmax_topkILi5ELi256EEvPKfPiPfiiE12temp_storage+80];
	mov.b32 	%f825, %r1046;
	ld.shared.v2.f32 	{%f349, %f348}, [_ZZ19online_softmax_topkILi5ELi256EEvPKfPiPfiiE12temp_storage+88];
	ld.shared.v2.f32 	{%f351, %f350}, [_ZZ19online_softmax_topkILi5ELi256EEvPKfPiPfiiE12temp_storage+96];
	setp.gt.f32 	%p173, %f971, %f823;
	selp.f32 	%f352, %f971, %f823, %p173;
	selp.f32 	%f826, %f970, %f824, %p173;
	selp.f32 	%f827, %f823, %f971, %p173;
	selp.f32 	%f828, %f824, %f970, %p173;
	sub.f32 	%f829, %f827, %f352;
	mul.f32 	%f830, %f829, 0f3FB8AA3B;
	ex2.approx.f32 	%f831, %f830;
	fma.rn.f32 	%f353, %f828, %f831, %f826;
	setp.gt.f32 	%p174, %f825, %f926;
	selp.b32 	%r1342, %r1045, %r1081, %p174;
	selp.f32 	%f1200, %f825, %f926, %p174;
	setp.leu.f32 	%p175, %f1200, %f934;
	mov.u32 	%r1344, %r1088;
	mov.f32 	%f1202, %f934;
	@%p175 bra 	$L__BB20_256;
	mov.u32 	%r1344, %r1342;
	mov.u32 	%r1342, %r1088;
	mov.f32 	%f1202, %f1200;
	mov.f32 	%f1200, %f934;
$L__BB20_256:
	setp.leu.f32 	%p176, %f1202, %f936;
	mov.u32 	%r1346, %r1090;
	mov.f32 	%f1204, %f936;
	@%p176 bra 	$L__BB20_258;
	mov.u32 	%r1346, %r1344;
	mov.u32 	%r1344, %r1090;
	mov.f32 	%f1204, %f1202;
	mov.f32 	%f1202, %f936;
$L__BB20_258:
	setp.leu.f32 	%p177, %f1204, %f938;
	mov.u32 	%r1348, %r1092;
	mov.f32 	%f1206, %f938;
	@%p177 bra 	$L__BB20_260;
	mov.u32 	%r1348, %r1346;
	mov.u32 	%r1346, %r1092;
	mov.f32 	%f1206, %f1204;
	mov.f32 	%f1204, %f938;
$L__BB20_260:
	setp.leu.f32 	%p178, %f1206, %f940;
	mov.u32 	%r1347, %r1094;
	mov.f32 	%f1205, %f940;
	@%p178 bra 	$L__BB20_262;
	mov.u32 	%r1347, %r1348;
	mov.u32 	%r1348, %r1094;
	mov.f32 	%f1205, %f1206;
	mov.f32 	%f1206, %f940;
$L__BB20_262:
	setp.gt.f32 	%p179, %f349, %f1200;
	selp.b32 	%r1350, %r383, %r1342, %p179;
	selp.f32 	%f1208, %f349, %f1200, %p179;
	setp.leu.f32 	%p180, %f1208, %f1202;
	mov.u32 	%r1352, %r1344;
	mov.f32 	%f1210, %f1202;
	@%p180 bra 	$L__BB20_264;
	mov.u32 	%r1352, %r1350;
	mov.u32 	%r1350, %r1344;
	mov.f32 	%f1210, %f1208;
	mov.f32 	%f1208, %f1202;
$L__BB20_264:
	setp.leu.f32 	%p181, %f1210, %f1204;
	mov.u32 	%r1354, %r1346;
	mov.f32 	%f1212, %f1204;
	@%p181 bra 	$L__BB20_266;
	mov.u32 	%r1354, %r1352;
	mov.u32 	%r1352, %r1346;
	mov.f32 	%f1212, %f1210;
	mov.f32 	%f1210, %f1204;
$L__BB20_266:
	setp.leu.f32 	%p182, %f1212, %f1206;
	mov.u32 	%r1356, %r1348;
	mov.f32 	%f1214, %f1206;
	@%p182 bra 	$L__BB20_268;
	mov.u32 	%r1356, %r1354;
	mov.u32 	%r1354, %r1348;
	mov.f32 	%f1214, %f1212;
	mov.f32 	%f1212, %f1206;
$L__BB20_268:
	setp.leu.f32 	%p183, %f1214, %f1205;
	mov.u32 	%r1355, %r1347;
	mov.f32 	%f1213, %f1205;
	@%p183 bra 	$L__BB20_270;
	mov.u32 	%r1355, %r1356;
	mov.u32 	%r1356, %r1347;
	mov.f32 	%f1213, %f1214;
	mov.f32 	%f1214, %f1205;
$L__BB20_270:
	setp.gt.f32 	%p184, %f348, %f1208;
	selp.b32 	%r1358, %r385, %r1350, %p184;
	selp.f32 	%f1216, %f348, %f1208, %p184;
	setp.leu.f32 	%p185, %f1216, %f1210;
	mov.u32 	%r1360, %r1352;
	mov.f32 	%f1218, %f1210;
	@%p185 bra 	$L__BB20_272;
	mov.u32 	%r1360, %r1358;
	mov.u32 	%r1358, %r1352;
	mov.f32 	%f1218, %f1216;
	mov.f32 	%f1216, %f1210;
$L__BB20_272:
	setp.leu.f32 	%p186, %f1218, %f1212;
	mov.u32 	%r1362, %r1354;
	mov.f32 	%f1220, %f1212;
	@%p186 bra 	$L__BB20_274;
	mov.u32 	%r1362, %r1360;
	mov.u32 	%r1360, %r1354;
	mov.f32 	%f1220, %f1218;
	mov.f32 	%f1218, %f1212;
$L__BB20_274:
	setp.leu.f32 	%p187, %f1220, %f1214;
	mov.u32 	%r1364, %r1356;
	mov.f32 	%f1222, %f1214;
	@%p187 bra 	$L__BB20_276;
	mov.u32 	%r1364, %r1362;
	mov.u32 	%r1362, %r1356;
	mov.f32 	%f1222, %f1220;
	mov.f32 	%f1220, %f1214;
$L__BB20_276:
	setp.leu.f32 	%p188, %f1222, %f1213;
	mov.u32 	%r1363, %r1355;
	mov.f32 	%f1221, %f1213;
	@%p188 bra 	$L__BB20_278;
	mov.u32 	%r1363, %r1364;
	mov.u32 	%r1364, %r1355;
	mov.f32 	%f1221, %f1222;
	mov.f32 	%f1222, %f1213;
$L__BB20_278:
	setp.gt.f32 	%p189, %f351, %f1216;
	selp.b32 	%r1366, %r384, %r1358, %p189;
	selp.f32 	%f1224, %f351, %f1216, %p189;
	setp.leu.f32 	%p190, %f1224, %f1218;
	mov.u32 	%r1368, %r1360;
	mov.f32 	%f1226, %f1218;
	@%p190 bra 	$L__BB20_280;
	mov.u32 	%r1368, %r1366;
	mov.u32 	%r1366, %r1360;
	mov.f32 	%f1226, %f1224;
	mov.f32 	%f1224, %f1218;
$L__BB20_280:
	setp.leu.f32 	%p191, %f1226, %f1220;
	mov.u32 	%r1370, %r1362;
	mov.f32 	%f1228, %f1220;
	@%p191 bra 	$L__BB20_282;
	mov.u32 	%r1370, %r1368;
	mov.u32 	%r1368, %r1362;
	mov.f32 	%f1228, %f1226;
	mov.f32 	%f1226, %f1220;
$L__BB20_282:
	setp.leu.f32 	%p192, %f1228, %f1222;
	mov.u32 	%r1372, %r1364;
	mov.f32 	%f1230, %f1222;
	@%p192 bra 	$L__BB20_284;
	mov.u32 	%r1372, %r1370;
	mov.u32 	%r1370, %r1364;
	mov.f32 	%f1230, %f1228;
	mov.f32 	%f1228, %f1222;
$L__BB20_284:
	setp.leu.f32 	%p193, %f1230, %f1221;
	mov.u32 	%r1371, %r1363;
	mov.f32 	%f1229, %f1221;
	@%p193 bra 	$L__BB20_286;
	mov.u32 	%r1371, %r1372;
	mov.u32 	%r1372, %r1363;
	mov.f32 	%f1229, %f1230;
	mov.f32 	%f1230, %f1221;
$L__BB20_286:
	setp.gt.f32 	%p194, %f350, %f1224;
	selp.b32 	%r1374, %r386, %r1366, %p194;
	selp.f32 	%f1232, %f350, %f1224, %p194;
	setp.leu.f32 	%p195, %f1232, %f1226;
	mov.u32 	%r1376, %r1368;
	mov.f32 	%f1234, %f1226;
	@%p195 bra 	$L__BB20_288;
	mov.u32 	%r1376, %r1374;
	mov.u32 	%r1374, %r1368;
	mov.f32 	%f1234, %f1232;
	mov.f32 	%f1232, %f1226;
$L__BB20_288:
	setp.leu.f32 	%p196, %f1234, %f1228;
	mov.u32 	%r1378, %r1370;
	mov.f32 	%f1236, %f1228;
	@%p196 bra 	$L__BB20_290;
	mov.u32 	%r1378, %r1376;
	mov.u32 	%r1376, %r1370;
	mov.f32 	%f1236, %f1234;
	mov.f32 	%f1234, %f1228;
$L__BB20_290:
	setp.leu.f32 	%p197, %f1236, %f1230;
	mov.u32 	%r1380, %r1372;
	mov.f32 	%f1238, %f1230;
	@%p197 bra 	$L__BB20_292;
	mov.u32 	%r1380, %r1378;
	mov.u32 	%r1378, %r1372;
	mov.f32 	%f1238, %f1236;
	mov.f32 	%f1236, %f1230;
$L__BB20_292:
	setp.leu.f32 	%p198, %f1238, %f1229;
	mov.u32 	%r1379, %r1371;
	mov.f32 	%f1237, %f1229;
	@%p198 bra 	$L__BB20_294;
	mov.u32 	%r1379, %r1380;
	mov.u32 	%r1380, %r1371;
	mov.f32 	%f1237, %f1238;
	mov.f32 	%f1238, %f1229;
$L__BB20_294:
	ld.shared.v2.f32 	{%f832, %f833}, [_ZZ19online_softmax_topkILi5ELi256EEvPKfPiPfiiE12temp_storage+104];
	ld.shared.v2.u32 	{%r1047, %r432}, [_ZZ19online_softmax_topkILi5ELi256EEvPKfPiPfiiE12temp_storage+112];
	ld.shared.v2.u32 	{%r434, %r433}, [_ZZ19online_softmax_topkILi5ELi256EEvPKfPiPfiiE12temp_storage+120];
	ld.shared.v2.u32 	{%r435, %r1048}, [_ZZ19online_softmax_topkILi5ELi256EEvPKfPiPfiiE12temp_storage+128];
	mov.b32 	%f834, %r1048;
	ld.shared.v2.f32 	{%f400, %f399}, [_ZZ19online_softmax_topkILi5ELi256EEvPKfPiPfiiE12temp_storage+136];
	ld.shared.v2.f32 	{%f402, %f401}, [_ZZ19online_softmax_topkILi5ELi256EEvPKfPiPfiiE12temp_storage+144];
	setp.gt.f32 	%p199, %f352, %f832;
	selp.f32 	%f403, %f352, %f832, %p199;
	selp.f32 	%f835, %f353, %f833, %p199;
	selp.f32 	%f836, %f832, %f352, %p199;
	selp.f32 	%f837, %f833, %f353, %p199;
	sub.f32 	%f838, %f836, %f403;
	mul.f32 	%f839, %f838, 0f3FB8AA3B;
	ex2.approx.f32 	%f840, %f839;
	fma.rn.f32 	%f404, %f837, %f840, %f835;
	setp.gt.f32 	%p200, %f834, %f1232;
	selp.b32 	%r1382, %r1047, %r1374, %p200;
	selp.f32 	%f1240, %f834, %f1232, %p200;
	setp.leu.f32 	%p201, %f1240, %f1234;
	mov.u32 	%r1384, %r1376;
	mov.f32 	%f1242, %f1234;
	@%p201 bra 	$L__BB20_296;
	mov.u32 	%r1384, %r1382;
	mov.u32 	%r1382, %r1376;
	mov.f32 	%f1242, %f1240;
	mov.f32 	%f1240, %f1234;
$L__BB20_296:
	setp.leu.f32 	%p202, %f1242, %f1236;
	mov.u32 	%r1386, %r1378;
	mov.f32 	%f1244, %f1236;
	@%p202 bra 	$L__BB20_298;
	mov.u32 	%r1386, %r1384;
	mov.u32 	%r1384, %r1378;
	mov.f32 	%f1244, %f1242;
	mov.f32 	%f1242, %f1236;
$L__BB20_298:
	setp.leu.f32 	%p203, %f1244, %f1238;
	mov.u32 	%r1388, %r1380;
	mov.f32 	%f1246, %f1238;
	@%p203 bra 	$L__BB20_300;
	mov.u32 	%r1388, %r1386;
	mov.u32 	%r1386, %r1380;
	mov.f32 	%f1246, %f1244;
	mov.f32 	%f1244, %f1238;
$L__BB20_300:
	setp.leu.f32 	%p204, %f1246, %f1237;
	mov.u32 	%r1387, %r1379;
	mov.f32 	%f1245, %f1237;
	@%p204 bra 	$L__BB20_302;
	mov.u32 	%r1387, %r1388;
	mov.u32 	%r1388, %r1379;
	mov.f32 	%f1245, %f1246;
	mov.f32 	%f1246, %f1237;
$L__BB20_302:
	setp.gt.f32 	%p205, %f400, %f1240;
	selp.b32 	%r1390, %r432, %r1382, %p205;
	selp.f32 	%f1248, %f400, %f1240, %p205;
	setp.leu.f32 	%p206, %f1248, %f1242;
	mov.u32 	%r1392, %r1384;
	mov.f32 	%f1250, %f1242;
	@%p206 bra 	$L__BB20_304;
	mov.u32 	%r1392, %r1390;
	mov.u32 	%r1390, %r1384;
	mov.f32 	%f1250, %f1248;
	mov.f32 	%f1248, %f1242;
$L__BB20_304:
	setp.leu.f32 	%p207, %f1250, %f1244;
	mov.u32 	%r1394, %r1386;
	mov.f32 	%f1252, %f1244;
	@%p207 bra 	$L__BB20_306;
	mov.u32 	%r1394, %r1392;
	mov.u32 	%r1392, %r1386;
	mov.f32 	%f1252, %f1250;
	mov.f32 	%f1250, %f1244;
$L__BB20_306:
	setp.leu.f32 	%p208, %f1252, %f1246;
	mov.u32 	%r1396, %r1388;
	mov.f32 	%f1254, %f1246;
	@%p208 bra 	$L__BB20_308;
	mov.u32 	%r1396, %r1394;
	mov.u32 	%r1394, %r1388;
	mov.f32 	%f1254, %f1252;
	mov.f32 	%f1252, %f1246;
$L__BB20_308:
	setp.leu.f32 	%p209, %f1254, %f1245;
	mov.u32 	%r1395, %r1387;
	mov.f32 	%f1253, %f1245;
	@%p209 bra 	$L__BB20_310;
	mov.u32 	%r1395, %r1396;
	mov.u32 	%r1396, %r1387;
	mov.f32 	%f1253, %f1254;
	mov.f32 	%f1254, %f1245;
$L__BB20_310:
	setp.gt.f32 	%p210, %f399, %f1248;
	selp.b32 	%r1398, %r434, %r1390, %p210;
	selp.f32 	%f1256, %f399, %f1248, %p210;
	setp.leu.f32 	%p211, %f1256, %f1250;
	mov.u32 	%r1400, %r1392;
	mov.f32 	%f1258, %f1250;
	@%p211 bra 	$L__BB20_312;
	mov.u32 	%r1400, %r1398;
	mov.u32 	%r1398, %r1392;
	mov.f32 	%f1258, %f1256;
	mov.f32 	%f1256, %f1250;
$L__BB20_312:
	setp.leu.f32 	%p212, %f1258, %f1252;
	mov.u32 	%r1402, %r1394;
	mov.f32 	%f1260, %f1252;
	@%p212 bra 	$L__BB20_314;
	mov.u32 	%r1402, %r1400;
	mov.u32 	%r1400, %r1394;
	mov.f32 	%f1260, %f1258;
	mov.f32 	%f1258, %f1252;
$L__BB20_314:
	setp.leu.f32 	%p213, %f1260, %f1254;
	mov.u32 	%r1404, %r1396;
	mov.f32 	%f1262, %f1254;
	@%p213 bra 	$L__BB20_316;
	mov.u32 	%r1404, %r1402;
	mov.u32 	%r1402, %r1396;
	mov.f32 	%f1262, %f1260;
	mov.f32 	%f1260, %f1254;
$L__BB20_316:
	setp.leu.f32 	%p214, %f1262, %f1253;
	mov.u32 	%r1403, %r1395;
	mov.f32 	%f1261, %f1253;
	@%p214 bra 	$L__BB20_318;
	mov.u32 	%r1403, %r1404;
	mov.u32 	%r1404, %r1395;
	mov.f32 	%f1261, %f1262;
	mov.f32 	%f1262, %f1253;
$L__BB20_318:
	setp.gt.f32 	%p215, %f402, %f1256;
	selp.b32 	%r1406, %r433, %r1398, %p215;
	selp.f32 	%f1264, %f402, %f1256, %p215;
	setp.leu.f32 	%p216, %f1264, %f1258;
	mov.u32 	%r1408, %r1400;
	mov.f32 	%f1266, %f1258;
	@%p216 bra 	$L__BB20_320;
	mov.u32 	%r1408, %r1406;
	mov.u32 	%r1406, %r1400;
	mov.f32 	%f1266, %f1264;
	mov.f32 	%f1264, %f1258;
$L__BB20_320:
	setp.leu.f32 	%p217, %f1266, %f1260;
	mov.u32 	%r1410, %r1402;
	mov.f32 	%f1268, %f1260;
	@%p217 bra 	$L__BB20_322;
	mov.u32 	%r1410, %r1408;
	mov.u32 	%r1408, %r1402;
	mov.f32 	%f1268, %f1266;
	mov.f32 	%f1266, %f1260;
$L__BB20_322:
	setp.leu.f32 	%p218, %f1268, %f1262;
	mov.u32 	%r1412, %r1404;
	mov.f32 	%f1270, %f1262;
	@%p218 bra 	$L__BB20_324;
	mov.u32 	%r1412, %r1410;
	mov.u32 	%r1410, %r1404;
	mov.f32 	%f1270, %f1268;
	mov.f32 	%f1268, %f1262;
$L__BB20_324:
	setp.leu.f32 	%p219, %f1270, %f1261;
	mov.u32 	%r1411, %r1403;
	mov.f32 	%f1269, %f1261;
	@%p219 bra 	$L__BB20_326;
	mov.u32 	%r1411, %r1412;
	mov.u32 	%r1412, %r1403;
	mov.f32 	%f1269, %f1270;
	mov.f32 	%f1270, %f1261;
$L__BB20_326:
	setp.gt.f32 	%p220, %f401, %f1264;
	selp.b32 	%r1414, %r435, %r1406, %p220;
	selp.f32 	%f1272, %f401, %f1264, %p220;
	setp.leu.f32 	%p221, %f1272, %f1266;
	mov.u32 	%r1416, %r1408;
	mov.f32 	%f1274, %f1266;
	@%p221 bra 	$L__BB20_328;
	mov.u32 	%r1416, %r1414;
	mov.u32 	%r1414, %r1408;
	mov.f32 	%f1274, %f1272;
	mov.f32 	%f1272, %f1266;
$L__BB20_328:
	setp.leu.f32 	%p222, %f1274, %f1268;
	mov.u32 	%r1418, %r1410;
	mov.f32 	%f1276, %f1268;
	@%p222 bra 	$L__BB20_330;
	mov.u32 	%r1418, %r1416;
	mov.u32 	%r1416, %r1410;
	mov.f32 	%f1276, %f1274;
	mov.f32 	%f1274, %f1268;
$L__BB20_330:
	setp.leu.f32 	%p223, %f1276, %f1270;
	mov.u32 	%r1420, %r1412;
	mov.f32 	%f1278, %f1270;
	@%p223 bra 	$L__BB20_332;
	mov.u32 	%r1420, %r1418;
	mov.u32 	%r1418, %r1412;
	mov.f32 	%f1278, %f1276;
	mov.f32 	%f1276, %f1270;
$L__BB20_332:
	setp.leu.f32 	%p224, %f1278, %f1269;
	mov.u32 	%r1419, %r1411;
	mov.f32 	%f1277, %f1269;
	@%p224 bra 	$L__BB20_334;
	mov.u32 	%r1419, %r1420;
	mov.u32 	%r1420, %r1411;
	mov.f32 	%f1277, %f1278;
	mov.f32 	%f1278, %f1269;
$L__BB20_334:
	ld.shared.v2.f32 	{%f841, %f842}, [_ZZ19online_softmax_topkILi5ELi256EEvPKfPiPfiiE12temp_storage+152];
	ld.shared.v2.u32 	{%r1049, %r481}, [_ZZ19online_softmax_topkILi5ELi256EEvPKfPiPfiiE12temp_storage+160];
	ld.shared.v2.u32 	{%r483, %r482}, [_ZZ19online_softmax_topkILi5ELi256EEvPKfPiPfiiE12temp_storage+168];
	ld.shared.v2.u32 	{%r484, %r1050}, [_ZZ19online_softmax_topkILi5ELi256EEvPKfPiPfiiE12temp_storage+176];
	mov.b32 	%f843, %r1050;
	ld.shared.v2.f32 	{%f451, %f450}, [_ZZ19online_softmax_topkILi5ELi256EEvPKfPiPfiiE12temp_storage+184];
	ld.shared.v2.f32 	{%f453, %f452}, [_ZZ19online_softmax_topkILi5ELi256EEvPKfPiPfiiE12temp_storage+192];
	setp.gt.f32 	%p225, %f403, %f841;
	selp.f32 	%f454, %f403, %f841, %p225;
	selp.f32 	%f844, %f404, %f842, %p225;
	selp.f32 	%f845, %f841, %f403, %p225;
	selp.f32 	%f846, %f842, %f404, %p225;
	sub.f32 	%f847, %f845, %f454;
	mul.f32 	%f848, %f847, 0f3FB8AA3B;
	ex2.approx.f32 	%f849, %f848;
	fma.rn.f32 	%f455, %f846, %f849, %f844;
	setp.gt.f32 	%p226, %f843, %f1272;
	selp.b32 	%r1422, %r1049, %r1414, %p226;
	selp.f32 	%f1280, %f843, %f1272, %p226;
	setp.leu.f32 	%p227, %f1280, %f1274;
	mov.u32 	%r1424, %r1416;
	mov.f32 	%f1282, %f1274;
	@%p227 bra 	$L__BB20_336;
	mov.u32 	%r1424, %r1422;
	mov.u32 	%r1422, %r1416;
	mov.f32 	%f1282, %f1280;
	mov.f32 	%f1280, %f1274;
$L__BB20_336:
	setp.leu.f32 	%p228, %f1282, %f1276;
	mov.u32 	%r1426, %r1418;
	mov.f32 	%f1284, %f1276;
	@%p228 bra 	$L__BB20_338;
	mov.u32 	%r1426, %r1424;
	mov.u32 	%r1424, %r1418;
	mov.f32 	%f1284, %f1282;
	mov.f32 	%f1282, %f1276;
$L__BB20_338:
	setp.leu.f32 	%p229, %f1284, %f1278;
	mov.u32 	%r1428, %r1420;
	mov.f32 	%f1286, %f1278;
	@%p229 bra 	$L__BB20_340;
	mov.u32 	%r1428, %r1426;
	mov.u32 	%r1426, %r1420;
	mov.f32 	%f1286, %f1284;
	mov.f32 	%f1284, %f1278;
$L__BB20_340:
	setp.leu.f32 	%p230, %f1286, %f1277;
	mov.u32 	%r1427, %r1419;
	mov.f32 	%f1285, %f1277;
	@%p230 bra 	$L__BB20_342;
	mov.u32 	%r1427, %r1428;
	mov.u32 	%r1428, %r1419;
	mov.f32 	%f1285, %f1286;
	mov.f32 	%f1286, %f1277;
$L__BB20_342:
	setp.gt.f32 	%p231, %f451, %f1280;
	selp.b32 	%r1430, %r481, %r1422, %p231;
	selp.f32 	%f1288, %f451, %f1280, %p231;
	setp.leu.f32 	%p232, %f1288, %f1282;
	mov.u32 	%r1432, %r1424;
	mov.f32 	%f1290, %f1282;
	@%p232 bra 	$L__BB20_344;
	mov.u32 	%r1432, %r1430;
	mov.u32 	%r1430, %r1424;
	mov.f32 	%f1290, %f1288;
	mov.f32 	%f1288, %f1282;
$L__BB20_344:
	setp.leu.f32 	%p233, %f1290, %f1284;
	mov.u32 	%r1434, %r1426;
	mov.f32 	%f1292, %f1284;
	@%p233 bra 	$L__BB20_346;
	mov.u32 	%r1434, %r1432;
	mov.u32 	%r1432, %r1426;
	mov.f32 	%f1292, %f1290;
	mov.f32 	%f1290, %f1284;
$L__BB20_346:
	setp.leu.f32 	%p234, %f1292, %f1286;
	mov.u32 	%r1436, %r1428;
	mov.f32 	%f1294, %f1286;
	@%p234 bra 	$L__BB20_348;
	mov.u32 	%r1436, %r1434;
	mov.u32 	%r1434, %r1428;
	mov.f32 	%f1294, %f1292;
	mov.f32 	%f1292, %f1286;
$L__BB20_348:
	setp.leu.f32 	%p235, %f1294, %f1285;
	mov.u32 	%r1435, %r1427;
	mov.f32 	%f1293, %f1285;
	@%p235 bra 	$L__BB20_350;
	mov.u32 	%r1435, %r1436;
	mov.u32 	%r1436, %r1427;
	mov.f32 	%f1293, %f1294;
	mov.f32 	%f1294, %f1285;
$L__BB20_350:
	setp.gt.f32 	%p236, %f450, %f1288;
	selp.b32 	%r1438, %r483, %r1430, %p236;
	selp.f32 	%f1296, %f450, %f1288, %p236;
	setp.leu.f32 	%p237, %f1296, %f1290;
	mov.u32 	%r1440, %r1432;
	mov.f32 	%f1298, %f1290;
	@%p237 bra 	$L__BB20_352;
	mov.u32 	%r1440, %r1438;
	mov.u32 	%r1438, %r1432;
	mov.f32 	%f1298, %f1296;
	mov.f32 	%f1296, %f1290;
$L__BB20_352:
	setp.leu.f32 	%p238, %f1298, %f1292;
	mov.u32 	%r1442, %r1434;
	mov.f32 	%f1300, %f1292;
	@%p238 bra 	$L__BB20_354;
	mov.u32 	%r1442, %r1440;
	mov.u32 	%r1440, %r1434;
	mov.f32 	%f1300, %f1298;
	mov.f32 	%f1298, %f1292;
$L__BB20_354:
	setp.leu.f32 	%p239, %f1300, %f1294;
	mov.u32 	%r1444, %r1436;
	mov.f32 	%f1302, %f1294;
	@%p239 bra 	$L__BB20_356;
	mov.u32 	%r1444, %r1442;
	mov.u32 	%r1442, %r1436;
	mov.f32 	%f1302, %f1300;
	mov.f32 	%f1300, %f1294;
$L__BB20_356:
	setp.leu.f32 	%p240, %f1302, %f1293;
	mov.u32 	%r1443, %r1435;
	mov.f32 	%f1301, %f1293;
	@%p240 bra 	$L__BB20_358;
	mov.u32 	%r1443, %r1444;
	mov.u32 	%r1444, %r1435;
	mov.f32 	%f1301, %f1302;
	mov.f32 	%f1302, %f1293;
$L__BB20_358:
	setp.gt.f32 	%p241, %f453, %f1296;
	selp.b32 	%r1446, %r482, %r1438, %p241;
	selp.f32 	%f1304, %f453, %f1296, %p241;
	setp.leu.f32 	%p242, %f1304, %f1298;
	mov.u32 	%r1448, %r1440;
	mov.f32 	%f1306, %f1298;
	@%p242 bra 	$L__BB20_360;
	mov.u32 	%r1448, %r1446;
	mov.u32 	%r1446, %r1440;
	mov.f32 	%f1306, %f1304;
	mov.f32 	%f1304, %f1298;
$L__BB20_360:
	setp.leu.f32 	%p243, %f1306, %f1300;
	mov.u32 	%r1450, %r1442;
	mov.f32 	%f1308, %f1300;
	@%p243 bra 	$L__BB20_362;
	mov.u32 	%r1450, %r1448;
	mov.u32 	%r1448, %r1442;
	mov.f32 	%f1308, %f1306;
	mov.f32 	%f1306, %f1300;
$L__BB20_362:
	setp.leu.f32 	%p244, %f1308, %f1302;
	mov.u32 	%r1452, %r1444;
	mov.f32 	%f1310, %f1302;
	@%p244 bra 	$L__BB20_364;
	mov.u32 	%r1452, %r1450;
	mov.u32 	%r1450, %r1444;
	mov.f32 	%f1310, %f1308;
	mov.f32 	%f1308, %f1302;
$L__BB20_364:
	setp.leu.f32 	%p245, %f1310, %f1301;
	mov.u32 	%r1451, %r1443;
	mov.f32 	%f1309, %f1301;
	@%p245 bra 	$L__BB20_366;
	mov.u32 	%r1451, %r1452;
	mov.u32 	%r1452, %r1443;
	mov.f32 	%f1309, %f1310;
	mov.f32 	%f1310, %f1301;
$L__BB20_366:
	setp.gt.f32 	%p246, %f452, %f1304;
	selp.b32 	%r1454, %r484, %r1446, %p246;
	selp.f32 	%f1312, %f452, %f1304, %p246;
	setp.leu.f32 	%p247, %f1312, %f1306;
	mov.u32 	%r1456, %r1448;
	mov.f32 	%f1314, %f1306;
	@%p247 bra 	$L__BB20_368;
	mov.u32 	%r1456, %r1454;
	mov.u32 	%r1454, %r1448;
	mov.f32 	%f1314, %f1312;
	mov.f32 	%f1312, %f1306;
$L__BB20_368:
	setp.leu.f32 	%p248, %f1314, %f1308;
	mov.u32 	%r1458, %r1450;
	mov.f32 	%f1316, %f1308;
	@%p248 bra 	$L__BB20_370;
	mov.u32 	%r1458, %r1456;
	mov.u32 	%r1456, %r1450;
	mov.f32 	%f1316, %f1314;
	mov.f32 	%f1314, %f1308;
$L__BB20_370:
	setp.leu.f32 	%p249, %f1316, %f1310;
	mov.u32 	%r1460, %r1452;
	mov.f32 	%f1318, %f1310;
	@%p249 bra 	$L__BB20_372;
	mov.u32 	%r1460, %r1458;
	mov.u32 	%r1458, %r1452;
	mov.f32 	%f1318, %f1316;
	mov.f32 	%f1316, %f1310;
$L__BB20_372:
	setp.leu.f32 	%p250, %f1318, %f1309;
	mov.u32 	%r1459, %r1451;
	mov.f32 	%f1317, %f1309;
	@%p250 bra 	$L__BB20_374;
	mov.u32 	%r1459, %r1460;
	mov.u32 	%r1460, %r1451;
	mov.f32 	%f1317, %f1318;
	mov.f32 	%f1318, %f1309;
$L__BB20_374:
	ld.shared.v2.f32 	{%f850, %f851}, [_ZZ19online_softmax_topkILi5ELi256EEvPKfPiPfiiE12temp_storage+200];
	ld.shared.v2.u32 	{%r1051, %r530}, [_ZZ19online_softmax_topkILi5ELi256EEvPKfPiPfiiE12temp_storage+208];
	ld.shared.v2.u32 	{%r532, %r531}, [_ZZ19online_softmax_topkILi5ELi256EEvPKfPiPfiiE12temp_storage+216];
	ld.shared.v2.u32 	{%r533, %r1052}, [_ZZ19online_softmax_topkILi5ELi256EEvPKfPiPfiiE12temp_storage+224];
	mov.b32 	%f852, %r1052;
	ld.shared.v2.f32 	{%f502, %f501}, [_ZZ19online_softmax_topkILi5ELi256EEvPKfPiPfiiE12temp_storage+232];
	ld.shared.v2.f32 	{%f504, %f503}, [_ZZ19online_softmax_topkILi5ELi256EEvPKfPiPfiiE12temp_storage+240];
	setp.gt.f32 	%p251, %f454, %f850;
	selp.f32 	%f505, %f454, %f850, %p251;
	selp.f32 	%f853, %f455, %f851, %p251;
	selp.f32 	%f854, %f850, %f454, %p251;
	selp.f32 	%f855, %f851, %f455, %p251;
	sub.f32 	%f856, %f854, %f505;
	mul.f32 	%f857, %f856, 0f3FB8AA3B;
	ex2.approx.f32 	%f858, %f857;
	fma.rn.f32 	%f506, %f855, %f858, %f853;
	setp.gt.f32 	%p252, %f852, %f1312;
	selp.b32 	%r1462, %r1051, %r1454, %p252;
	selp.f32 	%f1320, %f852, %f1312, %p252;
	setp.leu.f32 	%p253, %f1320, %f1314;
	mov.u32 	%r1464, %r1456;
	mov.f32 	%f1322, %f1314;
	@%p253 bra 	$L__BB20_376;
	mov.u32 	%r1464, %r1462;
	mov.u32 	%r1462, %r1456;
	mov.f32 	%f1322, %f1320;
	mov.f32 	%f1320, %f1314;
$L__BB20_376:
	setp.leu.f32 	%p254, %f1322, %f1316;
	mov.u32 	%r1466, %r1458;
	mov.f32 	%f1324, %f1316;
	@%p254 bra 	$L__BB20_378;
	mov.u32 	%r1466, %r1464;
	mov.u32 	%r1464, %r1458;
	mov.f32 	%f1324, %f1322;
	mov.f32 	%f1322, %f1316;
$L__BB20_378:
	setp.leu.f32 	%p255, %f1324, %f1318;
	mov.u32 	%r1468, %r1460;
	mov.f32 	%f1326, %f1318;
	@%p255 bra 	$L__BB20_380;
	mov.u32 	%r1468, %r1466;
	mov.u32 	%r1466, %r1460;
	mov.f32 	%f1326, %f1324;
	mov.f32 	%f1324, %f1318;
$L__BB20_380:
	setp.leu.f32 	%p256, %f1326, %f1317;
	mov.u32 	%r1467, %r1459;
	mov.f32 	%f1325, %f1317;
	@%p256 bra 	$L__BB20_382;
	mov.u32 	%r1467, %r1468;
	mov.u32 	%r1468, %r1459;
	mov.f32 	%f1325, %f1326;
	mov.f32 	%f1326, %f1317;
$L__BB20_382:
	setp.gt.f32 	%p257, %f502, %f1320;
	selp.b32 	%r1470, %r530, %r1462, %p257;
	selp.f32 	%f1328, %f502, %f1320, %p257;
	setp.leu.f32 	%p258, %f1328, %f1322;
	mov.u32 	%r1472, %r1464;
	mov.f32 	%f1330, %f1322;
	@%p258 bra 	$L__BB20_384;
	mov.u32 	%r1472, %r1470;
	mov.u32 	%r1470, %r1464;
	mov.f32 	%f1330, %f1328;
	mov.f32 	%f1328, %f1322;
$L__BB20_384:
	setp.leu.f32 	%p259, %f1330, %f1324;
	mov.u32 	%r1474, %r1466;
	mov.f32 	%f1332, %f1324;
	@%p259 bra 	$L__BB20_386;
	mov.u32 	%r1474, %r1472;
	mov.u32 	%r1472, %r1466;
	mov.f32 	%f1332, %f1330;
	mov.f32 	%f1330, %f1324;
$L__BB20_386:
	setp.leu.f32 	%p260, %f1332, %f1326;
	mov.u32 	%r1476, %r1468;
	mov.f32 	%f1334, %f1326;
	@%p260 bra 	$L__BB20_388;
	mov.u32 	%r1476, %r1474;
	mov.u32 	%r1474, %r1468;
	mov.f32 	%f1334, %f1332;
	mov.f32 	%f1332, %f1326;
$L__BB20_388:
	setp.leu.f32 	%p261, %f1334, %f1325;
	mov.u32 	%r1475, %r1467;
	mov.f32 	%f1333, %f1325;
	@%p261 bra 	$L__BB20_390;
	mov.u32 	%r1475, %r1476;
	mov.u32 	%r1476, %r1467;
	mov.f32 	%f1333, %f1334;
	mov.f32 	%f1334, %f1325;
$L__BB20_390:
	setp.gt.f32 	%p262, %f501, %f1328;
	selp.b32 	%r1478, %r532, %r1470, %p262;
	selp.f32 	%f1336, %f501, %f1328, %p262;
	setp.leu.f32 	%p263, %f1336, %f1330;
	mov.u32 	%r1480, %r1472;
	mov.f32 	%f1338, %f1330;
	@%p263 bra 	$L__BB20_392;
	mov.u32 	%r1480, %r1478;
	mov.u32 	%r1478, %r1472;
	mov.f32 	%f1338, %f1336;
	mov.f32 	%f1336, %f1330;
$L__BB20_392:
	setp.leu.f32 	%p264, %f1338, %f1332;
	mov.u32 	%r1482, %r1474;
	mov.f32 	%f1340, %f1332;
	@%p264 bra 	$L__BB20_394;
	mov.u32 	%r1482, %r1480;
	mov.u32 	%r1480, %r1474;
	mov.f32 	%f1340, %f1338;
	mov.f32 	%f1338, %f1332;
$L__BB20_394:
	setp.leu.f32 	%p265, %f1340, %f1334;
	mov.u32 	%r1484, %r1476;
	mov.f32 	%f1342, %f1334;
	@%p265 bra 	$L__BB20_396;
	mov.u32 	%r1484, %r1482;
	mov.u32 	%r1482, %r1476;
	mov.f32 	%f1342, %f1340;
	mov.f32 	%f1340, %f1334;
$L__BB20_396:
	setp.leu.f32 	%p266, %f1342, %f1333;
	mov.u32 	%r1483, %r1475;
	mov.f32 	%f1341, %f1333;
	@%p266 bra 	$L__BB20_398;
	mov.u32 	%r1483, %r1484;
	mov.u32 	%r1484, %r1475;
	mov.f32 	%f1341, %f1342;
	mov.f32 	%f1342, %f1333;
$L__BB20_398:
	setp.gt.f32 	%p267, %f504, %f1336;
	selp.b32 	%r1486, %r531, %r1478, %p267;
	selp.f32 	%f1344, %f504, %f1336, %p267;
	setp.leu.f32 	%p268, %f1344, %f1338;
	mov.u32 	%r1488, %r1480;
	mov.f32 	%f1346, %f1338;
	@%p268 bra 	$L__BB20_400;
	mov.u32 	%r1488, %r1486;
	mov.u32 	%r1486, %r1480;
	mov.f32 	%f1346, %f1344;
	mov.f32 	%f1344, %f1338;
$L__BB20_400:
	setp.leu.f32 	%p269, %f1346, %f1340;
	mov.u32 	%r1490, %r1482;
	mov.f32 	%f1348, %f1340;
	@%p269 bra 	$L__BB20_402;
	mov.u32 	%r1490, %r1488;
	mov.u32 	%r1488, %r1482;
	mov.f32 	%f1348, %f1346;
	mov.f32 	%f1346, %f1340;
$L__BB20_402:
	setp.leu.f32 	%p270, %f1348, %f1342;
	mov.u32 	%r1492, %r1484;
	mov.f32 	%f1350, %f1342;
	@%p270 bra 	$L__BB20_404;
	mov.u32 	%r1492, %r1490;
	mov.u32 	%r1490, %r1484;
	mov.f32 	%f1350, %f1348;
	mov.f32 	%f1348, %f1342;
$L__BB20_404:
	setp.leu.f32 	%p271, %f1350, %f1341;
	mov.u32 	%r1491, %r1483;
	mov.f32 	%f1349, %f1341;
	@%p271 bra 	$L__BB20_406;
	mov.u32 	%r1491, %r1492;
	mov.u32 	%r1492, %r1483;
	mov.f32 	%f1349, %f1350;
	mov.f32 	%f1350, %f1341;
$L__BB20_406:
	setp.gt.f32 	%p272, %f503, %f1344;
	selp.b32 	%r1494, %r533, %r1486, %p272;
	selp.f32 	%f1352, %f503, %f1344, %p272;
	setp.leu.f32 	%p273, %f1352, %f1346;
	mov.u32 	%r1496, %r1488;
	mov.f32 	%f1354, %f1346;
	@%p273 bra 	$L__BB20_408;
	mov.u32 	%r1496, %r1494;
	mov.u32 	%r1494, %r1488;
	mov.f32 	%f1354, %f1352;
	mov.f32 	%f1352, %f1346;
$L__BB20_408:
	setp.leu.f32 	%p274, %f1354, %f1348;
	mov.u32 	%r1498, %r1490;
	mov.f32 	%f1356, %f1348;
	@%p274 bra 	$L__BB20_410;
	mov.u32 	%r1498, %r1496;
	mov.u32 	%r1496, %r1490;
	mov.f32 	%f1356, %f1354;
	mov.f32 	%f1354, %f1348;
$L__BB20_410:
	setp.leu.f32 	%p275, %f1356, %f1350;
	mov.u32 	%r1500, %r1492;
	mov.f32 	%f1358, %f1350;
	@%p275 bra 	$L__BB20_412;
	mov.u32 	%r1500, %r1498;
	mov.u32 	%r1498, %r1492;
	mov.f32 	%f1358, %f1356;
	mov.f32 	%f1356, %f1350;
$L__BB20_412:
	setp.leu.f32 	%p276, %f1358, %f1349;
	mov.u32 	%r1499, %r1491;
	mov.f32 	%f1357, %f1349;
	@%p276 bra 	$L__BB20_414;
	mov.u32 	%r1499, %r1500;
	mov.u32 	%r1500, %r1491;
	mov.f32 	%f1357, %f1358;
	mov.f32 	%f1358, %f1349;
$L__BB20_414:
	ld.shared.v2.f32 	{%f859, %f860}, [_ZZ19online_softmax_topkILi5ELi256EEvPKfPiPfiiE12temp_storage+248];
	ld.shared.v2.u32 	{%r1053, %r579}, [_ZZ19online_softmax_topkILi5ELi256EEvPKfPiPfiiE12temp_storage+256];
	ld.shared.v2.u32 	{%r581, %r580}, [_ZZ19online_softmax_topkILi5ELi256EEvPKfPiPfiiE12temp_storage+264];
	ld.shared.v2.u32 	{%r582, %r1054}, [_ZZ19online_softmax_topkILi5ELi256EEvPKfPiPfiiE12temp_storage+272];
	mov.b32 	%f861, %r1054;
	ld.shared.v2.f32 	{%f553, %f552}, [_ZZ19online_softmax_topkILi5ELi256EEvPKfPiPfiiE12temp_storage+280];
	ld.shared.v2.f32 	{%f555, %f554}, [_ZZ19online_softmax_topkILi5ELi256EEvPKfPiPfiiE12temp_storage+288];
	setp.gt.f32 	%p277, %f505, %f859;
	selp.f32 	%f556, %f505, %f859, %p277;
	selp.f32 	%f862, %f506, %f860, %p277;
	selp.f32 	%f863, %f859, %f505, %p277;
	selp.f32 	%f864, %f860, %f506, %p277;
	sub.f32 	%f865, %f863, %f556;
	mul.f32 	%f866, %f865, 0f3FB8AA3B;
	ex2.approx.f32 	%f867, %f866;
	fma.rn.f32 	%f557, %f864, %f867, %f862;
	setp.gt.f32 	%p278, %f861, %f1352;
	selp.b32 	%r1502, %r1053, %r1494, %p278;
	selp.f32 	%f1360, %f861, %f1352, %p278;
	setp.leu.f32 	%p279, %f1360, %f1354;
	mov.u32 	%r1504, %r1496;
	mov.f32 	%f1362, %f1354;
	@%p279 bra 	$L__BB20_416;
	mov.u32 	%r1504, %r1502;
	mov.u32 	%r1502, %r1496;
	mov.f32 	%f1362, %f1360;
	mov.f32 	%f1360, %f1354;
$L__BB20_416:
	setp.leu.f32 	%p280, %f1362, %f1356;
	mov.u32 	%r1506, %r1498;
	mov.f32 	%f1364, %f1356;
	@%p280 bra 	$L__BB20_418;
	mov.u32 	%r1506, %r1504;
	mov.u32 	%r1504, %r1498;
	mov.f32 	%f1364, %f1362;
	mov.f32 	%f1362, %f1356;
$L__BB20_418:
	setp.leu.f32 	%p281, %f1364, %f1358;
	mov.u32 	%r1508, %r1500;
	mov.f32 	%f1366, %f1358;
	@%p281 bra 	$L__BB20_420;
	mov.u32 	%r1508, %r1506;
	mov.u32 	%r1506, %r1500;
	mov.f32 	%f1366, %f1364;
	mov.f32 	%f1364, %f1358;
$L__BB20_420:
	setp.leu.f32 	%p282, %f1366, %f1357;
	mov.u32 	%r1507, %r1499;
	mov.f32 	%f1365, %f1357;
	@%p282 bra 	$L__BB20_422;
	mov.u32 	%r1507, %r1508;
	mov.u32 	%r1508, %r1499;
	mov.f32 	%f1365, %f1366;
	mov.f32 	%f1366, %f1357;
$L__BB20_422:
	setp.gt.f32 	%p283, %f553, %f1360;
	selp.b32 	%r1510, %r579, %r1502, %p283;
	selp.f32 	%f1368, %f553, %f1360, %p283;
	setp.leu.f32 	%p284, %f1368, %f1362;
	mov.u32 	%r1512, %r1504;
	mov.f32 	%f1370, %f1362;
	@%p284 bra 	$L__BB20_424;
	mov.u32 	%r1512, %r1510;
	mov.u32 	%r1510, %r1504;
	mov.f32 	%f1370, %f1368;
	mov.f32 	%f1368, %f1362;
$L__BB20_424:
	setp.leu.f32 	%p285, %f1370, %f1364;
	mov.u32 	%r1514, %r1506;
	mov.f32 	%f1372, %f1364;
	@%p285 bra 	$L__BB20_426;
	mov.u32 	%r1514, %r1512;
	mov.u32 	%r1512, %r1506;
	mov.f32 	%f1372, %f1370;
	mov.f32 	%f1370, %f1364;
$L__BB20_426:
	setp.leu.f32 	%p286, %f1372, %f1366;
	mov.u32 	%r1516, %r1508;
	mov.f32 	%f1374, %f1366;
	@%p286 bra 	$L__BB20_428;
	mov.u32 	%r1516, %r1514;
	mov.u32 	%r1514, %r1508;
	mov.f32 	%f1374, %f1372;
	mov.f32 	%f1372, %f1366;
$L__BB20_428:
	setp.leu.f32 	%p287, %f1374, %f1365;
	mov.u32 	%r1515, %r1507;
	mov.f32 	%f1373, %f1365;
	@%p287 bra 	$L__BB20_430;
	mov.u32 	%r1515, %r1516;
	mov.u32 	%r1516, %r1507;
	mov.f32 	%f1373, %f1374;
	mov.f32 	%f1374, %f1365;
$L__BB20_430:
	setp.gt.f32 	%p288, %f552, %f1368;
	selp.b32 	%r1518, %r581, %r1510, %p288;
	selp.f32 	%f1376, %f552, %f1368, %p288;
	setp.leu.f32 	%p289, %f1376, %f1370;
	mov.u32 	%r1520, %r1512;
	mov.f32 	%f1378, %f1370;
	@%p289 bra 	$L__BB20_432;
	mov.u32 	%r1520, %r1518;
	mov.u32 	%r1518, %r1512;
	mov.f32 	%f1378, %f1376;
	mov.f32 	%f1376, %f1370;
$L__BB20_432:
	setp.leu.f32 	%p290, %f1378, %f1372;
	mov.u32 	%r1522, %r1514;
	mov.f32 	%f1380, %f1372;
	@%p290 bra 	$L__BB20_434;
	mov.u32 	%r1522, %r1520;
	mov.u32 	%r1520, %r1514;
	mov.f32 	%f1380, %f1378;
	mov.f32 	%f1378, %f1372;
$L__BB20_434:
	setp.leu.f32 	%p291, %f1380, %f1374;
	mov.u32 	%r1524, %r1516;
	mov.f32 	%f1382, %f1374;
	@%p291 bra 	$L__BB20_436;
	mov.u32 	%r1524, %r1522;
	mov.u32 	%r1522, %r1516;
	mov.f32 	%f1382, %f1380;
	mov.f32 	%f1380, %f1374;
$L__BB20_436:
	setp.leu.f32 	%p292, %f1382, %f1373;
	mov.u32 	%r1523, %r1515;
	mov.f32 	%f1381, %f1373;
	@%p292 bra 	$L__BB20_438;
	mov.u32 	%r1523, %r1524;
	mov.u32 	%r1524, %r1515;
	mov.f32 	%f1381, %f1382;
	mov.f32 	%f1382, %f1373;
$L__BB20_438:
	setp.gt.f32 	%p293, %f555, %f1376;
	selp.b32 	%r1526, %r580, %r1518, %p293;
	selp.f32 	%f1384, %f555, %f1376, %p293;
	setp.leu.f32 	%p294, %f1384, %f1378;
	mov.u32 	%r1528, %r1520;
	mov.f32 	%f1386, %f1378;
	@%p294 bra 	$L__BB20_440;
	mov.u32 	%r1528, %r1526;
	mov.u32 	%r1526, %r1520;
	mov.f32 	%f1386, %f1384;
	mov.f32 	%f1384, %f1378;
$L__BB20_440:
	setp.leu.f32 	%p295, %f1386, %f1380;
	mov.u32 	%r1530, %r1522;
	mov.f32 	%f1388, %f1380;
	@%p295 bra 	$L__BB20_442;
	mov.u32 	%r1530, %r1528;
	mov.u32 	%r1528, %r1522;
	mov.f32 	%f1388, %f1386;
	mov.f32 	%f1386, %f1380;
$L__BB20_442:
	setp.leu.f32 	%p296, %f1388, %f1382;
	mov.u32 	%r1532, %r1524;
	mov.f32 	%f1390, %f1382;
	@%p296 bra 	$L__BB20_444;
	mov.u32 	%r1532, %r1530;
	mov.u32 	%r1530, %r1524;
	mov.f32 	%f1390, %f1388;
	mov.f32 	%f1388, %f1382;
$L__BB20_444:
	setp.leu.f32 	%p297, %f1390, %f1381;
	mov.u32 	%r1531, %r1523;
	mov.f32 	%f1389, %f1381;
	@%p297 bra 	$L__BB20_446;
	mov.u32 	%r1531, %r1532;
	mov.u32 	%r1532, %r1523;
	mov.f32 	%f1389, %f1390;
	mov.f32 	%f1390, %f1381;
$L__BB20_446:
	setp.gt.f32 	%p298, %f554, %f1384;
	selp.b32 	%r1534, %r582, %r1526, %p298;
	selp.f32 	%f1392, %f554, %f1384, %p298;
	setp.leu.f32 	%p299, %f1392, %f1386;
	mov.u32 	%r1536, %r1528;
	mov.f32 	%f1394, %f1386;
	@%p299 bra 	$L__BB20_448;
	mov.u32 	%r1536, %r1534;
	mov.u32 	%r1534, %r1528;
	mov.f32 	%f1394, %f1392;
	mov.f32 	%f1392, %f1386;
$L__BB20_448:
	setp.leu.f32 	%p300, %f1394, %f1388;
	mov.u32 	%r1538, %r1530;
	mov.f32 	%f1396, %f1388;
	@%p300 bra 	$L__BB20_450;
	mov.u32 	%r1538, %r1536;
	mov.u32 	%r1536, %r1530;
	mov.f32 	%f1396, %f1394;
	mov.f32 	%f1394, %f1388;
$L__BB20_450:
	setp.leu.f32 	%p301, %f1396, %f1390;
	mov.u32 	%r1540, %r1532;
	mov.f32 	%f1398, %f1390;
	@%p301 bra 	$L__BB20_452;
	mov.u32 	%r1540, %r1538;
	mov.u32 	%r1538, %r1532;
	mov.f32 	%f1398, %f1396;
	mov.f32 	%f1396, %f1390;
$L__BB20_452:
	setp.leu.f32 	%p302, %f1398, %f1389;
	mov.u32 	%r1539, %r1531;
	mov.f32 	%f1397, %f1389;
	@%p302 bra 	$L__BB20_454;
	mov.u32 	%r1539, %r1540;
	mov.u32 	%r1540, %r1531;
	mov.f32 	%f1397, %f1398;
	mov.f32 	%f1398, %f1389;
$L__BB20_454:
	ld.shared.v2.f32 	{%f868, %f869}, [_ZZ19online_softmax_topkILi5ELi256EEvPKfPiPfiiE12temp_storage+296];
	ld.shared.v2.u32 	{%r1055, %r628}, [_ZZ19online_softmax_topkILi5ELi256EEvPKfPiPfiiE12temp_storage+304];
	ld.shared.v2.u32 	{%r630, %r629}, [_ZZ19online_softmax_topkILi5ELi256EEvPKfPiPfiiE12temp_storage+312];
	ld.shared.v2.u32 	{%r631, %r1056}, [_ZZ19online_softmax_topkILi5ELi256EEvPKfPiPfiiE12temp_storage+320];
	mov.b32 	%f870, %r1056;
	ld.shared.v2.f32 	{%f604, %f603}, [_ZZ19online_softmax_topkILi5ELi256EEvPKfPiPfiiE12temp_storage+328];
	ld.shared.v2.f32 	{%f606, %f605}, [_ZZ19online_softmax_topkILi5ELi256EEvPKfPiPfiiE12temp_storage+336];
	setp.gt.f32 	%p303, %f556, %f868;
	selp.f32 	%f607, %f556, %f868, %p303;
	selp.f32 	%f871, %f557, %f869, %p303;
	selp.f32 	%f872, %f868, %f556, %p303;
	selp.f32 	%f873, %f869, %f557, %p303;
	sub.f32 	%f874, %f872, %f607;
	mul.f32 	%f875, %f874, 0f3FB8AA3B;
	ex2.approx.f32 	%f876, %f875;
	fma.rn.f32 	%f608, %f873, %f876, %f871;
	setp.gt.f32 	%p304, %f870, %f1392;
	selp.b32 	%r1542, %r1055, %r1534, %p304;
	selp.f32 	%f1400, %f870, %f1392, %p304;
	setp.leu.f32 	%p305, %f1400, %f1394;
	mov.u32 	%r1544, %r1536;
	mov.f32 	%f1402, %f1394;
	@%p305 bra 	$L__BB20_456;
	mov.u32 	%r1544, %r1542;
	mov.u32 	%r1542, %r1536;
	mov.f32 	%f1402, %f1400;
	mov.f32 	%f1400, %f1394;
$L__BB20_456:
	setp.leu.f32 	%p306, %f1402, %f1396;
	mov.u32 	%r1546, %r1538;
	mov.f32 	%f1404, %f1396;
	@%p306 bra 	$L__BB20_458;
	mov.u32 	%r1546, %r1544;
	mov.u32 	%r1544, %r1538;
	mov.f32 	%f1404, %f1402;
	mov.f32 	%f1402, %f1396;
$L__BB20_458:
	setp.leu.f32 	%p307, %f1404, %f1398;
	mov.u32 	%r1548, %r1540;
	mov.f32 	%f1406, %f1398;
	@%p307 bra 	$L__BB20_460;
	mov.u32 	%r1548, %r1546;
	mov.u32 	%r1546, %r1540;
	mov.f32 	%f1406, %f1404;
	mov.f32 	%f1404, %f1398;
$L__BB20_460:
	setp.leu.f32 	%p308, %f1406, %f1397;
	mov.u32 	%r1547, %r1539;
	mov.f32 	%f1405, %f1397;
	@%p308 bra 	$L__BB20_462;
	mov.u32 	%r1547, %r1548;
	mov.u32 	%r1548, %r1539;
	mov.f32 	%f1405, %f1406;
	mov.f32 	%f1406, %f1397;
$L__BB20_462:
	setp.gt.f32 	%p309, %f604, %f1400;
	selp.b32 	%r1550, %r628, %r1542, %p309;
	selp.f32 	%f1408, %f604, %f1400, %p309;
	setp.leu.f32 	%p310, %f1408, %f1402;
	mov.u32 	%r1552, %r1544;
	mov.f32 	%f1410, %f1402;
	@%p310 bra 	$L__BB20_464;
	mov.u32 	%r1552, %r1550;
	mov.u32 	%r1550, %r1544;
	mov.f32 	%f1410, %f1408;
	mov.f32 	%f1408, %f1402;
$L__BB20_464:
	setp.leu.f32 	%p311, %f1410, %f1404;
	mov.u32 	%r1554, %r1546;
	mov.f32 	%f1412, %f1404;
	@%p311 bra 	$L__BB20_466;
	mov.u32 	%r1554, %r1552;
	mov.u32 	%r1552, %r1546;
	mov.f32 	%f1412, %f1410;
	mov.f32 	%f1410, %f1404;
$L__BB20_466:
	setp.leu.f32 	%p312, %f1412, %f1406;
	mov.u32 	%r1556, %r1548;
	mov.f32 	%f1414, %f1406;
	@%p312 bra 	$L__BB20_468;
	mov.u32 	%r1556, %r1554;
	mov.u32 	%r1554, %r1548;
	mov.f32 	%f1414, %f1412;
	mov.f32 	%f1412, %f1406;
$L__BB20_468:
	setp.leu.f32 	%p313, %f1414, %f1405;
	mov.u32 	%r1555, %r1547;
	mov.f32 	%f1413, %f1405;
	@%p313 bra 	$L__BB20_470;
	mov.u32 	%r1555, %r1556;
	mov.u32 	%r1556, %r1547;
	mov.f32 	%f1413, %f1414;
	mov.f32 	%f1414, %f1405;
$L__BB20_470:
	setp.gt.f32 	%p314, %f603, %f1408;
	selp.b32 	%r1558, %r630, %r1550, %p314;
	selp.f32 	%f1416, %f603, %f1408, %p314;
	setp.leu.f32 	%p315, %f1416, %f1410;
	mov.u32 	%r1560, %r1552;
	mov.f32 	%f1418, %f1410;
	@%p315 bra 	$L__BB20_472;
	mov.u32 	%r1560, %r1558;
	mov.u32 	%r1558, %r1552;
	mov.f32 	%f1418, %f1416;
	mov.f32 	%f1416, %f1410;
$L__BB20_472:
	setp.leu.f32 	%p316, %f1418, %f1412;
	mov.u32 	%r1562, %r1554;
	mov.f32 	%f1420, %f1412;
	@%p316 bra 	$L__BB20_474;
	mov.u32 	%r1562, %r1560;
	mov.u32 	%r1560, %r1554;
	mov.f32 	%f1420, %f1418;
	mov.f32 	%f1418, %f1412;
$L__BB20_474:
	setp.leu.f32 	%p317, %f1420, %f1414;
	mov.u32 	%r1564, %r1556;
	mov.f32 	%f1422, %f1414;
	@%p317 bra 	$L__BB20_476;
	mov.u32 	%r1564, %r1562;
	mov.u32 	%r1562, %r1556;
	mov.f32 	%f1422, %f1420;
	mov.f32 	%f1420, %f1414;
$L__BB20_476:
	setp.leu.f32 	%p318, %f1422, %f1413;
	mov.u32 	%r1563, %r1555;
	mov.f32 	%f1421, %f1413;
	@%p318 bra 	$L__BB20_478;
	mov.u32 	%r1563, %r1564;
	mov.u32 	%r1564, %r1555;
	mov.f32 	%f1421, %f1422;
	mov.f32 	%f1422, %f1413;
$L__BB20_478:
	setp.gt.f32 	%p319, %f606, %f1416;
	selp.b32 	%r1566, %r629, %r1558, %p319;
	selp.f32 	%f1424, %f606, %f1416, %p319;
	setp.leu.f32 	%p320, %f1424, %f1418;
	mov.u32 	%r1568, %r1560;
	mov.f32 	%f1426, %f1418;
	@%p320 bra 	$L__BB20_480;
	mov.u32 	%r1568, %r1566;
	mov.u32 	%r1566, %r1560;
	mov.f32 	%f1426, %f1424;
	mov.f32 	%f1424, %f1418;
$L__BB20_480:
	setp.leu.f32 	%p321, %f1426, %f1420;
	mov.u32 	%r1570, %r1562;
	mov.f32 	%f1428, %f1420;
	@%p321 bra 	$L__BB20_482;
	mov.u32 	%r1570, %r1568;
	mov.u32 	%r1568, %r1562;
	mov.f32 	%f1428, %f1426;
	mov.f32 	%f1426, %f1420;
$L__BB20_482:
	setp.leu.f32 	%p322, %f1428, %f1422;
	mov.u32 	%r1572, %r1564;
	mov.f32 	%f1430, %f1422;
	@%p322 bra 	$L__BB20_484;
	mov.u32 	%r1572, %r1570;
	mov.u32 	%r1570, %r1564;
	mov.f32 	%f1430, %f1428;
	mov.f32 	%f1428, %f1422;
$L__BB20_484:
	setp.leu.f32 	%p323, %f1430, %f1421;
	mov.u32 	%r1571, %r1563;
	mov.f32 	%f1429, %f1421;
	@%p323 bra 	$L__BB20_486;
	mov.u32 	%r1571, %r1572;
	mov.u32 	%r1572, %r1563;
	mov.f32 	%f1429, %f1430;
	mov.f32 	%f1430, %f1421;
$L__BB20_486:
	setp.gt.f32 	%p324, %f605, %f1424;
	selp.b32 	%r1574, %r631, %r1566, %p324;
	selp.f32 	%f1432, %f605, %f1424, %p324;
	setp.leu.f32 	%p325, %f1432, %f1426;
	mov.u32 	%r1576, %r1568;
	mov.f32 	%f1434, %f1426;
	@%p325 bra 	$L__BB20_488;
	mov.u32 	%r1576, %r1574;
	mov.u32 	%r1574, %r1568;
	mov.f32 	%f1434, %f1432;
	mov.f32 	%f1432, %f1426;
$L__BB20_488:
	setp.leu.f32 	%p326, %f1434, %f1428;
	mov.u32 	%r1578, %r1570;
	mov.f32 	%f1436, %f1428;
	@%p326 bra 	$L__BB20_490;
	mov.u32 	%r1578, %r1576;
	mov.u32 	%r1576, %r1570;
	mov.f32 	%f1436, %f1434;
	mov.f32 	%f1434, %f1428;
$L__BB20_490:
	setp.leu.f32 	%p327, %f1436, %f1430;
	mov.u32 	%r1580, %r1572;
	mov.f32 	%f1438, %f1430;
	@%p327 bra 	$L__BB20_492;
	mov.u32 	%r1580, %r1578;
	mov.u32 	%r1578, %r1572;
	mov.f32 	%f1438, %f1436;
	mov.f32 	%f1436, %f1430;
$L__BB20_492:
	setp.leu.f32 	%p328, %f1438, %f1429;
	mov.u32 	%r1579, %r1571;
	mov.f32 	%f1437, %f1429;
	@%p328 bra 	$L__BB20_494;
	mov.u32 	%r1579, %r1580;
	mov.u32 	%r1580, %r1571;
	mov.f32 	%f1437, %f1438;
	mov.f32 	%f1438, %f1429;
$L__BB20_494:
	ld.shared.v2.f32 	{%f877, %f878}, [_ZZ19online_softmax_topkILi5ELi256EEvPKfPiPfiiE12temp_storage+344];
	ld.shared.v2.u32 	{%r1057, %r677}, [_ZZ19online_softmax_topkILi5ELi256EEvPKfPiPfiiE12temp_storage+352];
	ld.shared.v2.u32 	{%r679, %r678}, [_ZZ19online_softmax_topkILi5ELi256EEvPKfPiPfiiE12temp_storage+360];
	ld.shared.v2.u32 	{%r680, %r1058}, [_ZZ19online_softmax_topkILi5ELi256EEvPKfPiPfiiE12temp_storage+368];
	mov.b32 	%f879, %r1058;
	ld.shared.v2.f32 	{%f655, %f654}, [_ZZ19online_softmax_topkILi5ELi256EEvPKfPiPfiiE12temp_storage+376];
	ld.shared.v2.f32 	{%f657, %f656}, [_ZZ19online_softmax_topkILi5ELi256EEvPKfPiPfiiE12temp_storage+384];
	setp.gt.f32 	%p329, %f607, %f877;
	selp.f32 	%f971, %f607, %f877, %p329;
	selp.f32 	%f880, %f608, %f878, %p329;
	selp.f32 	%f881, %f877, %f607, %p329;
	selp.f32 	%f882, %f878, %f608, %p329;
	sub.f32 	%f883, %f881, %f971;
	mul.f32 	%f884, %f883, 0f3FB8AA3B;
	ex2.approx.f32 	%f885, %f884;
	fma.rn.f32 	%f970, %f882, %f885, %f880;
	setp.gt.f32 	%p330, %f879, %f1432;
	selp.b32 	%r1582, %r1057, %r1574, %p330;
	selp.f32 	%f1440, %f879, %f1432, %p330;
	setp.leu.f32 	%p331, %f1440, %f1434;
	mov.u32 	%r1584, %r1576;
	mov.f32 	%f1442, %f1434;
	@%p331 bra 	$L__BB20_496;
	mov.u32 	%r1584, %r1582;
	mov.u32 	%r1582, %r1576;
	mov.f32 	%f1442, %f1440;
	mov.f32 	%f1440, %f1434;
$L__BB20_496:
	setp.leu.f32 	%p332, %f1442, %f1436;
	mov.u32 	%r1586, %r1578;
	mov.f32 	%f1444, %f1436;
	@%p332 bra 	$L__BB20_498;
	mov.u32 	%r1586, %r1584;
	mov.u32 	%r1584, %r1578;
	mov.f32 	%f1444, %f1442;
	mov.f32 	%f1442, %f1436;
$L__BB20_498:
	setp.leu.f32 	%p333, %f1444, %f1438;
	mov.u32 	%r1588, %r1580;
	mov.f32 	%f1446, %f1438;
	@%p333 bra 	$L__BB20_500;
	mov.u32 	%r1588, %r1586;
	mov.u32 	%r1586, %r1580;
	mov.f32 	%f1446, %f1444;
	mov.f32 	%f1444, %f1438;
$L__BB20_500:
	setp.leu.f32 	%p334, %f1446, %f1437;
	mov.u32 	%r1587, %r1579;
	mov.f32 	%f1445, %f1437;
	@%p334 bra 	$L__BB20_502;
	mov.u32 	%r1587, %r1588;
	mov.u32 	%r1588, %r1579;
	mov.f32 	%f1445, %f1446;
	mov.f32 	%f1446, %f1437;
$L__BB20_502:
	setp.gt.f32 	%p335, %f655, %f1440;
	selp.b32 	%r1590, %r677, %r1582, %p335;
	selp.f32 	%f1448, %f655, %f1440, %p335;
	setp.leu.f32 	%p336, %f1448, %f1442;
	mov.u32 	%r1592, %r1584;
	mov.f32 	%f1450, %f1442;
	@%p336 bra 	$L__BB20_504;
	mov.u32 	%r1592, %r1590;
	mov.u32 	%r1590, %r1584;
	mov.f32 	%f1450, %f1448;
	mov.f32 	%f1448, %f1442;
$L__BB20_504:
	setp.leu.f32 	%p337, %f1450, %f1444;
	mov.u32 	%r1594, %r1586;
	mov.f32 	%f1452, %f1444;
	@%p337 bra 	$L__BB20_506;
	mov.u32 	%r1594, %r1592;
	mov.u32 	%r1592, %r1586;
	mov.f32 	%f1452, %f1450;
	mov.f32 	%f1450, %f1444;
$L__BB20_506:
	setp.leu.f32 	%p338, %f1452, %f1446;
	mov.u32 	%r1596, %r1588;
	mov.f32 	%f1454, %f1446;
	@%p338 bra 	$L__BB20_508;
	mov.u32 	%r1596, %r1594;
	mov.u32 	%r1594, %r1588;
	mov.f32 	%f1454, %f1452;
	mov.f32 	%f1452, %f1446;
$L__BB20_508:
	setp.leu.f32 	%p339, %f1454, %f1445;
	mov.u32 	%r1595, %r1587;
	mov.f32 	%f1453, %f1445;
	@%p339 bra 	$L__BB20_510;
	mov.u32 	%r1595, %r1596;
	mov.u32 	%r1596, %r1587;
	mov.f32 	%f1453, %f1454;
	mov.f32 	%f1454, %f1445;
$L__BB20_510:
	setp.gt.f32 	%p340, %f654, %f1448;
	selp.b32 	%r1598, %r679, %r1590, %p340;
	selp.f32 	%f1456, %f654, %f1448, %p340;
	setp.leu.f32 	%p341, %f1456, %f1450;
	mov.u32 	%r1600, %r1592;
	mov.f32 	%f1458, %f1450;
	@%p341 bra 	$L__BB20_512;
	mov.u32 	%r1600, %r1598;
	mov.u32 	%r1598, %r1592;
	mov.f32 	%f1458, %f1456;
	mov.f32 	%f1456, %f1450;
$L__BB20_512:
	setp.leu.f32 	%p342, %f1458, %f1452;
	mov.u32 	%r1602, %r1594;
	mov.f32 	%f1460, %f1452;
	@%p342 bra 	$L__BB20_514;
	mov.u32 	%r1602, %r1600;
	mov.u32 	%r1600, %r1594;
	mov.f32 	%f1460, %f1458;
	mov.f32 	%f1458, %f1452;
$L__BB20_514:
	setp.leu.f32 	%p343, %f1460, %f1454;
	mov.u32 	%r1604, %r1596;
	mov.f32 	%f1462, %f1454;
	@%p343 bra 	$L__BB20_516;
	mov.u32 	%r1604, %r1602;
	mov.u32 	%r1602, %r1596;
	mov.f32 	%f1462, %f1460;
	mov.f32 	%f1460, %f1454;
$L__BB20_516:
	setp.leu.f32 	%p344, %f1462, %f1453;
	mov.u32 	%r1603, %r1595;
	mov.f32 	%f1461, %f1453;
	@%p344 bra 	$L__BB20_518;
	mov.u32 	%r1603, %r1604;
	mov.u32 	%r1604, %r1595;
	mov.f32 	%f1461, %f1462;
	mov.f32 	%f1462, %f1453;
$L__BB20_518:
	setp.gt.f32 	%p345, %f657, %f1456;
	selp.b32 	%r1606, %r678, %r1598, %p345;
	selp.f32 	%f1464, %f657, %f1456, %p345;
	setp.leu.f32 	%p346, %f1464, %f1458;
	mov.u32 	%r1608, %r1600;
	mov.f32 	%f1466, %f1458;
	@%p346 bra 	$L__BB20_520;
	mov.u32 	%r1608, %r1606;
	mov.u32 	%r1606, %r1600;
	mov.f32 	%f1466, %f1464;
	mov.f32 	%f1464, %f1458;
$L__BB20_520:
	setp.leu.f32 	%p347, %f1466, %f1460;
	mov.u32 	%r1610, %r1602;
	mov.f32 	%f1468, %f1460;
	@%p347 bra 	$L__BB20_522;
	mov.u32 	%r1610, %r1608;
	mov.u32 	%r1608, %r1602;
	mov.f32 	%f1468, %f1466;
	mov.f32 	%f1466, %f1460;
$L__BB20_522:
	setp.leu.f32 	%p348, %f1468, %f1462;
	mov.u32 	%r1612, %r1604;
	mov.f32 	%f1470, %f1462;
	@%p348 bra 	$L__BB20_524;
	mov.u32 	%r1612, %r1610;
	mov.u32 	%r1610, %r1604;
	mov.f32 	%f1470, %f1468;
	mov.f32 	%f1468, %f1462;
$L__BB20_524:
	setp.leu.f32 	%p349, %f1470, %f1461;
	mov.u32 	%r1094, %r1603;
	mov.f32 	%f940, %f1461;
	@%p349 bra 	$L__BB20_526;
	mov.u32 	%r1094, %r1612;
	mov.u32 	%r1612, %r1603;
	mov.f32 	%f940, %f1470;
	mov.f32 	%f1470, %f1461;
$L__BB20_526:
	setp.gt.f32 	%p350, %f656, %f1464;
	selp.b32 	%r1081, %r680, %r1606, %p350;
	selp.f32 	%f926, %f656, %f1464, %p350;
	setp.leu.f32 	%p351, %f926, %f1466;
	mov.u32 	%r1088, %r1608;
	mov.f32 	%f934, %f1466;
	@%p351 bra 	$L__BB20_528;
	mov.u32 	%r1088, %r1081;
	mov.u32 	%r1081, %r1608;
	mov.f32 	%f934, %f926;
	mov.f32 	%f926, %f1466;
$L__BB20_528:
	setp.leu.f32 	%p352, %f934, %f1468;
	mov.u32 	%r1090, %r1610;
	mov.f32 	%f936, %f1468;
	@%p352 bra 	$L__BB20_530;
	mov.u32 	%r1090, %r1088;
	mov.u32 	%r1088, %r1610;
	mov.f32 	%f936, %f934;
	mov.f32 	%f934, %f1468;
$L__BB20_530:
	setp.leu.f32 	%p353, %f936, %f1470;
	mov.u32 	%r1617, %r1612;
	mov.f32 	%f1475, %f1470;
	@%p353 bra 	$L__BB20_532;
	mov.u32 	%r1617, %r1090;
	mov.u32 	%r1090, %r1612;
	mov.f32 	%f1475, %f936;
	mov.f32 	%f936, %f1470;
$L__BB20_532:
	setp.leu.f32 	%p354, %f1475, %f940;
	mov.f32 	%f938, %f1475;
	mov.u32 	%r1092, %r1617;
	@%p354 bra 	$L__BB20_534;
	mov.f32 	%f938, %f940;
	mov.f32 	%f940, %f1475;
	mov.u32 	%r1092, %r1094;
	mov.u32 	%r1094, %r1617;
$L__BB20_534:
	setp.ne.s32 	%p355, %r1, 0;
	@%p355 bra 	$L__BB20_545;
	ld.param.u64 	%rd22, [_Z19online_softmax_topkILi5ELi256EEvPKfPiPfii_param_2];
	ld.param.u64 	%rd21, [_Z19online_softmax_topkILi5ELi256EEvPKfPiPfii_param_1];
	mul.lo.s32 	%r1059, %r730, %r2;
	mov.f32 	%f886, 0f3F800000;
	div.approx.f32 	%f710, %f886, %f970;
	sub.f32 	%f887, %f940, %f971;
	mul.f32 	%f888, %f887, 0f3FB8AA3B;
	ex2.approx.f32 	%f711, %f888;
	setp.lt.s32 	%p356, %r730, 1;
	cvta.to.global.u64 	%rd18, %rd21;
	mul.wide.s32 	%rd19, %r1059, 4;
	add.s64 	%rd7, %rd18, %rd19;
	cvta.to.global.u64 	%rd20, %rd22;
	add.s64 	%rd8, %rd20, %rd19;
	@%p356 bra 	$L__BB20_537;
	st.global.u32 	[%rd7], %r1094;
	mul.f32 	%f889, %f710, %f711;
	st.global.f32 	[%rd8], %f889;
$L__BB20_537:
	sub.f32 	%f890, %f938, %f971;
	mul.f32 	%f891, %f890, 0f3FB8AA3B;
	ex2.approx.f32 	%f712, %f891;
	setp.lt.s32 	%p357, %r730, 2;
	@%p357 bra 	$L__BB20_539;
	st.global.u32 	[%rd7+4], %r1092;
	mul.f32 	%f892, %f710, %f712;
	st.global.f32 	[%rd8+4], %f892;
$L__BB20_539:
	sub.f32 	%f893, %f936, %f971;
	mul.f32 	%f894, %f893, 0f3FB8AA3B;
	ex2.approx.f32 	%f713, %f894;
	setp.lt.s32 	%p358, %r730, 3;
	@%p358 bra 	$L__BB20_541;
	st.global.u32 	[%rd7+8], %r1090;
	mul.f32 	%f895, %f710, %f713;
	st.global.f32 	[%rd8+8], %f895;
$L__BB20_541:
	sub.f32 	%f896, %f934, %f971;
	mul.f32 	%f897, %f896, 0f3FB8AA3B;
	ex2.approx.f32 	%f714, %f897;
	setp.lt.s32 	%p359, %r730, 4;
	@%p359 bra 	$L__BB20_543;
	st.global.u32 	[%rd7+12], %r1088;
	mul.f32 	%f898, %f710, %f714;
	st.global.f32 	[%rd8+12], %f898;
$L__BB20_543:
	sub.f32 	%f899, %f926, %f971;
	mul.f32 	%f900, %f899, 0f3FB8AA3B;
	ex2.approx.f32 	%f901, %f900;
	mul.f32 	%f715, %f710, %f901;
	setp.lt.s32 	%p360, %r730, 5;
	@%p360 bra 	$L__BB20_545;
	st.global.u32 	[%rd7+16], %r1081;
	st.global.f32 	[%rd8+16], %f715;
$L__BB20_545:
	ret;

}
	// .globl	_Z19online_softmax_topkILi5ELi128EEvPKfPiPfii
.visible .entry _Z19online_softmax_topkILi5ELi128EEvPKfPiPfii(
	.param .u64 .ptr .align 1 _Z19online_softmax_topkILi5ELi128EEvPKfPiPfii_param_0,
	.param .u64 .ptr .align 1 _Z19online_softmax_topkILi5ELi128EEvPKfPiPfii_param_1,
	.param .u64 .ptr .align 1 _Z19online_softmax_topkILi5ELi128EEvPKfPiPfii_param_2,
	.param .u32 _Z19online_softmax_topkILi5ELi128EEvPKfPiPfii_param_3,
	.param .u32 _Z19online_softmax_topkILi5ELi128EEvPKfPiPfii_param_4
)
.maxntid 128
{
	.reg .pred 	%p<257>;
	.reg .b32 	%r<1260>;
	.reg .b32 	%f<1084>;
	.reg .b64 	%rd<24>;
	// demoted variable
	.shared .align 8 .b8 _ZZ19online_softmax_topkILi5ELi128EEvPKfPiPfiiE12temp_storage[248];
	ld.param.u64 	%rd11, [_Z19online_softmax_topkILi5ELi128EEvPKfPiPfii_param_0];
	ld.param.u32 	%r533, [_Z19online_softmax_topkILi5ELi128EEvPKfPiPfii_param_3];
	ld.param.u32 	%r534, [_Z19online_softmax_topkILi5ELi128EEvPKfPiPfii_param_4];
	cvta.to.global.u64 	%rd1, %rd11;
	mov.u32 	%r1, %tid.x;
	mov.u32 	%r2, %ctaid.x;
	mul.lo.s32 	%r536, %r533, %r2;
	cvt.s64.s32 	%rd2, %r536;
	setp.ge.s32 	%p1, %r1, %r533;
	mov.f32 	%f730, 0f00000000;
	mov.b32 	%r877, -1;
	mov.f32 	%f686, 0fFF7FFFFF;
	mov.f32 	%f694, %f686;
	mov.f32 	%f696, %f686;
	mov.f32 	%f698, %f686;
	mov.f32 	%f700, %f686;
	mov.u32 	%r884, %r877;
	mov.u32 	%r886, %r877;
	mov.u32 	%r888, %r877;
	mov.u32 	%r890, %r877;
	mov.f32 	%f731, %f686;
	@%p1 bra 	$L__BB21_46;
	not.b32 	%r538, %r1;
	add.s32 	%r3, %r533, %r538;
	and.b32  	%r539, %r3, 384;
	setp.eq.s32 	%p2, %r539, 384;
	mov.f32 	%f730, 0f00000000;
	mov.b32 	%r877, -1;
	mov.f32 	%f686, 0fFF7FFFFF;
	mov.u32 	%r876, %r1;
	@%p2 bra 	$L__BB21_12;
	cvt.u64.u32 	%rd12, %r1;
	add.s64 	%rd13, %rd2, %rd12;
	shl.b64 	%rd14, %rd13, 2;
	add.s64 	%rd23, %rd1, %rd14;
	shr.u32 	%r541, %r3, 7;
	add.s32 	%r542, %r541, 1;
	and.b32  	%r543, %r542, 3;
	neg.s32 	%r856, %r543;
	mov.f32 	%f730, 0f00000000;
	mov.b32 	%r877, -1;
	mov.f32 	%f686, 0fFF7FFFFF;
	mov.f32 	%f670, %f686;
	mov.f32 	%f672, %f686;
	mov.f32 	%f674, %f686;
	mov.f32 	%f700, %f686;
	mov.u32 	%r864, %r877;
	mov.u32 	%r866, %r877;
	mov.u32 	%r868, %r877;
	mov.u32 	%r890, %r877;
	mov.f32 	%f668, %f686;
	mov.u32 	%r876, %r1;
$L__BB21_3:
	.pragma "nounroll";
	ld.global.nc.f32 	%f519, [%rd23];
	setp.gt.f32 	%p3, %f668, %f519;
	selp.f32 	%f520, %f730, 0f3F800000, %p3;
	selp.f32 	%f731, %f668, %f519, %p3;
	selp.f32 	%f521, 0f3F800000, %f730, %p3;
	selp.f32 	%f522, %f519, %f668, %p3;
	sub.f32 	%f523, %f522, %f731;
	mul.f32 	%f524, %f523, 0f3FB8AA3B;
	ex2.approx.f32 	%f525, %f524;
	fma.rn.f32 	%f730, %f521, %f525, %f520;
	setp.gt.f32 	%p4, %f519, %f686;
	selp.f32 	%f10, %f519, %f686, %p4;
	selp.b32 	%r12, %r876, %r877, %p4;
	setp.leu.f32 	%p5, %f10, %f670;
	mov.f32 	%f686, %f10;
	mov.u32 	%r877, %r12;
	@%p5 bra 	$L__BB21_5;
	mov.f32 	%f686, %f670;
	mov.f32 	%f670, %f10;
	mov.u32 	%r877, %r864;
	mov.u32 	%r864, %r12;
$L__BB21_5:
	setp.leu.f32 	%p6, %f670, %f672;
	mov.f32 	%f694, %f670;
	mov.u32 	%r884, %r864;
	@%p6 bra 	$L__BB21_7;
	mov.f32 	%f694, %f672;
	mov.f32 	%f672, %f670;
	mov.u32 	%r884, %r866;
	mov.u32 	%r866, %r864;
$L__BB21_7:
	setp.leu.f32 	%p7, %f672, %f674;
	mov.f32 	%f696, %f672;
	mov.u32 	%r886, %r866;
	@%p7 bra 	$L__BB21_9;
	mov.f32 	%f696, %f674;
	mov.f32 	%f674, %f672;
	mov.u32 	%r886, %r868;
	mov.u32 	%r868, %r866;
$L__BB21_9:
	setp.leu.f32 	%p8, %f674, %f700;
	mov.f32 	%f698, %f674;
	mov.u32 	%r888, %r868;
	@%p8 bra 	$L__BB21_11;
	mov.f32 	%f698, %f700;
	mov.f32 	%f700, %f674;
	mov.u32 	%r888, %r890;
	mov.u32 	%r890, %r868;
	mov.f32 	%f674, %f698;
	mov.u32 	%r868, %r888;
$L__BB21_11:
	add.s32 	%r876, %r876, 128;
	add.s64 	%rd23, %rd23, 512;
	add.s32 	%r856, %r856, 1;
	setp.ne.s32 	%p9, %r856, 0;
	mov.f32 	%f670, %f694;
	mov.f32 	%f672, %f696;
	mov.u32 	%r864, %r884;
	mov.u32 	%r866, %r886;
	mov.f32 	%f668, %f731;
	@%p9 bra 	$L__BB21_3;
$L__BB21_12:
	setp.lt.u32 	%p10, %r3, 384;
	@%p10 bra 	$L__BB21_46;
$L__BB21_13:
	cvt.u64.u32 	%rd15, %r876;
	add.s64 	%rd16, %rd15, %rd2;
	shl.b64 	%rd17, %rd16, 2;
	add.s64 	%rd6, %rd1, %rd17;
	ld.global.nc.f32 	%f526, [%rd6];
	setp.gt.f32 	%p11, %f731, %f526;
	selp.f32 	%f527, %f730, 0f3F800000, %p11;
	selp.f32 	%f35, %f731, %f526, %p11;
	selp.f32 	%f528, 0f3F800000, %f730, %p11;
	selp.f32 	%f529, %f526, %f731, %p11;
	sub.f32 	%f530, %f529, %f35;
	mul.f32 	%f531, %f530, 0f3FB8AA3B;
	ex2.approx.f32 	%f532, %f531;
	fma.rn.f32 	%f36, %f528, %f532, %f527;
	setp.gt.f32 	%p12, %f526, %f686;
	selp.f32 	%f37, %f526, %f686, %p12;
	selp.b32 	%r35, %r876, %r877, %p12;
	setp.leu.f32 	%p13, %f37, %f694;
	mov.f32 	%f693, %f37;
	mov.u32 	%r883, %r35;
	@%p13 bra 	$L__BB21_15;
	mov.f32 	%f693, %f694;
	mov.f32 	%f694, %f37;
	mov.u32 	%r883, %r884;
	mov.u32 	%r884, %r35;
$L__BB21_15:
	setp.leu.f32 	%p14, %f694, %f696;
	mov.f32 	%f702, %f694;
	mov.u32 	%r892, %r884;
	@%p14 bra 	$L__BB21_17;
	mov.f32 	%f702, %f696;
	mov.f32 	%f696, %f694;
	mov.u32 	%r892, %r886;
	mov.u32 	%r886, %r884;
$L__BB21_17:
	setp.leu.f32 	%p15, %f696, %f698;
	mov.f32 	%f704, %f696;
	mov.u32 	%r894, %r886;
	@%p15 bra 	$L__BB21_19;
	mov.f32 	%f704, %f698;
	mov.f32 	%f698, %f696;
	mov.u32 	%r894, %r888;
	mov.u32 	%r888, %r886;
$L__BB21_19:
	setp.leu.f32 	%p16, %f698, %f700;
	mov.f32 	%f706, %f698;
	mov.u32 	%r896, %r888;
	@%p16 bra 	$L__BB21_21;
	mov.f32 	%f706, %f700;
	mov.f32 	%f700, %f698;
	mov.u32 	%r896, %r890;
	mov.u32 	%r890, %r888;
$L__BB21_21:
	ld.global.nc.f32 	%f533, [%rd6+512];
	setp.gt.f32 	%p17, %f35, %f533;
	selp.f32 	%f534, %f36, 0f3F800000, %p17;
	selp.f32 	%f46, %f35, %f533, %p17;
	selp.f32 	%f535, 0f3F800000, %f36, %p17;
	selp.f32 	%f536, %f533, %f35, %p17;
	sub.f32 	%f537, %f536, %f46;
	mul.f32 	%f538, %f537, 0f3FB8AA3B;
	ex2.approx.f32 	%f539, %f538;
	fma.rn.f32 	%f47, %f535, %f539, %f534;
	setp.gt.f32 	%p18, %f533, %f693;
	selp.f32 	%f48, %f533, %f693, %p18;
	add.s32 	%r44, %r876, 128;
	selp.b32 	%r45, %r44, %r883, %p18;
	setp.leu.f32 	%p19, %f48, %f702;
	mov.f32 	%f701, %f48;
	mov.u32 	%r891, %r45;
	@%p19 bra 	$L__BB21_23;
	mov.f32 	%f701, %f702;
	mov.f32 	%f702, %f48;
	mov.u32 	%r891, %r892;
	mov.u32 	%r892, %r45;
$L__BB21_23:
	setp.leu.f32 	%p20, %f702, %f704;
	mov.f32 	%f710, %f702;
	mov.u32 	%r900, %r892;
	@%p20 bra 	$L__BB21_25;
	mov.f32 	%f710, %f704;
	mov.f32 	%f704, %f702;
	mov.u32 	%r900, %r894;
	mov.u32 	%r894, %r892;
$L__BB21_25:
	setp.leu.f32 	%p21, %f704, %f706;
	mov.f32 	%f712, %f704;
	mov.u32 	%r902, %r894;
	@%p21 bra 	$L__BB21_27;
	mov.f32 	%f712, %f706;
	mov.f32 	%f706, %f704;
	mov.u32 	%r902, %r896;
	mov.u32 	%r896, %r894;
$L__BB21_27:
	setp.leu.f32 	%p22, %f706, %f700;
	mov.f32 	%f714, %f706;
	mov.u32 	%r904, %r896;
	@%p22 bra 	$L__BB21_29;
	mov.f32 	%f714, %f700;
	mov.f32 	%f700, %f706;
	mov.u32 	%r904, %r890;
	mov.u32 	%r890, %r896;
$L__BB21_29:
	ld.global.nc.f32 	%f540, [%rd6+1024];
	setp.gt.f32 	%p23, %f46, %f540;
	selp.f32 	%f541, %f47, 0f3F800000, %p23;
	selp.f32 	%f57, %f46, %f540, %p23;
	selp.f32 	%f542, 0f3F800000, %f47, %p23;
	selp.f32 	%f543, %f540, %f46, %p23;
	sub.f32 	%f544, %f543, %f57;
	mul.f32 	%f545, %f544, 0f3FB8AA3B;
	ex2.approx.f32 	%f546, %f545;
	fma.rn.f32 	%f58, %f542, %f546, %f541;
	setp.gt.f32 	%p24, %f540, %f701;
	selp.f32 	%f59, %f540, %f701, %p24;
	add.s32 	%r54, %r44, 128;
	selp.b32 	%r55, %r54, %r891, %p24;
	setp.leu.f32 	%p25, %f59, %f710;
	mov.f32 	%f709, %f59;
	mov.u32 	%r899, %r55;
	@%p25 bra 	$L__BB21_31;
	mov.f32 	%f709, %f710;
	mov.f32 	%f710, %f59;
	mov.u32 	%r899, %r900;
	mov.u32 	%r900, %r55;
$L__BB21_31:
	setp.leu.f32 	%p26, %f710, %f712;
	mov.f32 	%f718, %f710;
	mov.u32 	%r908, %r900;
	@%p26 bra 	$L__BB21_33;
	mov.f32 	%f718, %f712;
	mov.f32 	%f712, %f710;
	mov.u32 	%r908, %r902;
	mov.u32 	%r902, %r900;
$L__BB21_33:
	setp.leu.f32 	%p27, %f712, %f714;
	mov.f32 	%f720, %f712;
	mov.u32 	%r910, %r902;
	@%p27 bra 	$L__BB21_35;
	mov.f32 	%f720, %f714;
	mov.f32 	%f714, %f712;
	mov.u32 	%r910, %r904;
	mov.u32 	%r904, %r902;
$L__BB21_35:
	setp.leu.f32 	%p28, %f714, %f700;
	mov.f32 	%f722, %f714;
	mov.u32 	%r912, %r904;
	@%p28 bra 	$L__BB21_37;
	mov.f32 	%f722, %f700;
	mov.f32 	%f700, %f714;
	mov.u32 	%r912, %r890;
	mov.u32 	%r890, %r904;
$L__BB21_37:
	ld.global.nc.f32 	%f547, [%rd6+1536];
	setp.gt.f32 	%p29, %f57, %f547;
	selp.f32 	%f548, %f58, 0f3F800000, %p29;
	selp.f32 	%f731, %f57, %f547, %p29;
	selp.f32 	%f549, 0f3F800000, %f58, %p29;
	selp.f32 	%f550, %f547, %f57, %p29;
	sub.f32 	%f551, %f550, %f731;
	mul.f32 	%f552, %f551, 0f3FB8AA3B;
	ex2.approx.f32 	%f553, %f552;
	fma.rn.f32 	%f730, %f549, %f553, %f548;
	setp.gt.f32 	%p30, %f547, %f709;
	selp.f32 	%f70, %f547, %f709, %p30;
	add.s32 	%r64, %r54, 128;
	selp.b32 	%r65, %r64, %r899, %p30;
	setp.leu.f32 	%p31, %f70, %f718;
	mov.f32 	%f686, %f70;
	mov.u32 	%r877, %r65;
	@%p31 bra 	$L__BB21_39;
	mov.f32 	%f686, %f718;
	mov.f32 	%f718, %f70;
	mov.u32 	%r877, %r908;
	mov.u32 	%r908, %r65;
$L__BB21_39:
	setp.leu.f32 	%p32, %f718, %f720;
	mov.f32 	%f694, %f718;
	mov.u32 	%r884, %r908;
	@%p32 bra 	$L__BB21_41;
	mov.f32 	%f694, %f720;
	mov.f32 	%f720, %f718;
	mov.u32 	%r884, %r910;
	mov.u32 	%r910, %r908;
$L__BB21_41:
	setp.leu.f32 	%p33, %f720, %f722;
	mov.f32 	%f696, %f720;
	mov.u32 	%r886, %r910;
	@%p33 bra 	$L__BB21_43;
	mov.f32 	%f696, %f722;
	mov.f32 	%f722, %f720;
	mov.u32 	%r886, %r912;
	mov.u32 	%r912, %r910;
$L__BB21_43:
	setp.leu.f32 	%p34, %f722, %f700;
	mov.f32 	%f698, %f722;
	mov.u32 	%r888, %r912;
	@%p34 bra 	$L__BB21_45;
	mov.f32 	%f698, %f700;
	mov.f32 	%f700, %f722;
	mov.u32 	%r888, %r890;
	mov.u32 	%r890, %r912;
$L__BB21_45:
	add.s32 	%r876, %r64, 128;
	setp.lt.s32 	%p35, %r876, %r533;
	@%p35 bra 	$L__BB21_13;
$L__BB21_46:
	// begin inline asm
	mov.u32 %r544, %laneid;
	// end inline asm
	mov.b32 	%r546, %f731;
	mov.b32 	%r602, 1;
	mov.b32 	%r603, 31;
	mov.b32 	%r604, -1;
	// begin inline asm
	shfl.sync.down.b32 %r545, %r546, %r602, %r603, %r604;
	// end inline asm
	mov.b32 	%r551, %f730;
	// begin inline asm
	shfl.sync.down.b32 %r550, %r551, %r602, %r603, %r604;
	// end inline asm
	// begin inline asm
	shfl.sync.down.b32 %r555, %r890, %r602, %r603, %r604;
	// end inline asm
	// begin inline asm
	shfl.sync.down.b32 %r560, %r888, %r602, %r603, %r604;
	// end inline asm
	// begin inline asm
	shfl.sync.down.b32 %r565, %r886, %r602, %r603, %r604;
	// end inline asm
	// begin inline asm
	shfl.sync.down.b32 %r570, %r884, %r602, %r603, %r604;
	// end inline asm
	// begin inline asm
	shfl.sync.down.b32 %r575, %r877, %r602, %r603, %r604;
	// end inline asm
	mov.b32 	%r581, %f700;
	// begin inline asm
	shfl.sync.down.b32 %r580, %r581, %r602, %r603, %r604;
	// end inline asm
	mov.b32 	%r586, %f698;
	// begin inline asm
	shfl.sync.down.b32 %r585, %r586, %r602, %r603, %r604;
	// end inline asm
	mov.b32 	%r591, %f696;
	// begin inline asm
	shfl.sync.down.b32 %r590, %r591, %r602, %r603, %r604;
	// end inline asm
	mov.b32 	%r596, %f694;
	// begin inline asm
	shfl.sync.down.b32 %r595, %r596, %r602, %r603, %r604;
	// end inline asm
	mov.b32 	%r601, %f686;
	// begin inline asm
	shfl.sync.down.b32 %r600, %r601, %r602, %r603, %r604;
	// end inline asm
	setp.gt.s32 	%p36, %r544, 30;
	@%p36 bra 	$L__BB21_87;
	mov.b32 	%f554, %r580;
	mov.b32 	%f555, %r550;
	mov.b32 	%f556, %r545;
	setp.gt.f32 	%p37, %f731, %f556;
	selp.f32 	%f86, %f731, %f556, %p37;
	selp.f32 	%f557, %f730, %f555, %p37;
	selp.f32 	%f558, %f556, %f731, %p37;
	selp.f32 	%f559, %f555, %f730, %p37;
	sub.f32 	%f560, %f558, %f86;
	mul.f32 	%f561, %f560, 0f3FB8AA3B;
	ex2.approx.f32 	%f562, %f561;
	fma.rn.f32 	%f730, %f559, %f562, %f557;
	setp.lt.f32 	%p38, %f686, %f554;
	selp.b32 	%r921, %r555, %r877, %p38;
	selp.f32 	%f733, %f554, %f686, %p38;
	setp.leu.f32 	%p39, %f733, %f694;
	mov.u32 	%r923, %r884;
	mov.f32 	%f735, %f694;
	@%p39 bra 	$L__BB21_49;
	mov.u32 	%r923, %r921;
	mov.u32 	%r921, %r884;
	mov.f32 	%f735, %f733;
	mov.f32 	%f733, %f694;
$L__BB21_49:
	setp.leu.f32 	%p40, %f735, %f696;
	mov.u32 	%r925, %r886;
	mov.f32 	%f737, %f696;
	@%p40 bra 	$L__BB21_51;
	mov.u32 	%r925, %r923;
	mov.u32 	%r923, %r886;
	mov.f32 	%f737, %f735;
	mov.f32 	%f735, %f696;
$L__BB21_51:
	setp.leu.f32 	%p41, %f737, %f698;
	mov.u32 	%r927, %r888;
	mov.f32 	%f739, %f698;
	@%p41 bra 	$L__BB21_53;
	mov.u32 	%r927, %r925;
	mov.u32 	%r925, %r888;
	mov.f32 	%f739, %f737;
	mov.f32 	%f737, %f698;
$L__BB21_53:
	setp.leu.f32 	%p42, %f739, %f700;
	mov.u32 	%r926, %r890;
	mov.f32 	%f738, %f700;
	@%p42 bra 	$L__BB21_55;
	mov.u32 	%r926, %r927;
	mov.u32 	%r927, %r890;
	mov.f32 	%f738, %f739;
	mov.f32 	%f739, %f700;
$L__BB21_55:
	mov.b32 	%f563, %r585;
	setp.lt.f32 	%p43, %f733, %f563;
	selp.b32 	%r929, %r560, %r921, %p43;
	selp.f32 	%f741, %f563, %f733, %p43;
	setp.leu.f32 	%p44, %f741, %f735;
	mov.u32 	%r931, %r923;
	mov.f32 	%f743, %f735;
	@%p44 bra 	$L__BB21_57;
	mov.u32 	%r931, %r929;
	mov.u32 	%r929, %r923;
	mov.f32 	%f743, %f741;
	mov.f32 	%f741, %f735;
$L__BB21_57:
	setp.leu.f32 	%p45, %f743, %f737;
	mov.u32 	%r933, %r925;
	mov.f32 	%f745, %f737;
	@%p45 bra 	$L__BB21_59;
	mov.u32 	%r933, %r931;
	mov.u32 	%r931, %r925;
	mov.f32 	%f745, %f743;
	mov.f32 	%f743, %f737;
$L__BB21_59:
	setp.leu.f32 	%p46, %f745, %f739;
	mov.u32 	%r935, %r927;
	mov.f32 	%f747, %f739;
	@%p46 bra 	$L__BB21_61;
	mov.u32 	%r935, %r933;
	mov.u32 	%r933, %r927;
	mov.f32 	%f747, %f745;
	mov.f32 	%f745, %f739;
$L__BB21_61:
	setp.leu.f32 	%p47, %f747, %f738;
	mov.u32 	%r934, %r926;
	mov.f32 	%f746, %f738;
	@%p47 bra 	$L__BB21_63;
	mov.u32 	%r934, %r935;
	mov.u32 	%r935, %r926;
	mov.f32 	%f746, %f747;
	mov.f32 	%f747, %f738;
$L__BB21_63:
	mov.b32 	%f564, %r590;
	setp.lt.f32 	%p48, %f741, %f564;
	selp.b32 	%r937, %r565, %r929, %p48;
	selp.f32 	%f749, %f564, %f741, %p48;
	setp.leu.f32 	%p49, %f749, %f743;
	mov.u32 	%r939, %r931;
	mov.f32 	%f751, %f743;
	@%p49 bra 	$L__BB21_65;
	mov.u32 	%r939, %r937;
	mov.u32 	%r937, %r931;
	mov.f32 	%f751, %f749;
	mov.f32 	%f749, %f743;
$L__BB21_65:
	setp.leu.f32 	%p50, %f751, %f745;
	mov.u32 	%r941, %r933;
	mov.f32 	%f753, %f745;
	@%p50 bra 	$L__BB21_67;
	mov.u32 	%r941, %r939;
	mov.u32 	%r939, %r933;
	mov.f32 	%f753, %f751;
	mov.f32 	%f751, %f745;
$L__BB21_67:
	setp.leu.f32 	%p51, %f753, %f747;
	mov.u32 	%r943, %r935;
	mov.f32 	%f755, %f747;
	@%p51 bra 	$L__BB21_69;
	mov.u32 	%r943, %r941;
	mov.u32 	%r941, %r935;
	mov.f32 	%f755, %f753;
	mov.f32 	%f753, %f747;
$L__BB21_69:
	setp.leu.f32 	%p52, %f755, %f746;
	mov.u32 	%r942, %r934;
	mov.f32 	%f754, %f746;
	@%p52 bra 	$L__BB21_71;
	mov.u32 	%r942, %r943;
	mov.u32 	%r943, %r934;
	mov.f32 	%f754, %f755;
	mov.f32 	%f755, %f746;
$L__BB21_71:
	mov.b32 	%f565, %r595;
	setp.lt.f32 	%p53, %f749, %f565;
	selp.b32 	%r945, %r570, %r937, %p53;
	selp.f32 	%f757, %f565, %f749, %p53;
	setp.leu.f32 	%p54, %f757, %f751;
	mov.u32 	%r947, %r939;
	mov.f32 	%f759, %f751;
	@%p54 bra 	$L__BB21_73;
	mov.u32 	%r947, %r945;
	mov.u32 	%r945, %r939;
	mov.f32 	%f759, %f757;
	mov.f32 	%f757, %f751;
$L__BB21_73:
	setp.leu.f32 	%p55, %f759, %f753;
	mov.u32 	%r949, %r941;
	mov.f32 	%f761, %f753;
	@%p55 bra 	$L__BB21_75;
	mov.u32 	%r949, %r947;
	mov.u32 	%r947, %r941;
	mov.f32 	%f761, %f759;
	mov.f32 	%f759, %f753;
$L__BB21_75:
	setp.leu.f32 	%p56, %f761, %f755;
	mov.u32 	%r951, %r943;
	mov.f32 	%f763, %f755;
	@%p56 bra 	$L__BB21_77;
	mov.u32 	%r951, %r949;
	mov.u32 	%r949, %r943;
	mov.f32 	%f763, %f761;
	mov.f32 	%f761, %f755;
$L__BB21_77:
	setp.leu.f32 	%p57, %f763, %f754;
	mov.u32 	%r890, %r942;
	mov.f32 	%f700, %f754;
	@%p57 bra 	$L__BB21_79;
	mov.u32 	%r890, %r951;
	mov.u32 	%r951, %r942;
	mov.f32 	%f700, %f763;
	mov.f32 	%f763, %f754;
$L__BB21_79:
	mov.b32 	%f566, %r600;
	setp.lt.f32 	%p58, %f757, %f566;
	selp.b32 	%r877, %r575, %r945, %p58;
	selp.f32 	%f686, %f566, %f757, %p58;
	setp.leu.f32 	%p59, %f686, %f759;
	mov.u32 	%r884, %r947;
	mov.f32 	%f694, %f759;
	@%p59 bra 	$L__BB21_81;
	mov.u32 	%r884, %r877;
	mov.u32 	%r877, %r947;
	mov.f32 	%f694, %f686;
	mov.f32 	%f686, %f759;
$L__BB21_81:
	setp.leu.f32 	%p60, %f694, %f761;
	mov.u32 	%r886, %r949;
	mov.f32 	%f696, %f761;
	@%p60 bra 	$L__BB21_83;
	mov.u32 	%r886, %r884;
	mov.u32 	%r884, %r949;
	mov.f32 	%f696, %f694;
	mov.f32 	%f694, %f761;
$L__BB21_83:
	setp.leu.f32 	%p61, %f696, %f763;
	mov.u32 	%r956, %r951;
	mov.f32 	%f768, %f763;
	@%p61 bra 	$L__BB21_85;
	mov.u32 	%r956, %r886;
	mov.u32 	%r886, %r951;
	mov.f32 	%f768, %f696;
	mov.f32 	%f696, %f763;
$L__BB21_85:
	setp.leu.f32 	%p62, %f768, %f700;
	mov.f32 	%f698, %f768;
	mov.u32 	%r888, %r956;
	mov.f32 	%f731, %f86;
	@%p62 bra 	$L__BB21_87;
	mov.f32 	%f698, %f700;
	mov.f32 	%f700, %f768;
	mov.u32 	%r888, %r890;
	mov.u32 	%r890, %r956;
$L__BB21_87:
	mov.b32 	%r606, %f731;
	mov.b32 	%r662, 2;
	mov.b32 	%r663, 31;
	mov.b32 	%r664, -1;
	// begin inline asm
	shfl.sync.down.b32 %r605, %r606, %r662, %r663, %r664;
	// end inline asm
	mov.b32 	%r611, %f730;
	// begin inline asm
	shfl.sync.down.b32 %r610, %r611, %r662, %r663, %r664;
	// end inline asm
	// begin inline asm
	shfl.sync.down.b32 %r615, %r890, %r662, %r663, %r664;
	// end inline asm
	// begin inline asm
	shfl.sync.down.b32 %r620, %r888, %r662, %r663, %r664;
	// end inline asm
	// begin inline asm
	shfl.sync.down.b32 %r625, %r886, %r662, %r663, %r664;
	// end inline asm
	// begin inline asm
	shfl.sync.down.b32 %r630, %r884, %r662, %r663, %r664;
	// end inline asm
	// begin inline asm
	shfl.sync.down.b32 %r635, %r877, %r662, %r663, %r664;
	// end inline asm
	mov.b32 	%r641, %f700;
	// begin inline asm
	shfl.sync.down.b32 %r640, %r641, %r662, %r663, %r664;
	// end inline asm
	mov.b32 	%r646, %f698;
	// begin inline asm
	shfl.sync.down.b32 %r645, %r646, %r662, %r663, %r664;
	// end inline asm
	mov.b32 	%r651, %f696;
	// begin inline asm
	shfl.sync.down.b32 %r650, %r651, %r662, %r663, %r664;
	// end inline asm
	mov.b32 	%r656, %f694;
	// begin inline asm
	shfl.sync.down.b32 %r655, %r656, %r662, %r663, %r664;
	// end inline asm
	mov.b32 	%r661, %f686;
	// begin inline asm
	shfl.sync.down.b32 %r660, %r661, %r662, %r663, %r664;
	// end inline asm
	setp.gt.s32 	%p63, %r544, 29;
	@%p63 bra 	$L__BB21_128;
	mov.b32 	%f567, %r640;
	mov.b32 	%f568, %r610;
	mov.b32 	%f569, %r605;
	setp.gt.f32 	%p64, %f731, %f569;
	selp.f32 	%f138, %f731, %f569, %p64;
	selp.f32 	%f570, %f730, %f568, %p64;
	selp.f32 	%f571, %f569, %f731, %p64;
	selp.f32 	%f572, %f568, %f730, %p64;
	sub.f32 	%f573, %f571, %f138;
	mul.f32 	%f574, %f573, 0f3FB8AA3B;
	ex2.approx.f32 	%f575, %f574;
	fma.rn.f32 	%f730, %f572, %f575, %f570;
	setp.lt.f32 	%p65, %f686, %f567;
	selp.b32 	%r964, %r615, %r877, %p65;
	selp.f32 	%f778, %f567, %f686, %p65;
	setp.leu.f32 	%p66, %f778, %f694;
	mov.u32 	%r966, %r884;
	mov.f32 	%f780, %f694;
	@%p66 bra 	$L__BB21_90;
	mov.u32 	%r966, %r964;
	mov.u32 	%r964, %r884;
	mov.f32 	%f780, %f778;
	mov.f32 	%f778, %f694;
$L__BB21_90:
	setp.leu.f32 	%p67, %f780, %f696;
	mov.u32 	%r968, %r886;
	mov.f32 	%f782, %f696;
	@%p67 bra 	$L__BB21_92;
	mov.u32 	%r968, %r966;
	mov.u32 	%r966, %r886;
	mov.f32 	%f782, %f780;
	mov.f32 	%f780, %f696;
$L__BB21_92:
	setp.leu.f32 	%p68, %f782, %f698;
	mov.u32 	%r970, %r888;
	mov.f32 	%f784, %f698;
	@%p68 bra 	$L__BB21_94;
	mov.u32 	%r970, %r968;
	mov.u32 	%r968, %r888;
	mov.f32 	%f784, %f782;
	mov.f32 	%f782, %f698;
$L__BB21_94:
	setp.leu.f32 	%p69, %f784, %f700;
	mov.u32 	%r969, %r890;
	mov.f32 	%f783, %f700;
	@%p69 bra 	$L__BB21_96;
	mov.u32 	%r969, %r970;
	mov.u32 	%r970, %r890;
	mov.f32 	%f783, %f784;
	mov.f32 	%f784, %f700;
$L__BB21_96:
	mov.b32 	%f576, %r645;
	setp.lt.f32 	%p70, %f778, %f576;
	selp.b32 	%r972, %r620, %r964, %p70;
	selp.f32 	%f786, %f576, %f778, %p70;
	setp.leu.f32 	%p71, %f786, %f780;
	mov.u32 	%r974, %r966;
	mov.f32 	%f788, %f780;
	@%p71 bra 	$L__BB21_98;
	mov.u32 	%r974, %r972;
	mov.u32 	%r972, %r966;
	mov.f32 	%f788, %f786;
	mov.f32 	%f786, %f780;
$L__BB21_98:
	setp.leu.f32 	%p72, %f788, %f782;
	mov.u32 	%r976, %r968;
	mov.f32 	%f790, %f782;
	@%p72 bra 	$L__BB21_100;
	mov.u32 	%r976, %r974;
	mov.u32 	%r974, %r968;
	mov.f32 	%f790, %f788;
	mov.f32 	%f788, %f782;
$L__BB21_100:
	setp.leu.f32 	%p73, %f790, %f784;
	mov.u32 	%r978, %r970;
	mov.f32 	%f792, %f784;
	@%p73 bra 	$L__BB21_102;
	mov.u32 	%r978, %r976;
	mov.u32 	%r976, %r970;
	mov.f32 	%f792, %f790;
	mov.f32 	%f790, %f784;
$L__BB21_102:
	setp.leu.f32 	%p74, %f792, %f783;
	mov.u32 	%r977, %r969;
	mov.f32 	%f791, %f783;
	@%p74 bra 	$L__BB21_104;
	mov.u32 	%r977, %r978;
	mov.u32 	%r978, %r969;
	mov.f32 	%f791, %f792;
	mov.f32 	%f792, %f783;
$L__BB21_104:
	mov.b32 	%f577, %r650;
	setp.lt.f32 	%p75, %f786, %f577;
	selp.b32 	%r980, %r625, %r972, %p75;
	selp.f32 	%f794, %f577, %f786, %p75;
	setp.leu.f32 	%p76, %f794, %f788;
	mov.u32 	%r982, %r974;
	mov.f32 	%f796, %f788;
	@%p76 bra 	$L__BB21_106;
	mov.u32 	%r982, %r980;
	mov.u32 	%r980, %r974;
	mov.f32 	%f796, %f794;
	mov.f32 	%f794, %f788;
$L__BB21_106:
	setp.leu.f32 	%p77, %f796, %f790;
	mov.u32 	%r984, %r976;
	mov.f32 	%f798, %f790;
	@%p77 bra 	$L__BB21_108;
	mov.u32 	%r984, %r982;
	mov.u32 	%r982, %r976;
	mov.f32 	%f798, %f796;
	mov.f32 	%f796, %f790;
$L__BB21_108:
	setp.leu.f32 	%p78, %f798, %f792;
	mov.u32 	%r986, %r978;
	mov.f32 	%f800, %f792;
	@%p78 bra 	$L__BB21_110;
	mov.u32 	%r986, %r984;
	mov.u32 	%r984, %r978;
	mov.f32 	%f800, %f798;
	mov.f32 	%f798, %f792;
$L__BB21_110:
	setp.leu.f32 	%p79, %f800, %f791;
	mov.u32 	%r985, %r977;
	mov.f32 	%f799, %f791;
	@%p79 bra 	$L__BB21_112;
	mov.u32 	%r985, %r986;
	mov.u32 	%r986, %r977;
	mov.f32 	%f799, %f800;
	mov.f32 	%f800, %f791;
$L__BB21_112:
	mov.b32 	%f578, %r655;
	setp.lt.f32 	%p80, %f794, %f578;
	selp.b32 	%r988, %r630, %r980, %p80;
	selp.f32 	%f802, %f578, %f794, %p80;
	setp.leu.f32 	%p81, %f802, %f796;
	mov.u32 	%r990, %r982;
	mov.f32 	%f804, %f796;
	@%p81 bra 	$L__BB21_114;
	mov.u32 	%r990, %r988;
	mov.u32 	%r988, %r982;
	mov.f32 	%f804, %f802;
	mov.f32 	%f802, %f796;
$L__BB21_114:
	setp.leu.f32 	%p82, %f804, %f798;
	mov.u32 	%r992, %r984;
	mov.f32 	%f806, %f798;
	@%p82 bra 	$L__BB21_116;
	mov.u32 	%r992, %r990;
	mov.u32 	%r990, %r984;
	mov.f32 	%f806, %f804;
	mov.f32 	%f804, %f798;
$L__BB21_116:
	setp.leu.f32 	%p83, %f806, %f800;
	mov.u32 	%r994, %r986;
	mov.f32 	%f808, %f800;
	@%p83 bra 	$L__BB21_118;
	mov.u32 	%r994, %r992;
	mov.u32 	%r992, %r986;
	mov.f32 	%f808, %f806;
	mov.f32 	%f806, %f800;
$L__BB21_118:
	setp.leu.f32 	%p84, %f808, %f799;
	mov.u32 	%r890, %r985;
	mov.f32 	%f700, %f799;
	@%p84 bra 	$L__BB21_120;
	mov.u32 	%r890, %r994;
	mov.u32 	%r994, %r985;
	mov.f32 	%f700, %f808;
	mov.f32 	%f808, %f799;
$L__BB21_120:
	mov.b32 	%f579, %r660;
	setp.lt.f32 	%p85, %f802, %f579;
	selp.b32 	%r877, %r635, %r988, %p85;
	selp.f32 	%f686, %f579, %f802, %p85;
	setp.leu.f32 	%p86, %f686, %f804;
	mov.u32 	%r884, %r990;
	mov.f32 	%f694, %f804;
	@%p86 bra 	$L__BB21_122;
	mov.u32 	%r884, %r877;
	mov.u32 	%r877, %r990;
	mov.f32 	%f694, %f686;
	mov.f32 	%f686, %f804;
$L__BB21_122:
	setp.leu.f32 	%p87, %f694, %f806;
	mov.u32 	%r886, %r992;
	mov.f32 	%f696, %f806;
	@%p87 bra 	$L__BB21_124;
	mov.u32 	%r886, %r884;
	mov.u32 	%r884, %r992;
	mov.f32 	%f696, %f694;
	mov.f32 	%f694, %f806;
$L__BB21_124:
	setp.leu.f32 	%p88, %f696, %f808;
	mov.u32 	%r999, %r994;
	mov.f32 	%f813, %f808;
	@%p88 bra 	$L__BB21_126;
	mov.u32 	%r999, %r886;
	mov.u32 	%r886, %r994;
	mov.f32 	%f813, %f696;
	mov.f32 	%f696, %f808;
$L__BB21_126:
	setp.leu.f32 	%p89, %f813, %f700;
	mov.f32 	%f698, %f813;
	mov.u32 	%r888, %r999;
	mov.f32 	%f731, %f138;
	@%p89 bra 	$L__BB21_128;
	mov.f32 	%f698, %f700;
	mov.f32 	%f700, %f813;
	mov.u32 	%r888, %r890;
	mov.u32 	%r890, %r999;
$L__BB21_128:
	mov.b32 	%r666, %f731;
	mov.b32 	%r722, 4;
	mov.b32 	%r723, 31;
	mov.b32 	%r724, -1;
	// begin inline asm
	shfl.sync.down.b32 %r665, %r666, %r722, %r723, %r724;
	// end inline asm
	mov.b32 	%r671, %f730;
	// begin inline asm
	shfl.sync.down.b32 %r670, %r671, %r722, %r723, %r724;
	// end inline asm
	// begin inline asm
	shfl.sync.down.b32 %r675, %r890, %r722, %r723, %r724;
	// end inline asm
	// begin inline asm
	shfl.sync.down.b32 %r680, %r888, %r722, %r723, %r724;
	// end inline asm
	// begin inline asm
	shfl.sync.down.b32 %r685, %r886, %r722, %r723, %r724;
	// end inline asm
	// begin inline asm
	shfl.sync.down.b32 %r690, %r884, %r722, %r723, %r724;
	// end inline asm
	// begin inline asm
	shfl.sync.down.b32 %r695, %r877, %r722, %r723, %r724;
	// end inline asm
	mov.b32 	%r701, %f700;
	// begin inline asm
	shfl.sync.down.b32 %r700, %r701, %r722, %r723, %r724;
	// end inline asm
	mov.b32 	%r706, %f698;
	// begin inline asm
	shfl.sync.down.b32 %r705, %r706, %r722, %r723, %r724;
	// end inline asm
	mov.b32 	%r711, %f696;
	// begin inline asm
	shfl.sync.down.b32 %r710, %r711, %r722, %r723, %r724;
	// end inline asm
	mov.b32 	%r716, %f694;
	// begin inline asm
	shfl.sync.down.b32 %r715, %r716, %r722, %r723, %r724;
	// end inline asm
	mov.b32 	%r721, %f686;
	// begin inline asm
	shfl.sync.down.b32 %r720, %r721, %r722, %r723, %r724;
	// end inline asm
	setp.gt.s32 	%p90, %r544, 27;
	@%p90 bra 	$L__BB21_169;
	mov.b32 	%f580, %r700;
	mov.b32 	%f581, %r670;
	mov.b32 	%f582, %r665;
	setp.gt.f32 	%p91, %f731, %f582;
	selp.f32 	%f190, %f731, %f582, %p91;
	selp.f32 	%f583, %f730, %f581, %p91;
	selp.f32 	%f584, %f582, %f731, %p91;
	selp.f32 	%f585, %f581, %f730, %p91;
	sub.f32 	%f586, %f584, %f190;
	mul.f32 	%f587, %f586, 0f3FB8AA3B;
	ex2.approx.f32 	%f588, %f587;
	fma.rn.f32 	%f730, %f585, %f588, %f583;
	setp.lt.f32 	%p92, %f686, %f580;
	selp.b32 	%r1007, %r675, %r877, %p92;
	selp.f32 	%f823, %f580, %f686, %p92;
	setp.leu.f32 	%p93, %f823, %f694;
	mov.u32 	%r1009, %r884;
	mov.f32 	%f825, %f694;
	@%p93 bra 	$L__BB21_131;
	mov.u32 	%r1009, %r1007;
	mov.u32 	%r1007, %r884;
	mov.f32 	%f825, %f823;
	mov.f32 	%f823, %f694;
$L__BB21_131:
	setp.leu.f32 	%p94, %f825, %f696;
	mov.u32 	%r1011, %r886;
	mov.f32 	%f827, %f696;
	@%p94 bra 	$L__BB21_133;
	mov.u32 	%r1011, %r1009;
	mov.u32 	%r1009, %r886;
	mov.f32 	%f827, %f825;
	mov.f32 	%f825, %f696;
$L__BB21_133:
	setp.leu.f32 	%p95, %f827, %f698;
	mov.u32 	%r1013, %r888;
	mov.f32 	%f829, %f698;
	@%p95 bra 	$L__BB21_135;
	mov.u32 	%r1013, %r1011;
	mov.u32 	%r1011, %r888;
	mov.f32 	%f829, %f827;
	mov.f32 	%f827, %f698;
$L__BB21_135:
	setp.leu.f32 	%p96, %f829, %f700;
	mov.u32 	%r1012, %r890;
	mov.f32 	%f828, %f700;
	@%p96 bra 	$L__BB21_137;
	mov.u32 	%r1012, %r1013;
	mov.u32 	%r1013, %r890;
	mov.f32 	%f828, %f829;
	mov.f32 	%f829, %f700;
$L__BB21_137:
	mov.b32 	%f589, %r705;
	setp.lt.f32 	%p97, %f823, %f589;
	selp.b32 	%r1015, %r680, %r1007, %p97;
	selp.f32 	%f831, %f589, %f823, %p97;
	setp.leu.f32 	%p98, %f831, %f825;
	mov.u32 	%r1017, %r1009;
	mov.f32 	%f833, %f825;
	@%p98 bra 	$L__BB21_139;
	mov.u32 	%r1017, %r1015;
	mov.u32 	%r1015, %r1009;
	mov.f32 	%f833, %f831;
	mov.f32 	%f831, %f825;
$L__BB21_139:
	setp.leu.f32 	%p99, %f833, %f827;
	mov.u32 	%r1019, %r1011;
	mov.f32 	%f835, %f827;
	@%p99 bra 	$L__BB21_141;
	mov.u32 	%r1019, %r1017;
	mov.u32 	%r1017, %r1011;
	mov.f32 	%f835, %f833;
	mov.f32 	%f833, %f827;
$L__BB21_141:
	setp.leu.f32 	%p100, %f835, %f829;
	mov.u32 	%r1021, %r1013;
	mov.f32 	%f837, %f829;
	@%p100 bra 	$L__BB21_143;
	mov.u32 	%r1021, %r1019;
	mov.u32 	%r1019, %r1013;
	mov.f32 	%f837, %f835;
	mov.f32 	%f835, %f829;
$L__BB21_143:
	setp.leu.f32 	%p101, %f837, %f828;
	mov.u32 	%r1020, %r1012;
	mov.f32 	%f836, %f828;
	@%p101 bra 	$L__BB21_145;
	mov.u32 	%r1020, %r1021;
	mov.u32 	%r1021, %r1012;
	mov.f32 	%f836, %f837;
	mov.f32 	%f837, %f828;
$L__BB21_145:
	mov.b32 	%f590, %r710;
	setp.lt.f32 	%p102, %f831, %f590;
	selp.b32 	%r1023, %r685, %r1015, %p102;
	selp.f32 	%f839, %f590, %f831, %p102;
	setp.leu.f32 	%p103, %f839, %f833;
	mov.u32 	%r1025, %r1017;
	mov.f32 	%f841, %f833;
	@%p103 bra 	$L__BB21_147;
	mov.u32 	%r1025, %r1023;
	mov.u32 	%r1023, %r1017;
	mov.f32 	%f841, %f839;
	mov.f32 	%f839, %f833;
$L__BB21_147:
	setp.leu.f32 	%p104, %f841, %f835;
	mov.u32 	%r1027, %r1019;
	mov.f32 	%f843, %f835;
	@%p104 bra 	$L__BB21_149;
	mov.u32 	%r1027, %r1025;
	mov.u32 	%r1025, %r1019;
	mov.f32 	%f843, %f841;
	mov.f32 	%f841, %f835;
$L__BB21_149:
	setp.leu.f32 	%p105, %f843, %f837;
	mov.u32 	%r1029, %r1021;
	mov.f32 	%f845, %f837;
	@%p105 bra 	$L__BB21_151;
	mov.u32 	%r1029, %r1027;
	mov.u32 	%r1027, %r1021;
	mov.f32 	%f845, %f843;
	mov.f32 	%f843, %f837;
$L__BB21_151:
	setp.leu.f32 	%p106, %f845, %f836;
	mov.u32 	%r1028, %r1020;
	mov.f32 	%f844, %f836;
	@%p106 bra 	$L__BB21_153;
	mov.u32 	%r1028, %r1029;
	mov.u32 	%r1029, %r1020;
	mov.f32 	%f844, %f845;
	mov.f32 	%f845, %f836;
$L__BB21_153:
	mov.b32 	%f591, %r715;
	setp.lt.f32 	%p107, %f839, %f591;
	selp.b32 	%r1031, %r690, %r1023, %p107;
	selp.f32 	%f847, %f591, %f839, %p107;
	setp.leu.f32 	%p108, %f847, %f841;
	mov.u32 	%r1033, %r1025;
	mov.f32 	%f849, %f841;
	@%p108 bra 	$L__BB21_155;
	mov.u32 	%r1033, %r1031;
	mov.u32 	%r1031, %r1025;
	mov.f32 	%f849, %f847;
	mov.f32 	%f847, %f841;
$L__BB21_155:
	setp.leu.f32 	%p109, %f849, %f843;
	mov.u32 	%r1035, %r1027;
	mov.f32 	%f851, %f843;
	@%p109 bra 	$L__BB21_157;
	mov.u32 	%r1035, %r1033;
	mov.u32 	%r1033, %r1027;
	mov.f32 	%f851, %f849;
	mov.f32 	%f849, %f843;
$L__BB21_157:
	setp.leu.f32 	%p110, %f851, %f845;
	mov.u32 	%r1037, %r1029;
	mov.f32 	%f853, %f845;
	@%p110 bra 	$L__BB21_159;
	mov.u32 	%r1037, %r1035;
	mov.u32 	%r1035, %r1029;
	mov.f32 	%f853, %f851;
	mov.f32 	%f851, %f845;
$L__BB21_159:
	setp.leu.f32 	%p111, %f853, %f844;
	mov.u32 	%r890, %r1028;
	mov.f32 	%f700, %f844;
	@%p111 bra 	$L__BB21_161;
	mov.u32 	%r890, %r1037;
	mov.u32 	%r1037, %r1028;
	mov.f32 	%f700, %f853;
	mov.f32 	%f853, %f844;
$L__BB21_161:
	mov.b32 	%f592, %r720;
	setp.lt.f32 	%p112, %f847, %f592;
	selp.b32 	%r877, %r695, %r1031, %p112;
	selp.f32 	%f686, %f592, %f847, %p112;
	setp.leu.f32 	%p113, %f686, %f849;
	mov.u32 	%r884, %r1033;
	mov.f32 	%f694, %f849;
	@%p113 bra 	$L__BB21_163;
	mov.u32 	%r884, %r877;
	mov.u32 	%r877, %r1033;
	mov.f32 	%f694, %f686;
	mov.f32 	%f686, %f849;
$L__BB21_163:
	setp.leu.f32 	%p114, %f694, %f851;
	mov.u32 	%r886, %r1035;
	mov.f32 	%f696, %f851;
	@%p114 bra 	$L__BB21_165;
	mov.u32 	%r886, %r884;
	mov.u32 	%r884, %r1035;
	mov.f32 	%f696, %f694;
	mov.f32 	%f694, %f851;
$L__BB21_165:
	setp.leu.f32 	%p115, %f696, %f853;
	mov.u32 	%r1042, %r1037;
	mov.f32 	%f858, %f853;
	@%p115 bra 	$L__BB21_167;
	mov.u32 	%r1042, %r886;
	mov.u32 	%r886, %r1037;
	mov.f32 	%f858, %f696;
	mov.f32 	%f696, %f853;
$L__BB21_167:
	setp.leu.f32 	%p116, %f858, %f700;
	mov.f32 	%f698, %f858;
	mov.u32 	%r888, %r1042;
	mov.f32 	%f731, %f190;
	@%p116 bra 	$L__BB21_169;
	mov.f32 	%f698, %f700;
	mov.f32 	%f700, %f858;
	mov.u32 	%r888, %r890;
	mov.u32 	%r890, %r1042;
$L__BB21_169:
	mov.b32 	%r726, %f731;
	mov.b32 	%r782, 8;
	mov.b32 	%r783, 31;
	mov.b32 	%r784, -1;
	// begin inline asm
	shfl.sync.down.b32 %r725, %r726, %r782, %r783, %r784;
	// end inline asm
	mov.b32 	%r731, %f730;
	// begin inline asm
	shfl.sync.down.b32 %r730, %r731, %r782, %r783, %r784;
	// end inline asm
	// begin inline asm
	shfl.sync.down.b32 %r735, %r890, %r782, %r783, %r784;
	// end inline asm
	// begin inline asm
	shfl.sync.down.b32 %r740, %r888, %r782, %r783, %r784;
	// end inline asm
	// begin inline asm
	shfl.sync.down.b32 %r745, %r886, %r782, %r783, %r784;
	// end inline asm
	// begin inline asm
	shfl.sync.down.b32 %r750, %r884, %r782, %r783, %r784;
	// end inline asm
	// begin inline asm
	shfl.sync.down.b32 %r755, %r877, %r782, %r783, %r784;
	// end inline asm
	mov.b32 	%r761, %f700;
	// begin inline asm
	shfl.sync.down.b32 %r760, %r761, %r782, %r783, %r784;
	// end inline asm
	mov.b32 	%r766, %f698;
	// begin inline asm
	shfl.sync.down.b32 %r765, %r766, %r782, %r783, %r784;
	// end inline asm
	mov.b32 	%r771, %f696;
	// begin inline asm
	shfl.sync.down.b32 %r770, %r771, %r782, %r783, %r784;
	// end inline asm
	mov.b32 	%r776, %f694;
	// begin inline asm
	shfl.sync.down.b32 %r775, %r776, %r782, %r783, %r784;
	// end inline asm
	mov.b32 	%r781, %f686;
	// begin inline asm
	shfl.sync.down.b32 %r780, %r781, %r782, %r783, %r784;
	// end inline asm
	setp.gt.s32 	%p117, %r544, 23;
	@%p117 bra 	$L__BB21_210;
	mov.b32 	%f593, %r760;
	mov.b32 	%f594, %r730;
	mov.b32 	%f595, %r725;
	setp.gt.f32 	%p118, %f731, %f595;
	selp.f32 	%f242, %f731, %f595, %p118;
	selp.f32 	%f596, %f730, %f594, %p118;
	selp.f32 	%f597, %f595, %f731, %p118;
	selp.f32 	%f598, %f594, %f730, %p118;
	sub.f32 	%f599, %f597, %f242;
	mul.f32 	%f600, %f599, 0f3FB8AA3B;
	ex2.approx.f32 	%f601, %f600;
	fma.rn.f32 	%f730, %f598, %f601, %f596;
	setp.lt.f32 	%p119, %f686, %f593;
	selp.b32 	%r1050, %r735, %r877, %p119;
	selp.f32 	%f868, %f593, %f686, %p119;
	setp.leu.f32 	%p120, %f868, %f694;
	mov.u32 	%r1052, %r884;
	mov.f32 	%f870, %f694;
	@%p120 bra 	$L__BB21_172;
	mov.u32 	%r1052, %r1050;
	mov.u32 	%r1050, %r884;
	mov.f32 	%f870, %f868;
	mov.f32 	%f868, %f694;
$L__BB21_172:
	setp.leu.f32 	%p121, %f870, %f696;
	mov.u32 	%r1054, %r886;
	mov.f32 	%f872, %f696;
	@%p121 bra 	$L__BB21_174;
	mov.u32 	%r1054, %r1052;
	mov.u32 	%r1052, %r886;
	mov.f32 	%f872, %f870;
	mov.f32 	%f870, %f696;
$L__BB21_174:
	setp.leu.f32 	%p122, %f872, %f698;
	mov.u32 	%r1056, %r888;
	mov.f32 	%f874, %f698;
	@%p122 bra 	$L__BB21_176;
	mov.u32 	%r1056, %r1054;
	mov.u32 	%r1054, %r888;
	mov.f32 	%f874, %f872;
	mov.f32 	%f872, %f698;
$L__BB21_176:
	setp.leu.f32 	%p123, %f874, %f700;
	mov.u32 	%r1055, %r890;
	mov.f32 	%f873, %f700;
	@%p123 bra 	$L__BB21_178;
	mov.u32 	%r1055, %r1056;
	mov.u32 	%r1056, %r890;
	mov.f32 	%f873, %f874;
	mov.f32 	%f874, %f700;
$L__BB21_178:
	mov.b32 	%f602, %r765;
	setp.lt.f32 	%p124, %f868, %f602;
	selp.b32 	%r1058, %r740, %r1050, %p124;
	selp.f32 	%f876, %f602, %f868, %p124;
	setp.leu.f32 	%p125, %f876, %f870;
	mov.u32 	%r1060, %r1052;
	mov.f32 	%f878, %f870;
	@%p125 bra 	$L__BB21_180;
	mov.u32 	%r1060, %r1058;
	mov.u32 	%r1058, %r1052;
	mov.f32 	%f878, %f876;
	mov.f32 	%f876, %f870;
$L__BB21_180:
	setp.leu.f32 	%p126, %f878, %f872;
	mov.u32 	%r1062, %r1054;
	mov.f32 	%f880, %f872;
	@%p126 bra 	$L__BB21_182;
	mov.u32 	%r1062, %r1060;
	mov.u32 	%r1060, %r1054;
	mov.f32 	%f880, %f878;
	mov.f32 	%f878, %f872;
$L__BB21_182:
	setp.leu.f32 	%p127, %f880, %f874;
	mov.u32 	%r1064, %r1056;
	mov.f32 	%f882, %f874;
	@%p127 bra 	$L__BB21_184;
	mov.u32 	%r1064, %r1062;
	mov.u32 	%r1062, %r1056;
	mov.f32 	%f882, %f880;
	mov.f32 	%f880, %f874;
$L__BB21_184:
	setp.leu.f32 	%p128, %f882, %f873;
	mov.u32 	%r1063, %r1055;
	mov.f32 	%f881, %f873;
	@%p128 bra 	$L__BB21_186;
	mov.u32 	%r1063, %r1064;
	mov.u32 	%r1064, %r1055;
	mov.f32 	%f881, %f882;
	mov.f32 	%f882, %f873;
$L__BB21_186:
	mov.b32 	%f603, %r770;
	setp.lt.f32 	%p129, %f876, %f603;
	selp.b32 	%r1066, %r745, %r1058, %p129;
	selp.f32 	%f884, %f603, %f876, %p129;
	setp.leu.f32 	%p130, %f884, %f878;
	mov.u32 	%r1068, %r1060;
	mov.f32 	%f886, %f878;
	@%p130 bra 	$L__BB21_188;
	mov.u32 	%r1068, %r1066;
	mov.u32 	%r1066, %r1060;
	mov.f32 	%f886, %f884;
	mov.f32 	%f884, %f878;
$L__BB21_188:
	setp.leu.f32 	%p131, %f886, %f880;
	mov.u32 	%r1070, %r1062;
	mov.f32 	%f888, %f880;
	@%p131 bra 	$L__BB21_190;
	mov.u32 	%r1070, %r1068;
	mov.u32 	%r1068, %r1062;
	mov.f32 	%f888, %f886;
	mov.f32 	%f886, %f880;
$L__BB21_190:
	setp.leu.f32 	%p132, %f888, %f882;
	mov.u32 	%r1072, %r1064;
	mov.f32 	%f890, %f882;
	@%p132 bra 	$L__BB21_192;
	mov.u32 	%r1072, %r1070;
	mov.u32 	%r1070, %r1064;
	mov.f32 	%f890, %f888;
	mov.f32 	%f888, %f882;
$L__BB21_192:
	setp.leu.f32 	%p133, %f890, %f881;
	mov.u32 	%r1071, %r1063;
	mov.f32 	%f889, %f881;
	@%p133 bra 	$L__BB21_194;
	mov.u32 	%r1071, %r1072;
	mov.u32 	%r1072, %r1063;
	mov.f32 	%f889, %f890;
	mov.f32 	%f890, %f881;
$L__BB21_194:
	mov.b32 	%f604, %r775;
	setp.lt.f32 	%p134, %f884, %f604;
	selp.b32 	%r1074, %r750, %r1066, %p134;
	selp.f32 	%f892, %f604, %f884, %p134;
	setp.leu.f32 	%p135, %f892, %f886;
	mov.u32 	%r1076, %r1068;
	mov.f32 	%f894, %f886;
	@%p135 bra 	$L__BB21_196;
	mov.u32 	%r1076, %r1074;
	mov.u32 	%r1074, %r1068;
	mov.f32 	%f894, %f892;
	mov.f32 	%f892, %f886;
$L__BB21_196:
	setp.leu.f32 	%p136, %f894, %f888;
	mov.u32 	%r1078, %r1070;
	mov.f32 	%f896, %f888;
	@%p136 bra 	$L__BB21_198;
	mov.u32 	%r1078, %r1076;
	mov.u32 	%r1076, %r1070;
	mov.f32 	%f896, %f894;
	mov.f32 	%f894, %f888;
$L__BB21_198:
	setp.leu.f32 	%p137, %f896, %f890;
	mov.u32 	%r1080, %r1072;
	mov.f32 	%f898, %f890;
	@%p137 bra 	$L__BB21_200;
	mov.u32 	%r1080, %r1078;
	mov.u32 	%r1078, %r1072;
	mov.f32 	%f898, %f896;
	mov.f32 	%f896, %f890;
$L__BB21_200:
	setp.leu.f32 	%p138, %f898, %f889;
	mov.u32 	%r890, %r1071;
	mov.f32 	%f700, %f889;
	@%p138 bra 	$L__BB21_202;
	mov.u32 	%r890, %r1080;
	mov.u32 	%r1080, %r1071;
	mov.f32 	%f700, %f898;
	mov.f32 	%f898, %f889;
$L__BB21_202:
	mov.b32 	%f605, %r780;
	setp.lt.f32 	%p139, %f892, %f605;
	selp.b32 	%r877, %r755, %r1074, %p139;
	selp.f32 	%f686, %f605, %f892, %p139;
	setp.leu.f32 	%p140, %f686, %f894;
	mov.u32 	%r884, %r1076;
	mov.f32 	%f694, %f894;
	@%p140 bra 	$L__BB21_204;
	mov.u32 	%r884, %r877;
	mov.u32 	%r877, %r1076;
	mov.f32 	%f694, %f686;
	mov.f32 	%f686, %f894;
$L__BB21_204:
	setp.leu.f32 	%p141, %f694, %f896;
	mov.u32 	%r886, %r1078;
	mov.f32 	%f696, %f896;
	@%p141 bra 	$L__BB21_206;
	mov.u32 	%r886, %r884;
	mov.u32 	%r884, %r1078;
	mov.f32 	%f696, %f694;
	mov.f32 	%f694, %f896;
$L__BB21_206:
	setp.leu.f32 	%p142, %f696, %f898;
	mov.u32 	%r1085, %r1080;
	mov.f32 	%f903, %f898;
	@%p142 bra 	$L__BB21_208;
	mov.u32 	%r1085, %r886;
	mov.u32 	%r886, %r1080;
	mov.f32 	%f903, %f696;
	mov.f32 	%f696, %f898;
$L__BB21_208:
	setp.leu.f32 	%p143, %f903, %f700;
	mov.f32 	%f698, %f903;
	mov.u32 	%r888, %r1085;
	mov.f32 	%f731, %f242;
	@%p143 bra 	$L__BB21_210;
	mov.f32 	%f698, %f700;
	mov.f32 	%f700, %f903;
	mov.u32 	%r888, %r890;
	mov.u32 	%r890, %r1085;
$L__BB21_210:
	mov.b32 	%r786, %f731;
	mov.b32 	%r842, 16;
	mov.b32 	%r843, 31;
	mov.b32 	%r844, -1;
	// begin inline asm
	shfl.sync.down.b32 %r785, %r786, %r842, %r843, %r844;
	// end inline asm
	mov.b32 	%r791, %f730;
	// begin inline asm
	shfl.sync.down.b32 %r790, %r791, %r842, %r843, %r844;
	// end inline asm
	// begin inline asm
	shfl.sync.down.b32 %r795, %r890, %r842, %r843, %r844;
	// end inline asm
	// begin inline asm
	shfl.sync.down.b32 %r800, %r888, %r842, %r843, %r844;
	// end inline asm
	// begin inline asm
	shfl.sync.down.b32 %r805, %r886, %r842, %r843, %r844;
	// end inline asm
	// begin inline asm
	shfl.sync.down.b32 %r810, %r884, %r842, %r843, %r844;
	// end inline asm
	// begin inline asm
	shfl.sync.down.b32 %r815, %r877, %r842, %r843, %r844;
	// end inline asm
	mov.b32 	%r821, %f700;
	// begin inline asm
	shfl.sync.down.b32 %r820, %r821, %r842, %r843, %r844;
	// end inline asm
	mov.b32 	%r826, %f698;
	// begin inline asm
	shfl.sync.down.b32 %r825, %r826, %r842, %r843, %r844;
	// end inline asm
	mov.b32 	%r831, %f696;
	// begin inline asm
	shfl.sync.down.b32 %r830, %r831, %r842, %r843, %r844;
	// end inline asm
	mov.b32 	%r836, %f694;
	// begin inline asm
	shfl.sync.down.b32 %r835, %r836, %r842, %r843, %r844;
	// end inline asm
	mov.b32 	%r841, %f686;
	// begin inline asm
	shfl.sync.down.b32 %r840, %r841, %r842, %r843, %r844;
	// end inline asm
	setp.gt.s32 	%p144, %r544, 15;
	@%p144 bra 	$L__BB21_253;
	mov.b32 	%f606, %r820;
	mov.b32 	%f607, %r790;
	mov.b32 	%f608, %r785;
	setp.gt.f32 	%p145, %f731, %f608;
	selp.f32 	%f294, %f731, %f608, %p145;
	selp.f32 	%f609, %f730, %f607, %p145;
	selp.f32 	%f610, %f608, %f731, %p145;
	selp.f32 	%f611, %f607, %f730, %p145;
	sub.f32 	%f612, %f610, %f294;
	mul.f32 	%f613, %f612, 0f3FB8AA3B;
	ex2.approx.f32 	%f614, %f613;
	fma.rn.f32 	%f730, %f611, %f614, %f609;
	setp.lt.f32 	%p146, %f686, %f606;
	selp.b32 	%r1093, %r795, %r877, %p146;
	selp.f32 	%f913, %f606, %f686, %p146;
	setp.leu.f32 	%p147, %f913, %f694;
	mov.u32 	%r1095, %r884;
	mov.f32 	%f915, %f694;
	@%p147 bra 	$L__BB21_213;
	mov.u32 	%r1095, %r1093;
	mov.u32 	%r1093, %r884;
	mov.f32 	%f915, %f913;
	mov.f32 	%f913, %f694;
$L__BB21_213:
	setp.leu.f32 	%p148, %f915, %f696;
	mov.u32 	%r1097, %r886;
	mov.f32 	%f917, %f696;
	@%p148 bra 	$L__BB21_215;
	mov.u32 	%r1097, %r1095;
	mov.u32 	%r1095, %r886;
	mov.f32 	%f917, %f915;
	mov.f32 	%f915, %f696;
$L__BB21_215:
	setp.leu.f32 	%p149, %f917, %f698;
	mov.u32 	%r1099, %r888;
	mov.f32 	%f919, %f698;
	@%p149 bra 	$L__BB21_217;
	mov.u32 	%r1099, %r1097;
	mov.u32 	%r1097, %r888;
	mov.f32 	%f919, %f917;
	mov.f32 	%f917, %f698;
$L__BB21_217:
	setp.leu.f32 	%p150, %f919, %f700;
	mov.u32 	%r1098, %r890;
	mov.f32 	%f918, %f700;
	@%p150 bra 	$L__BB21_219;
	mov.u32 	%r1098, %r1099;
	mov.u32 	%r1099, %r890;
	mov.f32 	%f918, %f919;
	mov.f32 	%f919, %f700;
$L__BB21_219:
	mov.b32 	%f615, %r825;
	setp.lt.f32 	%p151, %f913, %f615;
	selp.b32 	%r1101, %r800, %r1093, %p151;
	selp.f32 	%f921, %f615, %f913, %p151;
	setp.leu.f32 	%p152, %f921, %f915;
	mov.u32 	%r1103, %r1095;
	mov.f32 	%f923, %f915;
	@%p152 bra 	$L__BB21_221;
	mov.u32 	%r1103, %r1101;
	mov.u32 	%r1101, %r1095;
	mov.f32 	%f923, %f921;
	mov.f32 	%f921, %f915;
$L__BB21_221:
	setp.leu.f32 	%p153, %f923, %f917;
	mov.u32 	%r1105, %r1097;
	mov.f32 	%f925, %f917;
	@%p153 bra 	$L__BB21_223;
	mov.u32 	%r1105, %r1103;
	mov.u32 	%r1103, %r1097;
	mov.f32 	%f925, %f923;
	mov.f32 	%f923, %f917;
$L__BB21_223:
	setp.leu.f32 	%p154, %f925, %f919;
	mov.u32 	%r1107, %r1099;
	mov.f32 	%f927, %f919;
	@%p154 bra 	$L__BB21_225;
	mov.u32 	%r1107, %r1105;
	mov.u32 	%r1105, %r1099;
	mov.f32 	%f927, %f925;
	mov.f32 	%f925, %f919;
$L__BB21_225:
	setp.leu.f32 	%p155, %f927, %f918;
	mov.u32 	%r1106, %r1098;
	mov.f32 	%f926, %f918;
	@%p155 bra 	$L__BB21_227;
	mov.u32 	%r1106, %r1107;
	mov.u32 	%r1107, %r1098;
	mov.f32 	%f926, %f927;
	mov.f32 	%f927, %f918;
$L__BB21_227:
	mov.b32 	%f616, %r830;
	setp.lt.f32 	%p156, %f921, %f616;
	selp.b32 	%r1109, %r805, %r1101, %p156;
	selp.f32 	%f929, %f616, %f921, %p156;
	setp.leu.f32 	%p157, %f929, %f923;
	mov.u32 	%r1111, %r1103;
	mov.f32 	%f931, %f923;
	@%p157 bra 	$L__BB21_229;
	mov.u32 	%r1111, %r1109;
	mov.u32 	%r1109, %r1103;
	mov.f32 	%f931, %f929;
	mov.f32 	%f929, %f923;
$L__BB21_229:
	setp.leu.f32 	%p158, %f931, %f925;
	mov.u32 	%r1113, %r1105;
	mov.f32 	%f933, %f925;
	@%p158 bra 	$L__BB21_231;
	mov.u32 	%r1113, %r1111;
	mov.u32 	%r1111, %r1105;
	mov.f32 	%f933, %f931;
	mov.f32 	%f931, %f925;
$L__BB21_231:
	setp.leu.f32 	%p159, %f933, %f927;
	mov.u32 	%r1115, %r1107;
	mov.f32 	%f935, %f927;
	@%p159 bra 	$L__BB21_233;
	mov.u32 	%r1115, %r1113;
	mov.u32 	%r1113, %r1107;
	mov.f32 	%f935, %f933;
	mov.f32 	%f933, %f927;
$L__BB21_233:
	setp.leu.f32 	%p160, %f935, %f926;
	mov.u32 	%r1114, %r1106;
	mov.f32 	%f934, %f926;
	@%p160 bra 	$L__BB21_235;
	mov.u32 	%r1114, %r1115;
	mov.u32 	%r1115, %r1106;
	mov.f32 	%f934, %f935;
	mov.f32 	%f935, %f926;
$L__BB21_235:
	mov.b32 	%f617, %r835;
	setp.lt.f32 	%p161, %f929, %f617;
	selp.b32 	%r1117, %r810, %r1109, %p161;
	selp.f32 	%f937, %f617, %f929, %p161;
	setp.leu.f32 	%p162, %f937, %f931;
	mov.u32 	%r1119, %r1111;
	mov.f32 	%f939, %f931;
	@%p162 bra 	$L__BB21_237;
	mov.u32 	%r1119, %r1117;
	mov.u32 	%r1117, %r1111;
	mov.f32 	%f939, %f937;
	mov.f32 	%f937, %f931;
$L__BB21_237:
	setp.leu.f32 	%p163, %f939, %f933;
	mov.u32 	%r1121, %r1113;
	mov.f32 	%f941, %f933;
	@%p163 bra 	$L__BB21_239;
	mov.u32 	%r1121, %r1119;
	mov.u32 	%r1119, %r1113;
	mov.f32 	%f941, %f939;
	mov.f32 	%f939, %f933;
$L__BB21_239:
	setp.leu.f32 	%p164, %f941, %f935;
	mov.u32 	%r1123, %r1115;
	mov.f32 	%f943, %f935;
	@%p164 bra 	$L__BB21_241;
	mov.u32 	%r1123, %r1121;
	mov.u32 	%r1121, %r1115;
	mov.f32 	%f943, %f941;
	mov.f32 	%f941, %f935;
$L__BB21_241:
	setp.leu.f32 	%p165, %f943, %f934;
	mov.u32 	%r1122, %r1114;
	mov.f32 	%f942, %f934;
	@%p165 bra 	$L__BB21_243;
	mov.u32 	%r1122, %r1123;
	mov.u32 	%r1123, %r1114;
	mov.f32 	%f942, %f943;
	mov.f32 	%f943, %f934;
$L__BB21_243:
	mov.b32 	%f618, %r840;
	setp.lt.f32 	%p166, %f937, %f618;
	selp.b32 	%r877, %r815, %r1117, %p166;
	selp.f32 	%f686, %f618, %f937, %p166;
	setp.leu.f32 	%p167, %f686, %f939;
	mov.u32 	%r884, %r1119;
	mov.f32 	%f694, %f939;
	@%p167 bra 	$L__BB21_245;
	mov.u32 	%r884, %r877;
	mov.u32 	%r877, %r1119;
	mov.f32 	%f694, %f686;
	mov.f32 	%f686, %f939;
$L__BB21_245:
	setp.leu.f32 	%p168, %f694, %f941;
	mov.u32 	%r886, %r1121;
	mov.f32 	%f696, %f941;
	@%p168 bra 	$L__BB21_247;
	mov.u32 	%r886, %r884;
	mov.u32 	%r884, %r1121;
	mov.f32 	%f696, %f694;
	mov.f32 	%f694, %f941;
$L__BB21_247:
	setp.leu.f32 	%p169, %f696, %f943;
	mov.u32 	%r888, %r1123;
	mov.f32 	%f698, %f943;
	@%p169 bra 	$L__BB21_249;
	mov.u32 	%r888, %r886;
	mov.u32 	%r886, %r1123;
	mov.f32 	%f698, %f696;
	mov.f32 	%f696, %f943;
$L__BB21_249:
	setp.leu.f32 	%p170, %f698, %f942;
	mov.u32 	%r890, %r1122;
	mov.f32 	%f700, %f942;
	@%p170 bra 	$L__BB21_251;
	mov.u32 	%r890, %r888;
	mov.u32 	%r888, %r1122;
	mov.f32 	%f700, %f698;
	mov.f32 	%f698, %f942;
$L__BB21_251:
	setp.ne.s32 	%p171, %r544, 0;
	mov.f32 	%f731, %f294;
	@%p171 bra 	$L__BB21_253;
	shr.u32 	%r845, %r1, 5;
	mov.u32 	%r846, _ZZ19online_softmax_topkILi5ELi128EEvPKfPiPfiiE12temp_storage;
	mad.lo.s32 	%r847, %r845, 48, %r846;
	st.shared.v2.f32 	[%r847+8], {%f294, %f730};
	st.shared.v2.u32 	[%r847+16], {%r890, %r888};
	st.shared.v2.u32 	[%r847+24], {%r886, %r884};
	mov.b32 	%r848, %f700;
	st.shared.v2.u32 	[%r847+32], {%r877, %r848};
	st.shared.v2.f32 	[%r847+40], {%f698, %f696};
	st.shared.v2.f32 	[%r847+48], {%f694, %f686};
$L__BB21_253:
	bar.sync 	0;
	setp.ne.s32 	%p172, %r1, 0;
	@%p172 bra 	$L__BB21_374;
	ld.shared.v2.f32 	{%f619, %f620}, [_ZZ19online_softmax_topkILi5ELi128EEvPKfPiPfiiE12temp_storage+56];
	ld.shared.v2.u32 	{%r849, %r383}, [_ZZ19online_softmax_topkILi5ELi128EEvPKfPiPfiiE12temp_storage+64];
	ld.shared.v2.u32 	{%r385, %r384}, [_ZZ19online_softmax_topkILi5ELi128EEvPKfPiPfiiE12temp_storage+72];
	ld.shared.v2.u32 	{%r386, %r850}, [_ZZ19online_softmax_topkILi5ELi128EEvPKfPiPfiiE12temp_storage+80];
	mov.b32 	%f621, %r850;
	ld.shared.v2.f32 	{%f349, %f348}, [_ZZ19online_softmax_topkILi5ELi128EEvPKfPiPfiiE12temp_storage+88];
	ld.shared.v2.f32 	{%f351, %f350}, [_ZZ19online_softmax_topkILi5ELi128EEvPKfPiPfiiE12temp_storage+96];
	setp.gt.f32 	%p173, %f731, %f619;
	selp.f32 	%f352, %f731, %f619, %p173;
	selp.f32 	%f622, %f730, %f620, %p173;
	selp.f32 	%f623, %f619, %f731, %p173;
	selp.f32 	%f624, %f620, %f730, %p173;
	sub.f32 	%f625, %f623, %f352;
	mul.f32 	%f626, %f625, 0f3FB8AA3B;
	ex2.approx.f32 	%f627, %f626;
	fma.rn.f32 	%f353, %f624, %f627, %f622;
	setp.gt.f32 	%p174, %f621, %f686;
	selp.b32 	%r1138, %r849, %r877, %p174;
	selp.f32 	%f960, %f621, %f686, %p174;
	setp.leu.f32 	%p175, %f960, %f694;
	mov.u32 	%r1140, %r884;
	mov.f32 	%f962, %f694;
	@%p175 bra 	$L__BB21_256;
	mov.u32 	%r1140, %r1138;
	mov.u32 	%r1138, %r884;
	mov.f32 	%f962, %f960;
	mov.f32 	%f960, %f694;
$L__BB21_256:
	setp.leu.f32 	%p176, %f962, %f696;
	mov.u32 	%r1142, %r886;
	mov.f32 	%f964, %f696;
	@%p176 bra 	$L__BB21_258;
	mov.u32 	%r1142, %r1140;
	mov.u32 	%r1140, %r886;
	mov.f32 	%f964, %f962;
	mov.f32 	%f962, %f696;
$L__BB21_258:
	setp.leu.f32 	%p177, %f964, %f698;
	mov.u32 	%r1144, %r888;
	mov.f32 	%f966, %f698;
	@%p177 bra 	$L__BB21_260;
	mov.u32 	%r1144, %r1142;
	mov.u32 	%r1142, %r888;
	mov.f32 	%f966, %f964;
	mov.f32 	%f964, %f698;
$L__BB21_260:
	setp.leu.f32 	%p178, %f966, %f700;
	mov.u32 	%r1143, %r890;
	mov.f32 	%f965, %f700;
	@%p178 bra 	$L__BB21_262;
	mov.u32 	%r1143, %r1144;
	mov.u32 	%r1144, %r890;
	mov.f32 	%f965, %f966;
	mov.f32 	%f966, %f700;
$L__BB21_262:
	setp.gt.f32 	%p179, %f349, %f960;
	selp.b32 	%r1146, %r383, %r1138, %p179;
	selp.f32 	%f968, %f349, %f960, %p179;
	setp.leu.f32 	%p180, %f968, %f962;
	mov.u32 	%r1148, %r1140;
	mov.f32 	%f970, %f962;
	@%p180 bra 	$L__BB21_264;
	mov.u32 	%r1148, %r1146;
	mov.u32 	%r1146, %r1140;
	mov.f32 	%f970, %f968;
	mov.f32 	%f968, %f962;
$L__BB21_264:
	setp.leu.f32 	%p181, %f970, %f964;
	mov.u32 	%r1150, %r1142;
	mov.f32 	%f972, %f964;
	@%p181 bra 	$L__BB21_266;
	mov.u32 	%r1150, %r1148;
	mov.u32 	%r1148, %r1142;
	mov.f32 	%f972, %f970;
	mov.f32 	%f970, %f964;
$L__BB21_266:
	setp.leu.f32 	%p182, %f972, %f966;
	mov.u32 	%r1152, %r1144;
	mov.f32 	%f974, %f966;
	@%p182 bra 	$L__BB21_268;
	mov.u32 	%r1152, %r1150;
	mov.u32 	%r1150, %r1144;
	mov.f32 	%f974, %f972;
	mov.f32 	%f972, %f966;
$L__BB21_268:
	setp.leu.f32 	%p183, %f974, %f965;
	mov.u32 	%r1151, %r1143;
	mov.f32 	%f973, %f965;
	@%p183 bra 	$L__BB21_270;
	mov.u32 	%r1151, %r1152;
	mov.u32 	%r1152, %r1143;
	mov.f32 	%f973, %f974;
	mov.f32 	%f974, %f965;
$L__BB21_270:
	setp.gt.f32 	%p184, %f348, %f968;
	selp.b32 	%r1154, %r385, %r1146, %p184;
	selp.f32 	%f976, %f348, %f968, %p184;
	setp.leu.f32 	%p185, %f976, %f970;
	mov.u32 	%r1156, %r1148;
	mov.f32 	%f978, %f970;
	@%p185 bra 	$L__BB21_272;
	mov.u32 	%r1156, %r1154;
	mov.u32 	%r1154, %r1148;
	mov.f32 	%f978, %f976;
	mov.f32 	%f976, %f970;
$L__BB21_272:
	setp.leu.f32 	%p186, %f978, %f972;
	mov.u32 	%r1158, %r1150;
	mov.f32 	%f980, %f972;
	@%p186 bra 	$L__BB21_274;
	mov.u32 	%r1158, %r1156;
	mov.u32 	%r1156, %r1150;
	mov.f32 	%f980, %f978;
	mov.f32 	%f978, %f972;
$L__BB21_274:
	setp.leu.f32 	%p187, %f980, %f974;
	mov.u32 	%r1160, %r1152;
	mov.f32 	%f982, %f974;
	@%p187 bra 	$L__BB21_276;
	mov.u32 	%r1160, %r1158;
	mov.u32 	%r1158, %r1152;
	mov.f32 	%f982, %f980;
	mov.f32 	%f980, %f974;
$L__BB21_276:
	setp.leu.f32 	%p188, %f982, %f973;
	mov.u32 	%r1159, %r1151;
	mov.f32 	%f981, %f973;
	@%p188 bra 	$L__BB21_278;
	mov.u32 	%r1159, %r1160;
	mov.u32 	%r1160, %r1151;
	mov.f32 	%f981, %f982;
	mov.f32 	%f982, %f973;
$L__BB21_278:
	setp.gt.f32 	%p189, %f351, %f976;
	selp.b32 	%r1162, %r384, %r1154, %p189;
	selp.f32 	%f984, %f351, %f976, %p189;
	setp.leu.f32 	%p190, %f984, %f978;
	mov.u32 	%r1164, %r1156;
	mov.f32 	%f986, %f978;
	@%p190 bra 	$L__BB21_280;
	mov.u32 	%r1164, %r1162;
	mov.u32 	%r1162, %r1156;
	mov.f32 	%f986, %f984;
	mov.f32 	%f984, %f978;
$L__BB21_280:
	setp.leu.f32 	%p191, %f986, %f980;
	mov.u32 	%r1166, %r1158;
	mov.f32 	%f988, %f980;
	@%p191 bra 	$L__BB21_282;
	mov.u32 	%r1166, %r1164;
	mov.u32 	%r1164, %r1158;
	mov.f32 	%f988, %f986;
	mov.f32 	%f986, %f980;
$L__BB21_282:
	setp.leu.f32 	%p192, %f988, %f982;
	mov.u32 	%r1168, %r1160;
	mov.f32 	%f990, %f982;
	@%p192 bra 	$L__BB21_284;
	mov.u32 	%r1168, %r1166;
	mov.u32 	%r1166, %r1160;
	mov.f32 	%f990, %f988;
	mov.f32 	%f988, %f982;
$L__BB21_284:
	setp.leu.f32 	%p193, %f990, %f981;
	mov.u32 	%r1167, %r1159;
	mov.f32 	%f989, %f981;
	@%p193 bra 	$L__BB21_286;
	mov.u32 	%r1167, %r1168;
	mov.u32 	%r1168, %r1159;
	mov.f32 	%f989, %f990;
	mov.f32 	%f990, %f981;
$L__BB21_286:
	setp.gt.f32 	%p194, %f350, %f984;
	selp.b32 	%r1170, %r386, %r1162, %p194;
	selp.f32 	%f992, %f350, %f984, %p194;
	setp.leu.f32 	%p195, %f992, %f986;
	mov.u32 	%r1172, %r1164;
	mov.f32 	%f994, %f986;
	@%p195 bra 	$L__BB21_288;
	mov.u32 	%r1172, %r1170;
	mov.u32 	%r1170, %r1164;
	mov.f32 	%f994, %f992;
	mov.f32 	%f992, %f986;
$L__BB21_288:
	setp.leu.f32 	%p196, %f994, %f988;
	mov.u32 	%r1174, %r1166;
	mov.f32 	%f996, %f988;
	@%p196 bra 	$L__BB21_290;
	mov.u32 	%r1174, %r1172;
	mov.u32 	%r1172, %r1166;
	mov.f32 	%f996, %f994;
	mov.f32 	%f994, %f988;
$L__BB21_290:
	setp.leu.f32 	%p197, %f996, %f990;
	mov.u32 	%r1176, %r1168;
	mov.f32 	%f998, %f990;
	@%p197 bra 	$L__BB21_292;
	mov.u32 	%r1176, %r1174;
	mov.u32 	%r1174, %r1168;
	mov.f32 	%f998, %f996;
	mov.f32 	%f996, %f990;
$L__BB21_292:
	setp.leu.f32 	%p198, %f998, %f989;
	mov.u32 	%r1175, %r1167;
	mov.f32 	%f997, %f989;
	@%p198 bra 	$L__BB21_294;
	mov.u32 	%r1175, %r1176;
	mov.u32 	%r1176, %r1167;
	mov.f32 	%f997, %f998;
	mov.f32 	%f998, %f989;
$L__BB21_294:
	ld.shared.v2.f32 	{%f628, %f629}, [_ZZ19online_softmax_topkILi5ELi128EEvPKfPiPfiiE12temp_storage+104];
	ld.shared.v2.u32 	{%r851, %r432}, [_ZZ19online_softmax_topkILi5ELi128EEvPKfPiPfiiE12temp_storage+112];
	ld.shared.v2.u32 	{%r434, %r433}, [_ZZ19online_softmax_topkILi5ELi128EEvPKfPiPfiiE12temp_storage+120];
	ld.shared.v2.u32 	{%r435, %r852}, [_ZZ19online_softmax_topkILi5ELi128EEvPKfPiPfiiE12temp_storage+128];
	mov.b32 	%f630, %r852;
	ld.shared.v2.f32 	{%f400, %f399}, [_ZZ19online_softmax_topkILi5ELi128EEvPKfPiPfiiE12temp_storage+136];
	ld.shared.v2.f32 	{%f402, %f401}, [_ZZ19online_softmax_topkILi5ELi128EEvPKfPiPfiiE12temp_storage+144];
	setp.gt.f32 	%p199, %f352, %f628;
	selp.f32 	%f403, %f352, %f628, %p199;
	selp.f32 	%f631, %f353, %f629, %p199;
	selp.f32 	%f632, %f628, %f352, %p199;
	selp.f32 	%f633, %f629, %f353, %p199;
	sub.f32 	%f634, %f632, %f403;
	mul.f32 	%f635, %f634, 0f3FB8AA3B;
	ex2.approx.f32 	%f636, %f635;
	fma.rn.f32 	%f404, %f633, %f636, %f631;
	setp.gt.f32 	%p200, %f630, %f992;
	selp.b32 	%r1178, %r851, %r1170, %p200;
	selp.f32 	%f1000, %f630, %f992, %p200;
	setp.leu.f32 	%p201, %f1000, %f994;
	mov.u32 	%r1180, %r1172;
	mov.f32 	%f1002, %f994;
	@%p201 bra 	$L__BB21_296;
	mov.u32 	%r1180, %r1178;
	mov.u32 	%r1178, %r1172;
	mov.f32 	%f1002, %f1000;
	mov.f32 	%f1000, %f994;
$L__BB21_296:
	setp.leu.f32 	%p202, %f1002, %f996;
	mov.u32 	%r1182, %r1174;
	mov.f32 	%f1004, %f996;
	@%p202 bra 	$L__BB21_298;
	mov.u32 	%r1182, %r1180;
	mov.u32 	%r1180, %r1174;
	mov.f32 	%f1004, %f1002;
	mov.f32 	%f1002, %f996;
$L__BB21_298:
	setp.leu.f32 	%p203, %f1004, %f998;
	mov.u32 	%r1184, %r1176;
	mov.f32 	%f1006, %f998;
	@%p203 bra 	$L__BB21_300;
	mov.u32 	%r1184, %r1182;
	mov.u32 	%r1182, %r1176;
	mov.f32 	%f1006, %f1004;
	mov.f32 	%f1004, %f998;
$L__BB21_300:
	setp.leu.f32 	%p204, %f1006, %f997;
	mov.u32 	%r1183, %r1175;
	mov.f32 	%f1005, %f997;
	@%p204 bra 	$L__BB21_302;
	mov.u32 	%r1183, %r1184;
	mov.u32 	%r1184, %r1175;
	mov.f32 	%f1005, %f1006;
	mov.f32 	%f1006, %f997;
$L__BB21_302:
	setp.gt.f32 	%p205, %f400, %f1000;
	selp.b32 	%r1186, %r432, %r1178, %p205;
	selp.f32 	%f1008, %f400, %f1000, %p205;
	setp.leu.f32 	%p206, %f1008, %f1002;
	mov.u32 	%r1188, %r1180;
	mov.f32 	%f1010, %f1002;
	@%p206 bra 	$L__BB21_304;
	mov.u32 	%r1188, %r1186;
	mov.u32 	%r1186, %r1180;
	mov.f32 	%f1010, %f1008;
	mov.f32 	%f1008, %f1002;
$L__BB21_304:
	setp.leu.f32 	%p207, %f1010, %f1004;
	mov.u32 	%r1190, %r1182;
	mov.f32 	%f1012, %f1004;
	@%p207 bra 	$L__BB21_306;
	mov.u32 	%r1190, %r1188;
	mov.u32 	%r1188, %r1182;
	mov.f32 	%f1012, %f1010;
	mov.f32 	%f1010, %f1004;
$L__BB21_306:
	setp.leu.f32 	%p208, %f1012, %f1006;
	mov.u32 	%r1192, %r1184;
	mov.f32 	%f1014, %f1006;
	@%p208 bra 	$L__BB21_308;
	mov.u32 	%r1192, %r1190;
	mov.u32 	%r1190, %r1184;
	mov.f32 	%f1014, %f1012;
	mov.f32 	%f1012, %f1006;
$L__BB21_308:
	setp.leu.f32 	%p209, %f1014, %f1005;
	mov.u32 	%r1191, %r1183;
	mov.f32 	%f1013, %f1005;
	@%p209 bra 	$L__BB21_310;
	mov.u32 	%r1191, %r1192;
	mov.u32 	%r1192, %r1183;
	mov.f32 	%f1013, %f1014;
	mov.f32 	%f1014, %f1005;
$L__BB21_310:
	setp.gt.f32 	%p210, %f399, %f1008;
	selp.b32 	%r1194, %r434, %r1186, %p210;
	selp.f32 	%f1016, %f399, %f1008, %p210;
	setp.leu.f32 	%p211, %f1016, %f1010;
	mov.u32 	%r1196, %r1188;
	mov.f32 	%f1018, %f1010;
	@%p211 bra 	$L__BB21_312;
	mov.u32 	%r1196, %r1194;
	mov.u32 	%r1194, %r1188;
	mov.f32 	%f1018, %f1016;
	mov.f32 	%f1016, %f1010;
$L__BB21_312:
	setp.leu.f32 	%p212, %f1018, %f1012;
	mov.u32 	%r1198, %r1190;
	mov.f32 	%f1020, %f1012;
	@%p212 bra 	$L__BB21_314;
	mov.u32 	%r1198, %r1196;
	mov.u32 	%r1196, %r1190;
	mov.f32 	%f1020, %f1018;
	mov.f32 	%f1018, %f1012;
$L__BB21_314:
	setp.leu.f32 	%p213, %f1020, %f1014;
	mov.u32 	%r1200, %r1192;
	mov.f32 	%f1022, %f1014;
	@%p213 bra 	$L__BB21_316;
	mov.u32 	%r1200, %r1198;
	mov.u32 	%r1198, %r1192;
	mov.f32 	%f1022, %f1020;
	mov.f32 	%f1020, %f1014;
$L__BB21_316:
	setp.leu.f32 	%p214, %f1022, %f1013;
	mov.u32 	%r1199, %r1191;
	mov.f32 	%f1021, %f1013;
	@%p214 bra 	$L__BB21_318;
	mov.u32 	%r1199, %r1200;
	mov.u32 	%r1200, %r1191;
	mov.f32 	%f1021, %f1022;
	mov.f32 	%f1022, %f1013;
$L__BB21_318:
	setp.gt.f32 	%p215, %f402, %f1016;
	selp.b32 	%r1202, %r433, %r1194, %p215;
	selp.f32 	%f1024, %f402, %f1016, %p215;
	setp.leu.f32 	%p216, %f1024, %f1018;
	mov.u32 	%r1204, %r1196;
	mov.f32 	%f1026, %f1018;
	@%p216 bra 	$L__BB21_320;
	mov.u32 	%r1204, %r1202;
	mov.u32 	%r1202, %r1196;
	mov.f32 	%f1026, %f1024;
	mov.f32 	%f1024, %f1018;
$L__BB21_320:
	setp.leu.f32 	%p217, %f1026, %f1020;
	mov.u32 	%r1206, %r1198;
	mov.f32 	%f1028, %f1020;
	@%p217 bra 	$L__BB21_322;
	mov.u32 	%r1206, %r1204;
	mov.u32 	%r1204, %r1198;
	mov.f32 	%f1028, %f1026;
	mov.f32 	%f1026, %f1020;
$L__BB21_322:
	setp.leu.f32 	%p218, %f1028, %f1022;
	mov.u32 	%r1208, %r1200;
	mov.f32 	%f1030, %f1022;
	@%p218 bra 	$L__BB21_324;
	mov.u32 	%r1208, %r1206;
	mov.u32 	%r1206, %r1200;
	mov.f32 	%f1030, %f1028;
	mov.f32 	%f1028, %f1022;
$L__BB21_324:
	setp.leu.f32 	%p219, %f1030, %f1021;
	mov.u32 	%r1207, %r1199;
	mov.f32 	%f1029, %f1021;
	@%p219 bra 	$L__BB21_326;
	mov.u32 	%r1207, %r1208;
	mov.u32 	%r1208, %r1199;
	mov.f32 	%f1029, %f1030;
	mov.f32 	%f1030, %f1021;
$L__BB21_326:
	setp.gt.f32 	%p220, %f401, %f1024;
	selp.b32 	%r1210, %r435, %r1202, %p220;
	selp.f32 	%f1032, %f401, %f1024, %p220;
	setp.leu.f32 	%p221, %f1032, %f1026;
	mov.u32 	%r1212, %r1204;
	mov.f32 	%f1034, %f1026;
	@%p221 bra 	$L__BB21_328;
	mov.u32 	%r1212, %r1210;
	mov.u32 	%r1210, %r1204;
	mov.f32 	%f1034, %f1032;
	mov.f32 	%f1032, %f1026;
$L__BB21_328:
	setp.leu.f32 	%p222, %f1034, %f1028;
	mov.u32 	%r1214, %r1206;
	mov.f32 	%f1036, %f1028;
	@%p222 bra 	$L__BB21_330;
	mov.u32 	%r1214, %r1212;
	mov.u32 	%r1212, %r1206;
	mov.f32 	%f1036, %f1034;
	mov.f32 	%f1034, %f1028;
$L__BB21_330:
	setp.leu.f32 	%p223, %f1036, %f1030;
	mov.u32 	%r1216, %r1208;
	mov.f32 	%f1038, %f1030;
	@%p223 bra 	$L__BB21_332;
	mov.u32 	%r1216, %r1214;
	mov.u32 	%r1214, %r1208;
	mov.f32 	%f1038, %f1036;
	mov.f32 	%f1036, %f1030;
$L__BB21_332:
	setp.leu.f32 	%p224, %f1038, %f1029;
	mov.u32 	%r1215, %r1207;
	mov.f32 	%f1037, %f1029;
	@%p224 bra 	$L__BB21_334;
	mov.u32 	%r1215, %r1216;
	mov.u32 	%r1216, %r1207;
	mov.f32 	%f1037, %f1038;
	mov.f32 	%f1038, %f1029;
$L__BB21_334:
	ld.shared.v2.f32 	{%f637, %f638}, [_ZZ19online_softmax_topkILi5ELi128EEvPKfPiPfiiE12temp_storage+152];
	ld.shared.v2.u32 	{%r853, %r481}, [_ZZ19online_softmax_topkILi5ELi128EEvPKfPiPfiiE12temp_storage+160];
	ld.shared.v2.u32 	{%r483, %r482}, [_ZZ19online_softmax_topkILi5ELi128EEvPKfPiPfiiE12temp_storage+168];
	ld.shared.v2.u32 	{%r484, %r854}, [_ZZ19online_softmax_topkILi5ELi128EEvPKfPiPfiiE12temp_storage+176];
	mov.b32 	%f639, %r854;
	ld.shared.v2.f32 	{%f451, %f450}, [_ZZ19online_softmax_topkILi5ELi128EEvPKfPiPfiiE12temp_storage+184];
	ld.shared.v2.f32 	{%f453, %f452}, [_ZZ19online_softmax_topkILi5ELi128EEvPKfPiPfiiE12temp_storage+192];
	setp.gt.f32 	%p225, %f403, %f637;
	selp.f32 	%f731, %f403, %f637, %p225;
	selp.f32 	%f640, %f404, %f638, %p225;
	selp.f32 	%f641, %f637, %f403, %p225;
	selp.f32 	%f642, %f638, %f404, %p225;
	sub.f32 	%f643, %f641, %f731;
	mul.f32 	%f644, %f643, 0f3FB8AA3B;
	ex2.approx.f32 	%f645, %f644;
	fma.rn.f32 	%f730, %f642, %f645, %f640;
	setp.gt.f32 	%p226, %f639, %f1032;
	selp.b32 	%r1218, %r853, %r1210, %p226;
	selp.f32 	%f1040, %f639, %f1032, %p226;
	setp.leu.f32 	%p227, %f1040, %f1034;
	mov.u32 	%r1220, %r1212;
	mov.f32 	%f1042, %f1034;
	@%p227 bra 	$L__BB21_336;
	mov.u32 	%r1220, %r1218;
	mov.u32 	%r1218, %r1212;
	mov.f32 	%f1042, %f1040;
	mov.f32 	%f1040, %f1034;
$L__BB21_336:
	setp.leu.f32 	%p228, %f1042, %f1036;
	mov.u32 	%r1222, %r1214;
	mov.f32 	%f1044, %f1036;
	@%p228 bra 	$L__BB21_338;
	mov.u32 	%r1222, %r1220;
	mov.u32 	%r1220, %r1214;
	mov.f32 	%f1044, %f1042;
	mov.f32 	%f1042, %f1036;
$L__BB21_338:
	setp.leu.f32 	%p229, %f1044, %f1038;
	mov.u32 	%r1224, %r1216;
	mov.f32 	%f1046, %f1038;
	@%p229 bra 	$L__BB21_340;
	mov.u32 	%r1224, %r1222;
	mov.u32 	%r1222, %r1216;
	mov.f32 	%f1046, %f1044;
	mov.f32 	%f1044, %f1038;
$L__BB21_340:
	setp.leu.f32 	%p230, %f1046, %f1037;
	mov.u32 	%r1223, %r1215;
	mov.f32 	%f1045, %f1037;
	@%p230 bra 	$L__BB21_342;
	mov.u32 	%r1223, %r1224;
	mov.u32 	%r1224, %r1215;
	mov.f32 	%f1045, %f1046;
	mov.f32 	%f1046, %f1037;
$L__BB21_342:
	setp.gt.f32 	%p231, %f451, %f1040;
	selp.b32 	%r1226, %r481, %r1218, %p231;
	selp.f32 	%f1048, %f451, %f1040, %p231;
	setp.leu.f32 	%p232, %f1048, %f1042;
	mov.u32 	%r1228, %r1220;
	mov.f32 	%f1050, %f1042;
	@%p232 bra 	$L__BB21_344;
	mov.u32 	%r1228, %r1226;
	mov.u32 	%r1226, %r1220;
	mov.f32 	%f1050, %f1048;
	mov.f32 	%f1048, %f1042;
$L__BB21_344:
	setp.leu.f32 	%p233, %f1050, %f1044;
	mov.u32 	%r1230, %r1222;
	mov.f32 	%f1052, %f1044;
	@%p233 bra 	$L__BB21_346;
	mov.u32 	%r1230, %r1228;
	mov.u32 	%r1228, %r1222;
	mov.f32 	%f1052, %f1050;
	mov.f32 	%f1050, %f1044;
$L__BB21_346:
	setp.leu.f32 	%p234, %f1052, %f1046;
	mov.u32 	%r1232, %r1224;
	mov.f32 	%f1054, %f1046;
	@%p234 bra 	$L__BB21_348;
	mov.u32 	%r1232, %r1230;
	mov.u32 	%r1230, %r1224;
	mov.f32 	%f1054, %f1052;
	mov.f32 	%f1052, %f1046;
$L__BB21_348:
	setp.leu.f32 	%p235, %f1054, %f1045;
	mov.u32 	%r1231, %r1223;
	mov.f32 	%f1053, %f1045;
	@%p235 bra 	$L__BB21_350;
	mov.u32 	%r1231, %r1232;
	mov.u32 	%r1232, %r1223;
	mov.f32 	%f1053, %f1054;
	mov.f32 	%f1054, %f1045;
$L__BB21_350:
	setp.gt.f32 	%p236, %f450, %f1048;
	selp.b32 	%r1234, %r483, %r1226, %p236;
	selp.f32 	%f1056, %f450, %f1048, %p236;
	setp.leu.f32 	%p237, %f1056, %f1050;
	mov.u32 	%r1236, %r1228;
	mov.f32 	%f1058, %f1050;
	@%p237 bra 	$L__BB21_352;
	mov.u32 	%r1236, %r1234;
	mov.u32 	%r1234, %r1228;
	mov.f32 	%f1058, %f1056;
	mov.f32 	%f1056, %f1050;
$L__BB21_352:
	setp.leu.f32 	%p238, %f1058, %f1052;
	mov.u32 	%r1238, %r1230;
	mov.f32 	%f1060, %f1052;
	@%p238 bra 	$L__BB21_354;
	mov.u32 	%r1238, %r1236;
	mov.u32 	%r1236, %r1230;
	mov.f32 	%f1060, %f1058;
	mov.f32 	%f1058, %f1052;
$L__BB21_354:
	setp.leu.f32 	%p239, %f1060, %f1054;
	mov.u32 	%r1240, %r1232;
	mov.f32 	%f1062, %f1054;
	@%p239 bra 	$L__BB21_356;
	mov.u32 	%r1240, %r1238;
	mov.u32 	%r1238, %r1232;
	mov.f32 	%f1062, %f1060;
	mov.f32 	%f1060, %f1054;
$L__BB21_356:
	setp.leu.f32 	%p240, %f1062, %f1053;
	mov.u32 	%r1239, %r1231;
	mov.f32 	%f1061, %f1053;
	@%p240 bra 	$L__BB21_358;
	mov.u32 	%r1239, %r1240;
	mov.u32 	%r1240, %r1231;
	mov.f32 	%f1061, %f1062;
	mov.f32 	%f1062, %f1053;
$L__BB21_358:
	setp.gt.f32 	%p241, %f453, %f1056;
	selp.b32 	%r1242, %r482, %r1234, %p241;
	selp.f32 	%f1064, %f453, %f1056, %p241;
	setp.leu.f32 	%p242, %f1064, %f1058;
	mov.u32 	%r1244, %r1236;
	mov.f32 	%f1066, %f1058;
	@%p242 bra 	$L__BB21_360;
	mov.u32 	%r1244, %r1242;
	mov.u32 	%r1242, %r1236;
	mov.f32 	%f1066, %f1064;
	mov.f32 	%f1064, %f1058;
$L__BB21_360:
	setp.leu.f32 	%p243, %f1066, %f1060;
	mov.u32 	%r1246, %r1238;
	mov.f32 	%f1068, %f1060;
	@%p243 bra 	$L__BB21_362;
	mov.u32 	%r1246, %r1244;
	mov.u32 	%r1244, %r1238;
	mov.f32 	%f1068, %f1066;
	mov.f32 	%f1066, %f1060;
$L__BB21_362:
	setp.leu.f32 	%p244, %f1068, %f1062;
	mov.u32 	%r1248, %r1240;
	mov.f32 	%f1070, %f1062;
	@%p244 bra 	$L__BB21_364;
	mov.u32 	%r1248, %r1246;
	mov.u32 	%r1246, %r1240;
	mov.f32 	%f1070, %f1068;
	mov.f32 	%f1068, %f1062;
$L__BB21_364:
	setp.leu.f32 	%p245, %f1070, %f1061;
	mov.u32 	%r890, %r1239;
	mov.f32 	%f1069, %f1061;
	@%p245 bra 	$L__BB21_366;
	mov.u32 	%r890, %r1248;
	mov.u32 	%r1248, %r1239;
	mov.f32 	%f1069, %f1070;
	mov.f32 	%f1070, %f1061;
$L__BB21_366:
	setp.gt.f32 	%p246, %f452, %f1064;
	selp.b32 	%r877, %r484, %r1242, %p246;
	selp.f32 	%f686, %f452, %f1064, %p246;
	setp.leu.f32 	%p247, %f686, %f1066;
	mov.u32 	%r884, %r1244;
	mov.f32 	%f694, %f1066;
	@%p247 bra 	$L__BB21_368;
	mov.u32 	%r884, %r877;
	mov.u32 	%r877, %r1244;
	mov.f32 	%f694, %f686;
	mov.f32 	%f686, %f1066;
$L__BB21_368:
	setp.leu.f32 	%p248, %f694, %f1068;
	mov.u32 	%r886, %r1246;
	mov.f32 	%f696, %f1068;
	@%p248 bra 	$L__BB21_370;
	mov.u32 	%r886, %r884;
	mov.u32 	%r884, %r1246;
	mov.f32 	%f696, %f694;
	mov.f32 	%f694, %f1068;
$L__BB21_370:
	setp.leu.f32 	%p249, %f696, %f1070;
	mov.u32 	%r1253, %r1248;
	mov.f32 	%f698, %f1070;
	@%p249 bra 	$L__BB21_372;
	mov.u32 	%r1253, %r886;
	mov.u32 	%r886, %r1248;
	mov.f32 	%f698, %f696;
	mov.f32 	%f696, %f1070;
$L__BB21_372:
	setp.leu.f32 	%p250, %f698, %f1069;
	mov.u32 	%r888, %r1253;
	mov.f32 	%f700, %f1069;
	@%p250 bra 	$L__BB21_374;
	mov.u32 	%r888, %r890;
	mov.u32 	%r890, %r1253;
	mov.f32 	%f700, %f698;
	mov.f32 	%f698, %f1069;
$L__BB21_374:
	setp.ne.s32 	%p251, %r1, 0;
	@%p251 bra 	$L__BB21_385;
	ld.param.u64 	%rd22, [_Z19online_softmax_topkILi5ELi128EEvPKfPiPfii_param_2];
	ld.param.u64 	%rd21, [_Z19online_softmax_topkILi5ELi128EEvPKfPiPfii_param_1];
	mul.lo.s32 	%r855, %r534, %r2;
	mov.f32 	%f646, 0f3F800000;
	div.approx.f32 	%f506, %f646, %f730;
	sub.f32 	%f647, %f700, %f731;
	mul.f32 	%f648, %f647, 0f3FB8AA3B;
	ex2.approx.f32 	%f507, %f648;
	setp.lt.s32 	%p252, %r534, 1;
	cvta.to.global.u64 	%rd18, %rd21;
	mul.wide.s32 	%rd19, %r855, 4;
	add.s64 	%rd7, %rd18, %rd19;
	cvta.to.global.u64 	%rd20, %rd22;
	add.s64 	%rd8, %rd20, %rd19;
	@%p252 bra 	$L__BB21_377;
	st.global.u32 	[%rd7], %r890;
	mul.f32 	%f649, %f506, %f507;
	st.global.f32 	[%rd8], %f649;
$L__BB21_377:
	sub.f32 	%f650, %f698, %f731;
	mul.f32 	%f651, %f650, 0f3FB8AA3B;
	ex2.approx.f32 	%f508, %f651;
	setp.lt.s32 	%p253, %r534, 2;
	@%p253 bra 	$L__BB21_379;
	st.global.u32 	[%rd7+4], %r888;
	mul.f32 	%f652, %f506, %f508;
	st.global.f32 	[%rd8+4], %f652;
$L__BB21_379:
	sub.f32 	%f653, %f696, %f731;
	mul.f32 	%f654, %f653, 0f3FB8AA3B;
	ex2.approx.f32 	%f509, %f654;
	setp.lt.s32 	%p254, %r534, 3;
	@%p254 bra 	$L__BB21_381;
	st.global.u32 	[%rd7+8], %r886;
	mul.f32 	%f655, %f506, %f509;
	st.global.f32 	[%rd8+8], %f655;
$L__BB21_381:
	sub.f32 	%f656, %f694, %f731;
	mul.f32 	%f657, %f656, 0f3FB8AA3B;
	ex2.approx.f32 	%f510, %f657;
	setp.lt.s32 	%p255, %r534, 4;
	@%p255 bra 	$L__BB21_383;
	st.global.u32 	[%rd7+12], %r884;
	mul.f32 	%f658, %f506, %f510;
	st.global.f32 	[%rd8+12], %f658;
$L__BB21_383:
	sub.f32 	%f659, %f686, %f731;
	mul.f32 	%f660, %f659, 0f3FB8AA3B;
	ex2.approx.f32 	%f661, %f660;
	mul.f32 	%f511, %f506, %f661;
	setp.lt.s32 	%p256, %r534, 5;
	@%p256 bra 	$L__BB21_385;
	st.global.u32 	[%rd7+16], %r877;
	st.global.f32 	[%rd8+16], %f511;
$L__BB21_385:
	ret;

}
	// .globl	_Z19online_softmax_topkILi5ELi64EEvPKfPiPfii
.visible .entry _Z19online_softmax_topkILi5ELi64EEvPKfPiPfii(
	.param .u64 .ptr .align 1 _Z19online_softmax_topkILi5ELi64EEvPKfPiPfii_param_0,
	.param .u64 .ptr .align 1 _Z19online_softmax_topkILi5ELi64EEvPKfPiPfii_param_1,
	.param .u64 .ptr .align 1 _Z19online_softmax_topkILi5ELi64EEvPKfPiPfii_param_2,
	.param .u32 _Z19online_softmax_topkILi5ELi64EEvPKfPiPfii_param_3,
	.param .u32 _Z19online_softmax_topkILi5ELi64EEvPKfPiPfii_param_4
)
.maxntid 64
{
	.reg .pred 	%p<205>;
	.reg .b32 	%r<1078>;
	.reg .b32 	%f<884>;
	.reg .b64 	%rd<24>;
	// demoted variable
	.shared .align 8 .b8 _ZZ19online_softmax_topkILi5ELi64EEvPKfPiPfiiE12temp_storage[152];
	ld.param.u64 	%rd11, [_Z19online_softmax_topkILi5ELi64EEvPKfPiPfii_param_0];
	ld.param.u32 	%r435, [_Z19online_softmax_topkILi5ELi64EEvPKfPiPfii_param_3];
	ld.param.u32 	%r436, [_Z19online_softmax_topkILi5ELi64EEvPKfPiPfii_param_4];
	cvta.to.global.u64 	%rd1, %rd11;
	mov.u32 	%r1, %tid.x;
	mov.u32 	%r2, %ctaid.x;
	mul.lo.s32 	%r438, %r435, %r2;
	cvt.s64.s32 	%rd2, %r438;
	setp.ge.s32 	%p1, %r1, %r435;
	mov.f32 	%f610, 0f00000000;
	mov.b32 	%r775, -1;
	mov.f32 	%f566, 0fFF7FFFFF;
	mov.f32 	%f574, %f566;
	mov.f32 	%f576, %f566;
	mov.f32 	%f578, %f566;
	mov.f32 	%f580, %f566;
	mov.u32 	%r782, %r775;
	mov.u32 	%r784, %r775;
	mov.u32 	%r786, %r775;
	mov.u32 	%r788, %r775;
	mov.f32 	%f611, %f566;
	@%p1 bra 	$L__BB22_46;
	not.b32 	%r440, %r1;
	add.s32 	%r3, %r435, %r440;
	and.b32  	%r441, %r3, 192;
	setp.eq.s32 	%p2, %r441, 192;
	mov.f32 	%f610, 0f00000000;
	mov.b32 	%r775, -1;
	mov.f32 	%f566, 0fFF7FFFFF;
	mov.u32 	%r774, %r1;
	@%p2 bra 	$L__BB22_12;
	cvt.u64.u32 	%rd12, %r1;
	add.s64 	%rd13, %rd2, %rd12;
	shl.b64 	%rd14, %rd13, 2;
	add.s64 	%rd23, %rd1, %rd14;
	shr.u32 	%r443, %r3, 6;
	add.s32 	%r444, %r443, 1;
	and.b32  	%r445, %r444, 3;
	neg.s32 	%r754, %r445;
	mov.f32 	%f610, 0f00000000;
	mov.b32 	%r775, -1;
	mov.f32 	%f566, 0fFF7FFFFF;
	mov.f32 	%f550, %f566;
	mov.f32 	%f552, %f566;
	mov.f32 	%f554, %f566;
	mov.f32 	%f580, %f566;
	mov.u32 	%r762, %r775;
	mov.u32 	%r764, %r775;
	mov.u32 	%r766, %r775;
	mov.u32 	%r788, %r775;
	mov.f32 	%f548, %f566;
	mov.u32 	%r774, %r1;
$L__BB22_3:
	.pragma "nounroll";
	ld.global.nc.f32 	%f417, [%rd23];
	setp.gt.f32 	%p3, %f548, %f417;
	selp.f32 	%f418, %f610, 0f3F800000, %p3;
	selp.f32 	%f611, %f548, %f417, %p3;
	selp.f32 	%f419, 0f3F800000, %f610, %p3;
	selp.f32 	%f420, %f417, %f548, %p3;
	sub.f32 	%f421, %f420, %f611;
	mul.f32 	%f422, %f421, 0f3FB8AA3B;
	ex2.approx.f32 	%f423, %f422;
	fma.rn.f32 	%f610, %f419, %f423, %f418;
	setp.gt.f32 	%p4, %f417, %f566;
	selp.f32 	%f10, %f417, %f566, %p4;
	selp.b32 	%r12, %r774, %r775, %p4;
	setp.leu.f32 	%p5, %f10, %f550;
	mov.f32 	%f566, %f10;
	mov.u32 	%r775, %r12;
	@%p5 bra 	$L__BB22_5;
	mov.f32 	%f566, %f550;
	mov.f32 	%f550, %f10;
	mov.u32 	%r775, %r762;
	mov.u32 	%r762, %r12;
$L__BB22_5:
	setp.leu.f32 	%p6, %f550, %f552;
	mov.f32 	%f574, %f550;
	mov.u32 	%r782, %r762;
	@%p6 bra 	$L__BB22_7;
	mov.f32 	%f574, %f552;
	mov.f32 	%f552, %f550;
	mov.u32 	%r782, %r764;
	mov.u32 	%r764, %r762;
$L__BB22_7:
	setp.leu.f32 	%p7, %f552, %f554;
	mov.f32 	%f576, %f552;
	mov.u32 	%r784, %r764;
	@%p7 bra 	$L__BB22_9;
	mov.f32 	%f576, %f554;
	mov.f32 	%f554, %f552;
	mov.u32 	%r784, %r766;
	mov.u32 	%r766, %r764;
$L__BB22_9:
	setp.leu.f32 	%p8, %f554, %f580;
	mov.f32 	%f578, %f554;
	mov.u32 	%r786, %r766;
	@%p8 bra 	$L__BB22_11;
	mov.f32 	%f578, %f580;
	mov.f32 	%f580, %f554;
	mov.u32 	%r786, %r788;
	mov.u32 	%r788, %r766;
	mov.f32 	%f554, %f578;
	mov.u32 	%r766, %r786;
$L__BB22_11:
	add.s32 	%r774, %r774, 64;
	add.s64 	%rd23, %rd23, 256;
	add.s32 	%r754, %r754, 1;
	setp.ne.s32 	%p9, %r754, 0;
	mov.f32 	%f550, %f574;
	mov.f32 	%f552, %f576;
	mov.u32 	%r762, %r782;
	mov.u32 	%r764, %r784;
	mov.f32 	%f548, %f611;
	@%p9 bra 	$L__BB22_3;
$L__BB22_12:
	setp.lt.u32 	%p10, %r3, 192;
	@%p10 bra 	$L__BB22_46;
$L__BB22_13:
	cvt.u64.u32 	%rd15, %r774;
	add.s64 	%rd16, %rd15, %rd2;
	shl.b64 	%rd17, %rd16, 2;
	add.s64 	%rd6, %rd1, %rd17;
	ld.global.nc.f32 	%f424, [%rd6];
	setp.gt.f32 	%p11, %f611, %f424;
	selp.f32 	%f425, %f610, 0f3F800000, %p11;
	selp.f32 	%f35, %f611, %f424, %p11;
	selp.f32 	%f426, 0f3F800000, %f610, %p11;
	selp.f32 	%f427, %f424, %f611, %p11;
	sub.f32 	%f428, %f427, %f35;
	mul.f32 	%f429, %f428, 0f3FB8AA3B;
	ex2.approx.f32 	%f430, %f429;
	fma.rn.f32 	%f36, %f426, %f430, %f425;
	setp.gt.f32 	%p12, %f424, %f566;
	selp.f32 	%f37, %f424, %f566, %p12;
	selp.b32 	%r35, %r774, %r775, %p12;
	setp.leu.f32 	%p13, %f37, %f574;
	mov.f32 	%f573, %f37;
	mov.u32 	%r781, %r35;
	@%p13 bra 	$L__BB22_15;
	mov.f32 	%f573, %f574;
	mov.f32 	%f574, %f37;
	mov.u32 	%r781, %r782;
	mov.u32 	%r782, %r35;
$L__BB22_15:
	setp.leu.f32 	%p14, %f574, %f576;
	mov.f32 	%f582, %f574;
	mov.u32 	%r790, %r782;
	@%p14 bra 	$L__BB22_17;
	mov.f32 	%f582, %f576;
	mov.f32 	%f576, %f574;
	mov.u32 	%r790, %r784;
	mov.u32 	%r784, %r782;
$L__BB22_17:
	setp.leu.f32 	%p15, %f576, %f578;
	mov.f32 	%f584, %f576;
	mov.u32 	%r792, %r784;
	@%p15 bra 	$L__BB22_19;
	mov.f32 	%f584, %f578;
	mov.f32 	%f578, %f576;
	mov.u32 	%r792, %r786;
	mov.u32 	%r786, %r784;
$L__BB22_19:
	setp.leu.f32 	%p16, %f578, %f580;
	mov.f32 	%f586, %f578;
	mov.u32 	%r794, %r786;
	@%p16 bra 	$L__BB22_21;
	mov.f32 	%f586, %f580;
	mov.f32 	%f580, %f578;
	mov.u32 	%r794, %r788;
	mov.u32 	%r788, %r786;
$L__BB22_21:
	ld.global.nc.f32 	%f431, [%rd6+256];
	setp.gt.f32 	%p17, %f35, %f431;
	selp.f32 	%f432, %f36, 0f3F800000, %p17;
	selp.f32 	%f46, %f35, %f431, %p17;
	selp.f32 	%f433, 0f3F800000, %f36, %p17;
	selp.f32 	%f434, %f431, %f35, %p17;
	sub.f32 	%f435, %f434, %f46;
	mul.f32 	%f436, %f435, 0f3FB8AA3B;
	ex2.approx.f32 	%f437, %f436;
	fma.rn.f32 	%f47, %f433, %f437, %f432;
	setp.gt.f32 	%p18, %f431, %f573;
	selp.f32 	%f48, %f431, %f573, %p18;
	add.s32 	%r44, %r774, 64;
	selp.b32 	%r45, %r44, %r781, %p18;
	setp.leu.f32 	%p19, %f48, %f582;
	mov.f32 	%f581, %f48;
	mov.u32 	%r789, %r45;
	@%p19 bra 	$L__BB22_23;
	mov.f32 	%f581, %f582;
	mov.f32 	%f582, %f48;
	mov.u32 	%r789, %r790;
	mov.u32 	%r790, %r45;
$L__BB22_23:
	setp.leu.f32 	%p20, %f582, %f584;
	mov.f32 	%f590, %f582;
	mov.u32 	%r798, %r790;
	@%p20 bra 	$L__BB22_25;
	mov.f32 	%f590, %f584;
	mov.f32 	%f584, %f582;
	mov.u32 	%r798, %r792;
	mov.u32 	%r792, %r790;
$L__BB22_25:
	setp.leu.f32 	%p21, %f584, %f586;
	mov.f32 	%f592, %f584;
	mov.u32 	%r800, %r792;
	@%p21 bra 	$L__BB22_27;
	mov.f32 	%f592, %f586;
	mov.f32 	%f586, %f584;
	mov.u32 	%r800, %r794;
	mov.u32 	%r794, %r792;
$L__BB22_27:
	setp.leu.f32 	%p22, %f586, %f580;
	mov.f32 	%f594, %f586;
	mov.u32 	%r802, %r794;
	@%p22 bra 	$L__BB22_29;
	mov.f32 	%f594, %f580;
	mov.f32 	%f580, %f586;
	mov.u32 	%r802, %r788;
	mov.u32 	%r788, %r794;
$L__BB22_29:
	ld.global.nc.f32 	%f438, [%rd6+512];
	setp.gt.f32 	%p23, %f46, %f438;
	selp.f32 	%f439, %f47, 0f3F800000, %p23;
	selp.f32 	%f57, %f46, %f438, %p23;
	selp.f32 	%f440, 0f3F800000, %f47, %p23;
	selp.f32 	%f441, %f438, %f46, %p23;
	sub.f32 	%f442, %f441, %f57;
	mul.f32 	%f443, %f442, 0f3FB8AA3B;
	ex2.approx.f32 	%f444, %f443;
	fma.rn.f32 	%f58, %f440, %f444, %f439;
	setp.gt.f32 	%p24, %f438, %f581;
	selp.f32 	%f59, %f438, %f581, %p24;
	add.s32 	%r54, %r44, 64;
	selp.b32 	%r55, %r54, %r789, %p24;
	setp.leu.f32 	%p25, %f59, %f590;
	mov.f32 	%f589, %f59;
	mov.u32 	%r797, %r55;
	@%p25 bra 	$L__BB22_31;
	mov.f32 	%f589, %f590;
	mov.f32 	%f590, %f59;
	mov.u32 	%r797, %r798;
	mov.u32 	%r798, %r55;
$L__BB22_31:
	setp.leu.f32 	%p26, %f590, %f592;
	mov.f32 	%f598, %f590;
	mov.u32 	%r806, %r798;
	@%p26 bra 	$L__BB22_33;
	mov.f32 	%f598, %f592;
	mov.f32 	%f592, %f590;
	mov.u32 	%r806, %r800;
	mov.u32 	%r800, %r798;
$L__BB22_33:
	setp.leu.f32 	%p27, %f592, %f594;
	mov.f32 	%f600, %f592;
	mov.u32 	%r808, %r800;
	@%p27 bra 	$L__BB22_35;
	mov.f32 	%f600, %f594;
	mov.f32 	%f594, %f592;
	mov.u32 	%r808, %r802;
	mov.u32 	%r802, %r800;
$L__BB22_35:
	setp.leu.f32 	%p28, %f594, %f580;
	mov.f32 	%f602, %f594;
	mov.u32 	%r810, %r802;
	@%p28 bra 	$L__BB22_37;
	mov.f32 	%f602, %f580;
	mov.f32 	%f580, %f594;
	mov.u32 	%r810, %r788;
	mov.u32 	%r788, %r802;
$L__BB22_37:
	ld.global.nc.f32 	%f445, [%rd6+768];
	setp.gt.f32 	%p29, %f57, %f445;
	selp.f32 	%f446, %f58, 0f3F800000, %p29;
	selp.f32 	%f611, %f57, %f445, %p29;
	selp.f32 	%f447, 0f3F800000, %f58, %p29;
	selp.f32 	%f448, %f445, %f57, %p29;
	sub.f32 	%f449, %f448, %f611;
	mul.f32 	%f450, %f449, 0f3FB8AA3B;
	ex2.approx.f32 	%f451, %f450;
	fma.rn.f32 	%f610, %f447, %f451, %f446;
	setp.gt.f32 	%p30, %f445, %f589;
	selp.f32 	%f70, %f445, %f589, %p30;
	add.s32 	%r64, %r54, 64;
	selp.b32 	%r65, %r64, %r797, %p30;
	setp.leu.f32 	%p31, %f70, %f598;
	mov.f32 	%f566, %f70;
	mov.u32 	%r775, %r65;
	@%p31 bra 	$L__BB22_39;
	mov.f32 	%f566, %f598;
	mov.f32 	%f598, %f70;
	mov.u32 	%r775, %r806;
	mov.u32 	%r806, %r65;
$L__BB22_39:
	setp.leu.f32 	%p32, %f598, %f600;
	mov.f32 	%f574, %f598;
	mov.u32 	%r782, %r806;
	@%p32 bra 	$L__BB22_41;
	mov.f32 	%f574, %f600;
	mov.f32 	%f600, %f598;
	mov.u32 	%r782, %r808;
	mov.u32 	%r808, %r806;
$L__BB22_41:
	setp.leu.f32 	%p33, %f600, %f602;
	mov.f32 	%f576, %f600;
	mov.u32 	%r784, %r808;
	@%p33 bra 	$L__BB22_43;
	mov.f32 	%f576, %f602;
	mov.f32 	%f602, %f600;
	mov.u32 	%r784, %r810;
	mov.u32 	%r810, %r808;
$L__BB22_43:
	setp.leu.f32 	%p34, %f602, %f580;
	mov.f32 	%f578, %f602;
	mov.u32 	%r786, %r810;
	@%p34 bra 	$L__BB22_45;
	mov.f32 	%f578, %f580;
	mov.f32 	%f580, %f602;
	mov.u32 	%r786, %r788;
	mov.u32 	%r788, %r810;
$L__BB22_45:
	add.s32 	%r774, %r64, 64;
	setp.lt.s32 	%p35, %r774, %r435;
	@%p35 bra 	$L__BB22_13;
$L__BB22_46:
	// begin inline asm
	mov.u32 %r446, %laneid;
	// end inline asm
	mov.b32 	%r448, %f611;
	mov.b32 	%r504, 1;
	mov.b32 	%r505, 31;
	mov.b32 	%r506, -1;
	// begin inline asm
	shfl.sync.down.b32 %r447, %r448, %r504, %r505, %r506;
	// end inline asm
	mov.b32 	%r453, %f610;
	// begin inline asm
	shfl.sync.down.b32 %r452, %r453, %r504, %r505, %r506;
	// end inline asm
	// begin inline asm
	shfl.sync.down.b32 %r457, %r788, %r504, %r505, %r506;
	// end inline asm
	// begin inline asm
	shfl.sync.down.b32 %r462, %r786, %r504, %r505, %r506;
	// end inline asm
	// begin inline asm
	shfl.sync.down.b32 %r467, %r784, %r504, %r505, %r506;
	// end inline asm
	// begin inline asm
	shfl.sync.down.b32 %r472, %r782, %r504, %r505, %r506;
	// end inline asm
	// begin inline asm
	shfl.sync.down.b32 %r477, %r775, %r504, %r505, %r506;
	// end inline asm
	mov.b32 	%r483, %f580;
	// begin inline asm
	shfl.sync.down.b32 %r482, %r483, %r504, %r505, %r506;
	// end inline asm
	mov.b32 	%r488, %f578;
	// begin inline asm
	shfl.sync.down.b32 %r487, %r488, %r504, %r505, %r506;
	// end inline asm
	mov.b32 	%r493, %f576;
	// begin inline asm
	shfl.sync.down.b32 %r492, %r493, %r504, %r505, %r506;
	// end inline asm
	mov.b32 	%r498, %f574;
	// begin inline asm
	shfl.sync.down.b32 %r497, %r498, %r504, %r505, %r506;
	// end inline asm
	mov.b32 	%r503, %f566;
	// begin inline asm
	shfl.sync.down.b32 %r502, %r503, %r504, %r505, %r506;
	// end inline asm
	setp.gt.s32 	%p36, %r446, 30;
	@%p36 bra 	$L__BB22_87;
	mov.b32 	%f452, %r482;
	mov.b32 	%f453, %r452;
	mov.b32 	%f454, %r447;
	setp.gt.f32 	%p37, %f611, %f454;
	selp.f32 	%f86, %f611, %f454, %p37;
	selp.f32 	%f455, %f610, %f453, %p37;
	selp.f32 	%f456, %f454, %f611, %p37;
	selp.f32 	%f457, %f453, %f610, %p37;
	sub.f32 	%f458, %f456, %f86;
	mul.f32 	%f459, %f458, 0f3FB8AA3B;
	ex2.approx.f32 	%f460, %f459;
	fma.rn.f32 	%f610, %f457, %f460, %f455;
	setp.lt.f32 	%p38, %f566, %f452;
	selp.b32 	%r819, %r457, %r775, %p38;
	selp.f32 	%f613, %f452, %f566, %p38;
	setp.leu.f32 	%p39, %f613, %f574;
	mov.u32 	%r821, %r782;
	mov.f32 	%f615, %f574;
	@%p39 bra 	$L__BB22_49;
	mov.u32 	%r821, %r819;
	mov.u32 	%r819, %r782;
	mov.f32 	%f615, %f613;
	mov.f32 	%f613, %f574;
$L__BB22_49:
	setp.leu.f32 	%p40, %f615, %f576;
	mov.u32 	%r823, %r784;
	mov.f32 	%f617, %f576;
	@%p40 bra 	$L__BB22_51;
	mov.u32 	%r823, %r821;
	mov.u32 	%r821, %r784;
	mov.f32 	%f617, %f615;
	mov.f32 	%f615, %f576;
$L__BB22_51:
	setp.leu.f32 	%p41, %f617, %f578;
	mov.u32 	%r825, %r786;
	mov.f32 	%f619, %f578;
	@%p41 bra 	$L__BB22_53;
	mov.u32 	%r825, %r823;
	mov.u32 	%r823, %r786;
	mov.f32 	%f619, %f617;
	mov.f32 	%f617, %f578;
$L__BB22_53:
	setp.leu.f32 	%p42, %f619, %f580;
	mov.u32 	%r824, %r788;
	mov.f32 	%f618, %f580;
	@%p42 bra 	$L__BB22_55;
	mov.u32 	%r824, %r825;
	mov.u32 	%r825, %r788;
	mov.f32 	%f618, %f619;
	mov.f32 	%f619, %f580;
$L__BB22_55:
	mov.b32 	%f461, %r487;
	setp.lt.f32 	%p43, %f613, %f461;
	selp.b32 	%r827, %r462, %r819, %p43;
	selp.f32 	%f621, %f461, %f613, %p43;
	setp.leu.f32 	%p44, %f621, %f615;
	mov.u32 	%r829, %r821;
	mov.f32 	%f623, %f615;
	@%p44 bra 	$L__BB22_57;
	mov.u32 	%r829, %r827;
	mov.u32 	%r827, %r821;
	mov.f32 	%f623, %f621;
	mov.f32 	%f621, %f615;
$L__BB22_57:
	setp.leu.f32 	%p45, %f623, %f617;
	mov.u32 	%r831, %r823;
	mov.f32 	%f625, %f617;
	@%p45 bra 	$L__BB22_59;
	mov.u32 	%r831, %r829;
	mov.u32 	%r829, %r823;
	mov.f32 	%f625, %f623;
	mov.f32 	%f623, %f617;
$L__BB22_59:
	setp.leu.f32 	%p46, %f625, %f619;
	mov.u32 	%r833, %r825;
	mov.f32 	%f627, %f619;
	@%p46 bra 	$L__BB22_61;
	mov.u32 	%r833, %r831;
	mov.u32 	%r831, %r825;
	mov.f32 	%f627, %f625;
	mov.f32 	%f625, %f619;
$L__BB22_61:
	setp.leu.f32 	%p47, %f627, %f618;
	mov.u32 	%r832, %r824;
	mov.f32 	%f626, %f618;
	@%p47 bra 	$L__BB22_63;
	mov.u32 	%r832, %r833;
	mov.u32 	%r833, %r824;
	mov.f32 	%f626, %f627;
	mov.f32 	%f627, %f618;
$L__BB22_63:
	mov.b32 	%f462, %r492;
	setp.lt.f32 	%p48, %f621, %f462;
	selp.b32 	%r835, %r467, %r827, %p48;
	selp.f32 	%f629, %f462, %f621, %p48;
	setp.leu.f32 	%p49, %f629, %f623;
	mov.u32 	%r837, %r829;
	mov.f32 	%f631, %f623;
	@%p49 bra 	$L__BB22_65;
	mov.u32 	%r837, %r835;
	mov.u32 	%r835, %r829;
	mov.f32 	%f631, %f629;
	mov.f32 	%f629, %f623;
$L__BB22_65:
	setp.leu.f32 	%p50, %f631, %f625;
	mov.u32 	%r839, %r831;
	mov.f32 	%f633, %f625;
	@%p50 bra 	$L__BB22_67;
	mov.u32 	%r839, %r837;
	mov.u32 	%r837, %r831;
	mov.f32 	%f633, %f631;
	mov.f32 	%f631, %f625;
$L__BB22_67:
	setp.leu.f32 	%p51, %f633, %f627;
	mov.u32 	%r841, %r833;
	mov.f32 	%f635, %f627;
	@%p51 bra 	$L__BB22_69;
	mov.u32 	%r841, %r839;
	mov.u32 	%r839, %r833;
	mov.f32 	%f635, %f633;
	mov.f32 	%f633, %f627;
$L__BB22_69:
	setp.leu.f32 	%p52, %f635, %f626;
	mov.u32 	%r840, %r832;
	mov.f32 	%f634, %f626;
	@%p52 bra 	$L__BB22_71;
	mov.u32 	%r840, %r841;
	mov.u32 	%r841, %r832;
	mov.f32 	%f634, %f635;
	mov.f32 	%f635, %f626;
$L__BB22_71:
	mov.b32 	%f463, %r497;
	setp.lt.f32 	%p53, %f629, %f463;
	selp.b32 	%r843, %r472, %r835, %p53;
	selp.f32 	%f637, %f463, %f629, %p53;
	setp.leu.f32 	%p54, %f637, %f631;
	mov.u32 	%r845, %r837;
	mov.f32 	%f639, %f631;
	@%p54 bra 	$L__BB22_73;
	mov.u32 	%r845, %r843;
	mov.u32 	%r843, %r837;
	mov.f32 	%f639, %f637;
	mov.f32 	%f637, %f631;
$L__BB22_73:
	setp.leu.f32 	%p55, %f639, %f633;
	mov.u32 	%r847, %r839;
	mov.f32 	%f641, %f633;
	@%p55 bra 	$L__BB22_75;
	mov.u32 	%r847, %r845;
	mov.u32 	%r845, %r839;
	mov.f32 	%f641, %f639;
	mov.f32 	%f639, %f633;
$L__BB22_75:
	setp.leu.f32 	%p56, %f641, %f635;
	mov.u32 	%r849, %r841;
	mov.f32 	%f643, %f635;
	@%p56 bra 	$L__BB22_77;
	mov.u32 	%r849, %r847;
	mov.u32 	%r847, %r841;
	mov.f32 	%f643, %f641;
	mov.f32 	%f641, %f635;
$L__BB22_77:
	setp.leu.f32 	%p57, %f643, %f634;
	mov.u32 	%r788, %r840;
	mov.f32 	%f580, %f634;
	@%p57 bra 	$L__BB22_79;
	mov.u32 	%r788, %r849;
	mov.u32 	%r849, %r840;
	mov.f32 	%f580, %f643;
	mov.f32 	%f643, %f634;
$L__BB22_79:
	mov.b32 	%f464, %r502;
	setp.lt.f32 	%p58, %f637, %f464;
	selp.b32 	%r775, %r477, %r843, %p58;
	selp.f32 	%f566, %f464, %f637, %p58;
	setp.leu.f32 	%p59, %f566, %f639;
	mov.u32 	%r782, %r845;
	mov.f32 	%f574, %f639;
	@%p59 bra 	$L__BB22_81;
	mov.u32 	%r782, %r775;
	mov.u32 	%r775, %r845;
	mov.f32 	%f574, %f566;
	mov.f32 	%f566, %f639;
$L__BB22_81:
	setp.leu.f32 	%p60, %f574, %f641;
	mov.u32 	%r784, %r847;
	mov.f32 	%f576, %f641;
	@%p60 bra 	$L__BB22_83;
	mov.u32 	%r784, %r782;
	mov.u32 	%r782, %r847;
	mov.f32 	%f576, %f574;
	mov.f32 	%f574, %f641;
$L__BB22_83:
	setp.leu.f32 	%p61, %f576, %f643;
	mov.u32 	%r854, %r849;
	mov.f32 	%f648, %f643;
	@%p61 bra 	$L__BB22_85;
	mov.u32 	%r854, %r784;
	mov.u32 	%r784, %r849;
	mov.f32 	%f648, %f576;
	mov.f32 	%f576, %f643;
$L__BB22_85:
	setp.leu.f32 	%p62, %f648, %f580;
	mov.f32 	%f578, %f648;
	mov.u32 	%r786, %r854;
	mov.f32 	%f611, %f86;
	@%p62 bra 	$L__BB22_87;
	mov.f32 	%f578, %f580;
	mov.f32 	%f580, %f648;
	mov.u32 	%r786, %r788;
	mov.u32 	%r788, %r854;
$L__BB22_87:
	mov.b32 	%r508, %f611;
	mov.b32 	%r564, 2;
	mov.b32 	%r565, 31;
	mov.b32 	%r566, -1;
	// begin inline asm
	shfl.sync.down.b32 %r507, %r508, %r564, %r565, %r566;
	// end inline asm
	mov.b32 	%r513, %f610;
	// begin inline asm
	shfl.sync.down.b32 %r512, %r513, %r564, %r565, %r566;
	// end inline asm
	// begin inline asm
	shfl.sync.down.b32 %r517, %r788, %r564, %r565, %r566;
	// end inline asm
	// begin inline asm
	shfl.sync.down.b32 %r522, %r786, %r564, %r565, %r566;
	// end inline asm
	// begin inline asm
	shfl.sync.down.b32 %r527, %r784, %r564, %r565, %r566;
	// end inline asm
	// begin inline asm
	shfl.sync.down.b32 %r532, %r782, %r564, %r565, %r566;
	// end inline asm
	// begin inline asm
	shfl.sync.down.b32 %r537, %r775, %r564, %r565, %r566;
	// end inline asm
	mov.b32 	%r543, %f580;
	// begin inline asm
	shfl.sync.down.b32 %r542, %r543, %r564, %r565, %r566;
	// end inline asm
	mov.b32 	%r548, %f578;
	// begin inline asm
	shfl.sync.down.b32 %r547, %r548, %r564, %r565, %r566;
	// end inline asm
	mov.b32 	%r553, %f576;
	// begin inline asm
	shfl.sync.down.b32 %r552, %r553, %r564, %r565, %r566;
	// end inline asm
	mov.b32 	%r558, %f574;
	// begin inline asm
	shfl.sync.down.b32 %r557, %r558, %r564, %r565, %r566;
	// end inline asm
	mov.b32 	%r563, %f566;
	// begin inline asm
	shfl.sync.down.b32 %r562, %r563, %r564, %r565, %r566;
	// end inline asm
	setp.gt.s32 	%p63, %r446, 29;
	@%p63 bra 	$L__BB22_128;
	mov.b32 	%f465, %r542;
	mov.b32 	%f466, %r512;
	mov.b32 	%f467, %r507;
	setp.gt.f32 	%p64, %f611, %f467;
	selp.f32 	%f138, %f611, %f467, %p64;
	selp.f32 	%f468, %f610, %f466, %p64;
	selp.f32 	%f469, %f467, %f611, %p64;
	selp.f32 	%f470, %f466, %f610, %p64;
	sub.f32 	%f471, %f469, %f138;
	mul.f32 	%f472, %f471, 0f3FB8AA3B;
	ex2.approx.f32 	%f473, %f472;
	fma.rn.f32 	%f610, %f470, %f473, %f468;
	setp.lt.f32 	%p65, %f566, %f465;
	selp.b32 	%r862, %r517, %r775, %p65;
	selp.f32 	%f658, %f465, %f566, %p65;
	setp.leu.f32 	%p66, %f658, %f574;
	mov.u32 	%r864, %r782;
	mov.f32 	%f660, %f574;
	@%p66 bra 	$L__BB22_90;
	mov.u32 	%r864, %r862;
	mov.u32 	%r862, %r782;
	mov.f32 	%f660, %f658;
	mov.f32 	%f658, %f574;
$L__BB22_90:
	setp.leu.f32 	%p67, %f660, %f576;
	mov.u32 	%r866, %r784;
	mov.f32 	%f662, %f576;
	@%p67 bra 	$L__BB22_92;
	mov.u32 	%r866, %r864;
	mov.u32 	%r864, %r784;
	mov.f32 	%f662, %f660;
	mov.f32 	%f660, %f576;
$L__BB22_92:
	setp.leu.f32 	%p68, %f662, %f578;
	mov.u32 	%r868, %r786;
	mov.f32 	%f664, %f578;
	@%p68 bra 	$L__BB22_94;
	mov.u32 	%r868, %r866;
	mov.u32 	%r866, %r786;
	mov.f32 	%f664, %f662;
	mov.f32 	%f662, %f578;
$L__BB22_94:
	setp.leu.f32 	%p69, %f664, %f580;
	mov.u32 	%r867, %r788;
	mov.f32 	%f663, %f580;
	@%p69 bra 	$L__BB22_96;
	mov.u32 	%r867, %r868;
	mov.u32 	%r868, %r788;
	mov.f32 	%f663, %f664;
	mov.f32 	%f664, %f580;
$L__BB22_96:
	mov.b32 	%f474, %r547;
	setp.lt.f32 	%p70, %f658, %f474;
	selp.b32 	%r870, %r522, %r862, %p70;
	selp.f32 	%f666, %f474, %f658, %p70;
	setp.leu.f32 	%p71, %f666, %f660;
	mov.u32 	%r872, %r864;
	mov.f32 	%f668, %f660;
	@%p71 bra 	$L__BB22_98;
	mov.u32 	%r872, %r870;
	mov.u32 	%r870, %r864;
	mov.f32 	%f668, %f666;
	mov.f32 	%f666, %f660;
$L__BB22_98:
	setp.leu.f32 	%p72, %f668, %f662;
	mov.u32 	%r874, %r866;
	mov.f32 	%f670, %f662;
	@%p72 bra 	$L__BB22_100;
	mov.u32 	%r874, %r872;
	mov.u32 	%r872, %r866;
	mov.f32 	%f670, %f668;
	mov.f32 	%f668, %f662;
$L__BB22_100:
	setp.leu.f32 	%p73, %f670, %f664;
	mov.u32 	%r876, %r868;
	mov.f32 	%f672, %f664;
	@%p73 bra 	$L__BB22_102;
	mov.u32 	%r876, %r874;
	mov.u32 	%r874, %r868;
	mov.f32 	%f672, %f670;
	mov.f32 	%f670, %f664;
$L__BB22_102:
	setp.leu.f32 	%p74, %f672, %f663;
	mov.u32 	%r875, %r867;
	mov.f32 	%f671, %f663;
	@%p74 bra 	$L__BB22_104;
	mov.u32 	%r875, %r876;
	mov.u32 	%r876, %r867;
	mov.f32 	%f671, %f672;
	mov.f32 	%f672, %f663;
$L__BB22_104:
	mov.b32 	%f475, %r552;
	setp.lt.f32 	%p75, %f666, %f475;
	selp.b32 	%r878, %r527, %r870, %p75;
	selp.f32 	%f674, %f475, %f666, %p75;
	setp.leu.f32 	%p76, %f674, %f668;
	mov.u32 	%r880, %r872;
	mov.f32 	%f676, %f668;
	@%p76 bra 	$L__BB22_106;
	mov.u32 	%r880, %r878;
	mov.u32 	%r878, %r872;
	mov.f32 	%f676, %f674;
	mov.f32 	%f674, %f668;
$L__BB22_106:
	setp.leu.f32 	%p77, %f676, %f670;
	mov.u32 	%r882, %r874;
	mov.f32 	%f678, %f670;
	@%p77 bra 	$L__BB22_108;
	mov.u32 	%r882, %r880;
	mov.u32 	%r880, %r874;
	mov.f32 	%f678, %f676;
	mov.f32 	%f676, %f670;
$L__BB22_108:
	setp.leu.f32 	%p78, %f678, %f672;
	mov.u32 	%r884, %r876;
	mov.f32 	%f680, %f672;
	@%p78 bra 	$L__BB22_110;
	mov.u32 	%r884, %r882;
	mov.u32 	%r882, %r876;
	mov.f32 	%f680, %f678;
	mov.f32 	%f678, %f672;
$L__BB22_110:
	setp.leu.f32 	%p79, %f680, %f671;
	mov.u32 	%r883, %r875;
	mov.f32 	%f679, %f671;
	@%p79 bra 	$L__BB22_112;
	mov.u32 	%r883, %r884;
	mov.u32 	%r884, %r875;
	mov.f32 	%f679, %f680;
	mov.f32 	%f680, %f671;
$L__BB22_112:
	mov.b32 	%f476, %r557;
	setp.lt.f32 	%p80, %f674, %f476;
	selp.b32 	%r886, %r532, %r878, %p80;
	selp.f32 	%f682, %f476, %f674, %p80;
	setp.leu.f32 	%p81, %f682, %f676;
	mov.u32 	%r888, %r880;
	mov.f32 	%f684, %f676;
	@%p81 bra 	$L__BB22_114;
	mov.u32 	%r888, %r886;
	mov.u32 	%r886, %r880;
	mov.f32 	%f684, %f682;
	mov.f32 	%f682, %f676;
$L__BB22_114:
	setp.leu.f32 	%p82, %f684, %f678;
	mov.u32 	%r890, %r882;
	mov.f32 	%f686, %f678;
	@%p82 bra 	$L__BB22_116;
	mov.u32 	%r890, %r888;
	mov.u32 	%r888, %r882;
	mov.f32 	%f686, %f684;
	mov.f32 	%f684, %f678;
$L__BB22_116:
	setp.leu.f32 	%p83, %f686, %f680;
	mov.u32 	%r892, %r884;
	mov.f32 	%f688, %f680;
	@%p83 bra 	$L__BB22_118;
	mov.u32 	%r892, %r890;
	mov.u32 	%r890, %r884;
	mov.f32 	%f688, %f686;
	mov.f32 	%f686, %f680;
$L__BB22_118:
	setp.leu.f32 	%p84, %f688, %f679;
	mov.u32 	%r788, %r883;
	mov.f32 	%f580, %f679;
	@%p84 bra 	$L__BB22_120;
	mov.u32 	%r788, %r892;
	mov.u32 	%r892, %r883;
	mov.f32 	%f580, %f688;
	mov.f32 	%f688, %f679;
$L__BB22_120:
	mov.b32 	%f477, %r562;
	setp.lt.f32 	%p85, %f682, %f477;
	selp.b32 	%r775, %r537, %r886, %p85;
	selp.f32 	%f566, %f477, %f682, %p85;
	setp.leu.f32 	%p86, %f566, %f684;
	mov.u32 	%r782, %r888;
	mov.f32 	%f574, %f684;
	@%p86 bra 	$L__BB22_122;
	mov.u32 	%r782, %r775;
	mov.u32 	%r775, %r888;
	mov.f32 	%f574, %f566;
	mov.f32 	%f566, %f684;
$L__BB22_122:
	setp.leu.f32 	%p87, %f574, %f686;
	mov.u32 	%r784, %r890;
	mov.f32 	%f576, %f686;
	@%p87 bra 	$L__BB22_124;
	mov.u32 	%r784, %r782;
	mov.u32 	%r782, %r890;
	mov.f32 	%f576, %f574;
	mov.f32 	%f574, %f686;
$L__BB22_124:
	setp.leu.f32 	%p88, %f576, %f688;
	mov.u32 	%r897, %r892;
	mov.f32 	%f693, %f688;
	@%p88 bra 	$L__BB22_126;
	mov.u32 	%r897, %r784;
	mov.u32 	%r784, %r892;
	mov.f32 	%f693, %f576;
	mov.f32 	%f576, %f688;
$L__BB22_126:
	setp.leu.f32 	%p89, %f693, %f580;
	mov.f32 	%f578, %f693;
	mov.u32 	%r786, %r897;
	mov.f32 	%f611, %f138;
	@%p89 bra 	$L__BB22_128;
	mov.f32 	%f578, %f580;
	mov.f32 	%f580, %f693;
	mov.u32 	%r786, %r788;
	mov.u32 	%r788, %r897;
$L__BB22_128:
	mov.b32 	%r568, %f611;
	mov.b32 	%r624, 4;
	mov.b32 	%r625, 31;
	mov.b32 	%r626, -1;
	// begin inline asm
	shfl.sync.down.b32 %r567, %r568, %r624, %r625, %r626;
	// end inline asm
	mov.b32 	%r573, %f610;
	// begin inline asm
	shfl.sync.down.b32 %r572, %r573, %r624, %r625, %r626;
	// end inline asm
	// begin inline asm
	shfl.sync.down.b32 %r577, %r788, %r624, %r625, %r626;
	// end inline asm
	// begin inline asm
	shfl.sync.down.b32 %r582, %r786, %r624, %r625, %r626;
	// end inline asm
	// begin inline asm
	shfl.sync.down.b32 %r587, %r784, %r624, %r625, %r626;
	// end inline asm
	// begin inline asm
	shfl.sync.down.b32 %r592, %r782, %r624, %r625, %r626;
	// end inline asm
	// begin inline asm
	shfl.sync.down.b32 %r597, %r775, %r624, %r625, %r626;
	// end inline asm
	mov.b32 	%r603, %f580;
	// begin inline asm
	shfl.sync.down.b32 %r602, %r603, %r624, %r625, %r626;
	// end inline asm
	mov.b32 	%r608, %f578;
	// begin inline asm
	shfl.sync.down.b32 %r607, %r608, %r624, %r625, %r626;
	// end inline asm
	mov.b32 	%r613, %f576;
	// begin inline asm
	shfl.sync.down.b32 %r612, %r613, %r624, %r625, %r626;
	// end inline asm
	mov.b32 	%r618, %f574;
	// begin inline asm
	shfl.sync.down.b32 %r617, %r618, %r624, %r625, %r626;
	// end inline asm
	mov.b32 	%r623, %f566;
	// begin inline asm
	shfl.sync.down.b32 %r622, %r623, %r624, %r625, %r626;
	// end inline asm
	setp.gt.s32 	%p90, %r446, 27;
	@%p90 bra 	$L__BB22_169;
	mov.b32 	%f478, %r602;
	mov.b32 	%f479, %r572;
	mov.b32 	%f480, %r567;
	setp.gt.f32 	%p91, %f611, %f480;
	selp.f32 	%f190, %f611, %f480, %p91;
	selp.f32 	%f481, %f610, %f479, %p91;
	selp.f32 	%f482, %f480, %f611, %p91;
	selp.f32 	%f483, %f479, %f610, %p91;
	sub.f32 	%f484, %f482, %f190;
	mul.f32 	%f485, %f484, 0f3FB8AA3B;
	ex2.approx.f32 	%f486, %f485;
	fma.rn.f32 	%f610, %f483, %f486, %f481;
	setp.lt.f32 	%p92, %f566, %f478;
	selp.b32 	%r905, %r577, %r775, %p92;
	selp.f32 	%f703, %f478, %f566, %p92;
	setp.leu.f32 	%p93, %f703, %f574;
	mov.u32 	%r907, %r782;
	mov.f32 	%f705, %f574;
	@%p93 bra 	$L__BB22_131;
	mov.u32 	%r907, %r905;
	mov.u32 	%r905, %r782;
	mov.f32 	%f705, %f703;
	mov.f32 	%f703, %f574;
$L__BB22_131:
	setp.leu.f32 	%p94, %f705, %f576;
	mov.u32 	%r909, %r784;
	mov.f32 	%f707, %f576;
	@%p94 bra 	$L__BB22_133;
	mov.u32 	%r909, %r907;
	mov.u32 	%r907, %r784;
	mov.f32 	%f707, %f705;
	mov.f32 	%f705, %f576;
$L__BB22_133:
	setp.leu.f32 	%p95, %f707, %f578;
	mov.u32 	%r911, %r786;
	mov.f32 	%f709, %f578;
	@%p95 bra 	$L__BB22_135;
	mov.u32 	%r911, %r909;
	mov.u32 	%r909, %r786;
	mov.f32 	%f709, %f707;
	mov.f32 	%f707, %f578;
$L__BB22_135:
	setp.leu.f32 	%p96, %f709, %f580;
	mov.u32 	%r910, %r788;
	mov.f32 	%f708, %f580;
	@%p96 bra 	$L__BB22_137;
	mov.u32 	%r910, %r911;
	mov.u32 	%r911, %r788;
	mov.f32 	%f708, %f709;
	mov.f32 	%f709, %f580;
$L__BB22_137:
	mov.b32 	%f487, %r607;
	setp.lt.f32 	%p97, %f703, %f487;
	selp.b32 	%r913, %r582, %r905, %p97;
	selp.f32 	%f711, %f487, %f703, %p97;
	setp.leu.f32 	%p98, %f711, %f705;
	mov.u32 	%r915, %r907;
	mov.f32 	%f713, %f705;
	@%p98 bra 	$L__BB22_139;
	mov.u32 	%r915, %r913;
	mov.u32 	%r913, %r907;
	mov.f32 	%f713, %f711;
	mov.f32 	%f711, %f705;
$L__BB22_139:
	setp.leu.f32 	%p99, %f713, %f707;
	mov.u32 	%r917, %r909;
	mov.f32 	%f715, %f707;
	@%p99 bra 	$L__BB22_141;
	mov.u32 	%r917, %r915;
	mov.u32 	%r915, %r909;
	mov.f32 	%f715, %f713;
	mov.f32 	%f713, %f707;
$L__BB22_141:
	setp.leu.f32 	%p100, %f715, %f709;
	mov.u32 	%r919, %r911;
	mov.f32 	%f717, %f709;
	@%p100 bra 	$L__BB22_143;
	mov.u32 	%r919, %r917;
	mov.u32 	%r917, %r911;
	mov.f32 	%f717, %f715;
	mov.f32 	%f715, %f709;
$L__BB22_143:
	setp.leu.f32 	%p101, %f717, %f708;
	mov.u32 	%r918, %r910;
	mov.f32 	%f716, %f708;
	@%p101 bra 	$L__BB22_145;
	mov.u32 	%r918, %r919;
	mov.u32 	%r919, %r910;
	mov.f32 	%f716, %f717;
	mov.f32 	%f717, %f708;
$L__BB22_145:
	mov.b32 	%f488, %r612;
	setp.lt.f32 	%p102, %f711, %f488;
	selp.b32 	%r921, %r587, %r913, %p102;
	selp.f32 	%f719, %f488, %f711, %p102;
	setp.leu.f32 	%p103, %f719, %f713;
	mov.u32 	%r923, %r915;
	mov.f32 	%f721, %f713;
	@%p103 bra 	$L__BB22_147;
	mov.u32 	%r923, %r921;
	mov.u32 	%r921, %r915;
	mov.f32 	%f721, %f719;
	mov.f32 	%f719, %f713;
$L__BB22_147:
	setp.leu.f32 	%p104, %f721, %f715;
	mov.u32 	%r925, %r917;
	mov.f32 	%f723, %f715;
	@%p104 bra 	$L__BB22_149;
	mov.u32 	%r925, %r923;
	mov.u32 	%r923, %r917;
	mov.f32 	%f723, %f721;
	mov.f32 	%f721, %f715;
$L__BB22_149:
	setp.leu.f32 	%p105, %f723, %f717;
	mov.u32 	%r927, %r919;
	mov.f32 	%f725, %f717;
	@%p105 bra 	$L__BB22_151;
	mov.u32 	%r927, %r925;
	mov.u32 	%r925, %r919;
	mov.f32 	%f725, %f723;
	mov.f32 	%f723, %f717;
$L__BB22_151:
	setp.leu.f32 	%p106, %f725, %f716;
	mov.u32 	%r926, %r918;
	mov.f32 	%f724, %f716;
	@%p106 bra 	$L__BB22_153;
	mov.u32 	%r926, %r927;
	mov.u32 	%r927, %r918;
	mov.f32 	%f724, %f725;
	mov.f32 	%f725, %f716;
$L__BB22_153:
	mov.b32 	%f489, %r617;
	setp.lt.f32 	%p107, %f719, %f489;
	selp.b32 	%r929, %r592, %r921, %p107;
	selp.f32 	%f727, %f489, %f719, %p107;
	setp.leu.f32 	%p108, %f727, %f721;
	mov.u32 	%r931, %r923;
	mov.f32 	%f729, %f721;
	@%p108 bra 	$L__BB22_155;
	mov.u32 	%r931, %r929;
	mov.u32 	%r929, %r923;
	mov.f32 	%f729, %f727;
	mov.f32 	%f727, %f721;
$L__BB22_155:
	setp.leu.f32 	%p109, %f729, %f723;
	mov.u32 	%r933, %r925;
	mov.f32 	%f731, %f723;
	@%p109 bra 	$L__BB22_157;
	mov.u32 	%r933, %r931;
	mov.u32 	%r931, %r925;
	mov.f32 	%f731, %f729;
	mov.f32 	%f729, %f723;
$L__BB22_157:
	setp.leu.f32 	%p110, %f731, %f725;
	mov.u32 	%r935, %r927;
	mov.f32 	%f733, %f725;
	@%p110 bra 	$L__BB22_159;
	mov.u32 	%r935, %r933;
	mov.u32 	%r933, %r927;
	mov.f32 	%f733, %f731;
	mov.f32 	%f731, %f725;
$L__BB22_159:
	setp.leu.f32 	%p111, %f733, %f724;
	mov.u32 	%r788, %r926;
	mov.f32 	%f580, %f724;
	@%p111 bra 	$L__BB22_161;
	mov.u32 	%r788, %r935;
	mov.u32 	%r935, %r926;
	mov.f32 	%f580, %f733;
	mov.f32 	%f733, %f724;
$L__BB22_161:
	mov.b32 	%f490, %r622;
	setp.lt.f32 	%p112, %f727, %f490;
	selp.b32 	%r775, %r597, %r929, %p112;
	selp.f32 	%f566, %f490, %f727, %p112;
	setp.leu.f32 	%p113, %f566, %f729;
	mov.u32 	%r782, %r931;
	mov.f32 	%f574, %f729;
	@%p113 bra 	$L__BB22_163;
	mov.u32 	%r782, %r775;
	mov.u32 	%r775, %r931;
	mov.f32 	%f574, %f566;
	mov.f32 	%f566, %f729;
$L__BB22_163:
	setp.leu.f32 	%p114, %f574, %f731;
	mov.u32 	%r784, %r933;
	mov.f32 	%f576, %f731;
	@%p114 bra 	$L__BB22_165;
	mov.u32 	%r784, %r782;
	mov.u32 	%r782, %r933;
	mov.f32 	%f576, %f574;
	mov.f32 	%f574, %f731;
$L__BB22_165:
	setp.leu.f32 	%p115, %f576, %f733;
	mov.u32 	%r940, %r935;
	mov.f32 	%f738, %f733;
	@%p115 bra 	$L__BB22_167;
	mov.u32 	%r940, %r784;
	mov.u32 	%r784, %r935;
	mov.f32 	%f738, %f576;
	mov.f32 	%f576, %f733;
$L__BB22_167:
	setp.leu.f32 	%p116, %f738, %f580;
	mov.f32 	%f578, %f738;
	mov.u32 	%r786, %r940;
	mov.f32 	%f611, %f190;
	@%p116 bra 	$L__BB22_169;
	mov.f32 	%f578, %f580;
	mov.f32 	%f580, %f738;
	mov.u32 	%r786, %r788;
	mov.u32 	%r788, %r940;
$L__BB22_169:
	mov.b32 	%r628, %f611;
	mov.b32 	%r684, 8;
	mov.b32 	%r685, 31;
	mov.b32 	%r686, -1;
	// begin inline asm
	shfl.sync.down.b32 %r627, %r628, %r684, %r685, %r686;
	// end inline asm
	mov.b32 	%r633, %f610;
	// begin inline asm
	shfl.sync.down.b32 %r632, %r633, %r684, %r685, %r686;
	// end inline asm
	// begin inline asm
	shfl.sync.down.b32 %r637, %r788, %r684, %r685, %r686;
	// end inline asm
	// begin inline asm
	shfl.sync.down.b32 %r642, %r786, %r684, %r685, %r686;
	// end inline asm
	// begin inline asm
	shfl.sync.down.b32 %r647, %r784, %r684, %r685, %r686;
	// end inline asm
	// begin inline asm
	shfl.sync.down.b32 %r652, %r782, %r684, %r685, %r686;
	// end inline asm
	// begin inline asm
	shfl.sync.down.b32 %r657, %r775, %r684, %r685, %r686;
	// end inline asm
	mov.b32 	%r663, %f580;
	// begin inline asm
	shfl.sync.down.b32 %r662, %r663, %r684, %r685, %r686;
	// end inline asm
	mov.b32 	%r668, %f578;
	// begin inline asm
	shfl.sync.down.b32 %r667, %r668, %r684, %r685, %r686;
	// end inline asm
	mov.b32 	%r673, %f576;
	// begin inline asm
	shfl.sync.down.b32 %r672, %r673, %r684, %r685, %r686;
	// end inline asm
	mov.b32 	%r678, %f574;
	// begin inline asm
	shfl.sync.down.b32 %r677, %r678, %r684, %r685, %r686;
	// end inline asm
	mov.b32 	%r683, %f566;
	// begin inline asm
	shfl.sync.down.b32 %r682, %r683, %r684, %r685, %r686;
	// end inline asm
	setp.gt.s32 	%p117, %r446, 23;
	@%p117 bra 	$L__BB22_210;
	mov.b32 	%f491, %r662;
	mov.b32 	%f492, %r632;
	mov.b32 	%f493, %r627;
	setp.gt.f32 	%p118, %f611, %f493;
	selp.f32 	%f242, %f611, %f493, %p118;
	selp.f32 	%f494, %f610, %f492, %p118;
	selp.f32 	%f495, %f493, %f611, %p118;
	selp.f32 	%f496, %f492, %f610, %p118;
	sub.f32 	%f497, %f495, %f242;
	mul.f32 	%f498, %f497, 0f3FB8AA3B;
	ex2.approx.f32 	%f499, %f498;
	fma.rn.f32 	%f610, %f496, %f499, %f494;
	setp.lt.f32 	%p119, %f566, %f491;
	selp.b32 	%r948, %r637, %r775, %p119;
	selp.f32 	%f748, %f491, %f566, %p119;
	setp.leu.f32 	%p120, %f748, %f574;
	mov.u32 	%r950, %r782;
	mov.f32 	%f750, %f574;
	@%p120 bra 	$L__BB22_172;
	mov.u32 	%r950, %r948;
	mov.u32 	%r948, %r782;
	mov.f32 	%f750, %f748;
	mov.f32 	%f748, %f574;
$L__BB22_172:
	setp.leu.f32 	%p121, %f750, %f576;
	mov.u32 	%r952, %r784;
	mov.f32 	%f752, %f576;
	@%p121 bra 	$L__BB22_174;
	mov.u32 	%r952, %r950;
	mov.u32 	%r950, %r784;
	mov.f32 	%f752, %f750;
	mov.f32 	%f750, %f576;
$L__BB22_174:
	setp.leu.f32 	%p122, %f752, %f578;
	mov.u32 	%r954, %r786;
	mov.f32 	%f754, %f578;
	@%p122 bra 	$L__BB22_176;
	mov.u32 	%r954, %r952;
	mov.u32 	%r952, %r786;
	mov.f32 	%f754, %f752;
	mov.f32 	%f752, %f578;
$L__BB22_176:
	setp.leu.f32 	%p123, %f754, %f580;
	mov.u32 	%r953, %r788;
	mov.f32 	%f753, %f580;
	@%p123 bra 	$L__BB22_178;
	mov.u32 	%r953, %r954;
	mov.u32 	%r954, %r788;
	mov.f32 	%f753, %f754;
	mov.f32 	%f754, %f580;
$L__BB22_178:
	mov.b32 	%f500, %r667;
	setp.lt.f32 	%p124, %f748, %f500;
	selp.b32 	%r956, %r642, %r948, %p124;
	selp.f32 	%f756, %f500, %f748, %p124;
	setp.leu.f32 	%p125, %f756, %f750;
	mov.u32 	%r958, %r950;
	mov.f32 	%f758, %f750;
	@%p125 bra 	$L__BB22_180;
	mov.u32 	%r958, %r956;
	mov.u32 	%r956, %r950;
	mov.f32 	%f758, %f756;
	mov.f32 	%f756, %f750;
$L__BB22_180:
	setp.leu.f32 	%p126, %f758, %f752;
	mov.u32 	%r960, %r952;
	mov.f32 	%f760, %f752;
	@%p126 bra 	$L__BB22_182;
	mov.u32 	%r960, %r958;
	mov.u32 	%r958, %r952;
	mov.f32 	%f760, %f758;
	mov.f32 	%f758, %f752;
$L__BB22_182:
	setp.leu.f32 	%p127, %f760, %f754;
	mov.u32 	%r962, %r954;
	mov.f32 	%f762, %f754;
	@%p127 bra 	$L__BB22_184;
	mov.u32 	%r962, %r960;
	mov.u32 	%r960, %r954;
	mov.f32 	%f762, %f760;
	mov.f32 	%f760, %f754;
$L__BB22_184:
	setp.leu.f32 	%p128, %f762, %f753;
	mov.u32 	%r961, %r953;
	mov.f32 	%f761, %f753;
	@%p128 bra 	$L__BB22_186;
	mov.u32 	%r961, %r962;
	mov.u32 	%r962, %r953;
	mov.f32 	%f761, %f762;
	mov.f32 	%f762, %f753;
$L__BB22_186:
	mov.b32 	%f501, %r672;
	setp.lt.f32 	%p129, %f756, %f501;
	selp.b32 	%r964, %r647, %r956, %p129;
	selp.f32 	%f764, %f501, %f756, %p129;
	setp.leu.f32 	%p130, %f764, %f758;
	mov.u32 	%r966, %r958;
	mov.f32 	%f766, %f758;
	@%p130 bra 	$L__BB22_188;
	mov.u32 	%r966, %r964;
	mov.u32 	%r964, %r958;
	mov.f32 	%f766, %f764;
	mov.f32 	%f764, %f758;
$L__BB22_188:
	setp.leu.f32 	%p131, %f766, %f760;
	mov.u32 	%r968, %r960;
	mov.f32 	%f768, %f760;
	@%p131 bra 	$L__BB22_190;
	mov.u32 	%r968, %r966;
	mov.u32 	%r966, %r960;
	mov.f32 	%f768, %f766;
	mov.f32 	%f766, %f760;
$L__BB22_190:
	setp.leu.f32 	%p132, %f768, %f762;
	mov.u32 	%r970, %r962;
	mov.f32 	%f770, %f762;
	@%p132 bra 	$L__BB22_192;
	mov.u32 	%r970, %r968;
	mov.u32 	%r968, %r962;
	mov.f32 	%f770, %f768;
	mov.f32 	%f768, %f762;
$L__BB22_192:
	setp.leu.f32 	%p133, %f770, %f761;
	mov.u32 	%r969, %r961;
	mov.f32 	%f769, %f761;
	@%p133 bra 	$L__BB22_194;
	mov.u32 	%r969, %r970;
	mov.u32 	%r970, %r961;
	mov.f32 	%f769, %f770;
	mov.f32 	%f770, %f761;
$L__BB22_194:
	mov.b32 	%f502, %r677;
	setp.lt.f32 	%p134, %f764, %f502;
	selp.b32 	%r972, %r652, %r964, %p134;
	selp.f32 	%f772, %f502, %f764, %p134;
	setp.leu.f32 	%p135, %f772, %f766;
	mov.u32 	%r974, %r966;
	mov.f32 	%f774, %f766;
	@%p135 bra 	$L__BB22_196;
	mov.u32 	%r974, %r972;
	mov.u32 	%r972, %r966;
	mov.f32 	%f774, %f772;
	mov.f32 	%f772, %f766;
$L__BB22_196:
	setp.leu.f32 	%p136, %f774, %f768;
	mov.u32 	%r976, %r968;
	mov.f32 	%f776, %f768;
	@%p136 bra 	$L__BB22_198;
	mov.u32 	%r976, %r974;
	mov.u32 	%r974, %r968;
	mov.f32 	%f776, %f774;
	mov.f32 	%f774, %f768;
$L__BB22_198:
	setp.leu.f32 	%p137, %f776, %f770;
	mov.u32 	%r978, %r970;
	mov.f32 	%f778, %f770;
	@%p137 bra 	$L__BB22_200;
	mov.u32 	%r978, %r976;
	mov.u32 	%r976, %r970;
	mov.f32 	%f778, %f776;
	mov.f32 	%f776, %f770;
$L__BB22_200:
	setp.leu.f32 	%p138, %f778, %f769;
	mov.u32 	%r788, %r969;
	mov.f32 	%f580, %f769;
	@%p138 bra 	$L__BB22_202;
	mov.u32 	%r788, %r978;
	mov.u32 	%r978, %r969;
	mov.f32 	%f580, %f778;
	mov.f32 	%f778, %f769;
$L__BB22_202:
	mov.b32 	%f503, %r682;
	setp.lt.f32 	%p139, %f772, %f503;
	selp.b32 	%r775, %r657, %r972, %p139;
	selp.f32 	%f566, %f503, %f772, %p139;
	setp.leu.f32 	%p140, %f566, %f774;
	mov.u32 	%r782, %r974;
	mov.f32 	%f574, %f774;
	@%p140 bra 	$L__BB22_204;
	mov.u32 	%r782, %r775;
	mov.u32 	%r775, %r974;
	mov.f32 	%f574, %f566;
	mov.f32 	%f566, %f774;
$L__BB22_204:
	setp.leu.f32 	%p141, %f574, %f776;
	mov.u32 	%r784, %r976;
	mov.f32 	%f576, %f776;
	@%p141 bra 	$L__BB22_206;
	mov.u32 	%r784, %r782;
	mov.u32 	%r782, %r976;
	mov.f32 	%f576, %f574;
	mov.f32 	%f574, %f776;
$L__BB22_206:
	setp.leu.f32 	%p142, %f576, %f778;
	mov.u32 	%r983, %r978;
	mov.f32 	%f783, %f778;
	@%p142 bra 	$L__BB22_208;
	mov.u32 	%r983, %r784;
	mov.u32 	%r784, %r978;
	mov.f32 	%f783, %f576;
	mov.f32 	%f576, %f778;
$L__BB22_208:
	setp.leu.f32 	%p143, %f783, %f580;
	mov.f32 	%f578, %f783;
	mov.u32 	%r786, %r983;
	mov.f32 	%f611, %f242;
	@%p143 bra 	$L__BB22_210;
	mov.f32 	%f578, %f580;
	mov.f32 	%f580, %f783;
	mov.u32 	%r786, %r788;
	mov.u32 	%r788, %r983;
$L__BB22_210:
	mov.b32 	%r688, %f611;
	mov.b32 	%r744, 16;
	mov.b32 	%r745, 31;
	mov.b32 	%r746, -1;
	// begin inline asm
	shfl.sync.down.b32 %r687, %r688, %r744, %r745, %r746;
	// end inline asm
	mov.b32 	%r693, %f610;
	// begin inline asm
	shfl.sync.down.b32 %r692, %r693, %r744, %r745, %r746;
	// end inline asm
	// begin inline asm
	shfl.sync.down.b32 %r697, %r788, %r744, %r745, %r746;
	// end inline asm
	// begin inline asm
	shfl.sync.down.b32 %r702, %r786, %r744, %r745, %r746;
	// end inline asm
	// begin inline asm
	shfl.sync.down.b32 %r707, %r784, %r744, %r745, %r746;
	// end inline asm
	// begin inline asm
	shfl.sync.down.b32 %r712, %r782, %r744, %r745, %r746;
	// end inline asm
	// begin inline asm
	shfl.sync.down.b32 %r717, %r775, %r744, %r745, %r746;
	// end inline asm
	mov.b32 	%r723, %f580;
	// begin inline asm
	shfl.sync.down.b32 %r722, %r723, %r744, %r745, %r746;
	// end inline asm
	mov.b32 	%r728, %f578;
	// begin inline asm
	shfl.sync.down.b32 %r727, %r728, %r744, %r745, %r746;
	// end inline asm
	mov.b32 	%r733, %f576;
	// begin inline asm
	shfl.sync.down.b32 %r732, %r733, %r744, %r745, %r746;
	// end inline asm
	mov.b32 	%r738, %f574;
	// begin inline asm
	shfl.sync.down.b32 %r737, %r738, %r744, %r745, %r746;
	// end inline asm
	mov.b32 	%r743, %f566;
	// begin inline asm
	shfl.sync.down.b32 %r742, %r743, %r744, %r745, %r746;
	// end inline asm
	setp.gt.s32 	%p144, %r446, 15;
	@%p144 bra 	$L__BB22_253;
	mov.b32 	%f504, %r722;
	mov.b32 	%f505, %r692;
	mov.b32 	%f506, %r687;
	setp.gt.f32 	%p145, %f611, %f506;
	selp.f32 	%f294, %f611, %f506, %p145;
	selp.f32 	%f507, %f610, %f505, %p145;
	selp.f32 	%f508, %f506, %f611, %p145;
	selp.f32 	%f509, %f505, %f610, %p145;
	sub.f32 	%f510, %f508, %f294;
	mul.f32 	%f511, %f510, 0f3FB8AA3B;
	ex2.approx.f32 	%f512, %f511;
	fma.rn.f32 	%f610, %f509, %f512, %f507;
	setp.lt.f32 	%p146, %f566, %f504;
	selp.b32 	%r991, %r697, %r775, %p146;
	selp.f32 	%f793, %f504, %f566, %p146;
	setp.leu.f32 	%p147, %f793, %f574;
	mov.u32 	%r993, %r782;
	mov.f32 	%f795, %f574;
	@%p147 bra 	$L__BB22_213;
	mov.u32 	%r993, %r991;
	mov.u32 	%r991, %r782;
	mov.f32 	%f795, %f793;
	mov.f32 	%f793, %f574;
$L__BB22_213:
	setp.leu.f32 	%p148, %f795, %f576;
	mov.u32 	%r995, %r784;
	mov.f32 	%f797, %f576;
	@%p148 bra 	$L__BB22_215;
	mov.u32 	%r995, %r993;
	mov.u32 	%r993, %r784;
	mov.f32 	%f797, %f795;
	mov.f32 	%f795, %f576;
$L__BB22_215:
	setp.leu.f32 	%p149, %f797, %f578;
	mov.u32 	%r997, %r786;
	mov.f32 	%f799, %f578;
	@%p149 bra 	$L__BB22_217;
	mov.u32 	%r997, %r995;
	mov.u32 	%r995, %r786;
	mov.f32 	%f799, %f797;
	mov.f32 	%f797, %f578;
$L__BB22_217:
	setp.leu.f32 	%p150, %f799, %f580;
	mov.u32 	%r996, %r788;
	mov.f32 	%f798, %f580;
	@%p150 bra 	$L__BB22_219;
	mov.u32 	%r996, %r997;
	mov.u32 	%r997, %r788;
	mov.f32 	%f798, %f799;
	mov.f32 	%f799, %f580;
$L__BB22_219:
	mov.b32 	%f513, %r727;
	setp.lt.f32 	%p151, %f793, %f513;
	selp.b32 	%r999, %r702, %r991, %p151;
	selp.f32 	%f801, %f513, %f793, %p151;
	setp.leu.f32 	%p152, %f801, %f795;
	mov.u32 	%r1001, %r993;
	mov.f32 	%f803, %f795;
	@%p152 bra 	$L__BB22_221;
	mov.u32 	%r1001, %r999;
	mov.u32 	%r999, %r993;
	mov.f32 	%f803, %f801;
	mov.f32 	%f801, %f795;
$L__BB22_221:
	setp.leu.f32 	%p153, %f803, %f797;
	mov.u32 	%r1003, %r995;
	mov.f32 	%f805, %f797;
	@%p153 bra 	$L__BB22_223;
	mov.u32 	%r1003, %r1001;
	mov.u32 	%r1001, %r995;
	mov.f32 	%f805, %f803;
	mov.f32 	%f803, %f797;
$L__BB22_223:
	setp.leu.f32 	%p154, %f805, %f799;
	mov.u32 	%r1005, %r997;
	mov.f32 	%f807, %f799;
	@%p154 bra 	$L__BB22_225;
	mov.u32 	%r1005, %r1003;
	mov.u32 	%r1003, %r997;
	mov.f32 	%f807, %f805;
	mov.f32 	%f805, %f799;
$L__BB22_225:
	setp.leu.f32 	%p155, %f807, %f798;
	mov.u32 	%r1004, %r996;
	mov.f32 	%f806, %f798;
	@%p155 bra 	$L__BB22_227;
	mov.u32 	%r1004, %r1005;
	mov.u32 	%r1005, %r996;
	mov.f32 	%f806, %f807;
	mov.f32 	%f807, %f798;
$L__BB22_227:
	mov.b32 	%f514, %r732;
	setp.lt.f32 	%p156, %f801, %f514;
	selp.b32 	%r1007, %r707, %r999, %p156;
	selp.f32 	%f809, %f514, %f801, %p156;
	setp.leu.f32 	%p157, %f809, %f803;
	mov.u32 	%r1009, %r1001;
	mov.f32 	%f811, %f803;
	@%p157 bra 	$L__BB22_229;
	mov.u32 	%r1009, %r1007;
	mov.u32 	%r1007, %r1001;
	mov.f32 	%f811, %f809;
	mov.f32 	%f809, %f803;
$L__BB22_229:
	setp.leu.f32 	%p158, %f811, %f805;
	mov.u32 	%r1011, %r1003;
	mov.f32 	%f813, %f805;
	@%p158 bra 	$L__BB22_231;
	mov.u32 	%r1011, %r1009;
	mov.u32 	%r1009, %r1003;
	mov.f32 	%f813, %f811;
	mov.f32 	%f811, %f805;
$L__BB22_231:
	setp.leu.f32 	%p159, %f813, %f807;
	mov.u32 	%r1013, %r1005;
	mov.f32 	%f815, %f807;
	@%p159 bra 	$L__BB22_233;
	mov.u32 	%r1013, %r1011;
	mov.u32 	%r1011, %r1005;
	mov.f32 	%f815, %f813;
	mov.f32 	%f813, %f807;
$L__BB22_233:
	setp.leu.f32 	%p160, %f815, %f806;
	mov.u32 	%r1012, %r1004;
	mov.f32 	%f814, %f806;
	@%p160 bra 	$L__BB22_235;
	mov.u32 	%r1012, %r1013;
	mov.u32 	%r1013, %r1004;
	mov.f32 	%f814, %f815;
	mov.f32 	%f815, %f806;
$L__BB22_235:
	mov.b32 	%f515, %r737;
	setp.lt.f32 	%p161, %f809, %f515;
	selp.b32 	%r1015, %r712, %r1007, %p161;
	selp.f32 	%f817, %f515, %f809, %p161;
	setp.leu.f32 	%p162, %f817, %f811;
	mov.u32 	%r1017, %r1009;
	mov.f32 	%f819, %f811;
	@%p162 bra 	$L__BB22_237;
	mov.u32 	%r1017, %r1015;
	mov.u32 	%r1015, %r1009;
	mov.f32 	%f819, %f817;
	mov.f32 	%f817, %f811;
$L__BB22_237:
	setp.leu.f32 	%p163, %f819, %f813;
	mov.u32 	%r1019, %r1011;
	mov.f32 	%f821, %f813;
	@%p163 bra 	$L__BB22_239;
	mov.u32 	%r1019, %r1017;
	mov.u32 	%r1017, %r1011;
	mov.f32 	%f821, %f819;
	mov.f32 	%f819, %f813;
$L__BB22_239:
	setp.leu.f32 	%p164, %f821, %f815;
	mov.u32 	%r1021, %r1013;
	mov.f32 	%f823, %f815;
	@%p164 bra 	$L__BB22_241;
	mov.u32 	%r1021, %r1019;
	mov.u32 	%r1019, %r1013;
	mov.f32 	%f823, %f821;
	mov.f32 	%f821, %f815;
$L__BB22_241:
	setp.leu.f32 	%p165, %f823, %f814;
	mov.u32 	%r1020, %r1012;
	mov.f32 	%f822, %f814;
	@%p165 bra 	$L__BB22_243;
	mov.u32 	%r1020, %r1021;
	mov.u32 	%r1021, %r1012;
	mov.f32 	%f822, %f823;
	mov.f32 	%f823, %f814;
$L__BB22_243:
	mov.b32 	%f516, %r742;
	setp.lt.f32 	%p166, %f817, %f516;
	selp.b32 	%r775, %r717, %r1015, %p166;
	selp.f32 	%f566, %f516, %f817, %p166;
	setp.leu.f32 	%p167, %f566, %f819;
	mov.u32 	%r782, %r1017;
	mov.f32 	%f574, %f819;
	@%p167 bra 	$L__BB22_245;
	mov.u32 	%r782, %r775;
	mov.u32 	%r775, %r1017;
	mov.f32 	%f574, %f566;
	mov.f32 	%f566, %f819;
$L__BB22_245:
	setp.leu.f32 	%p168, %f574, %f821;
	mov.u32 	%r784, %r1019;
	mov.f32 	%f576, %f821;
	@%p168 bra 	$L__BB22_247;
	mov.u32 	%r784, %r782;
	mov.u32 	%r782, %r1019;
	mov.f32 	%f576, %f574;
	mov.f32 	%f574, %f821;
$L__BB22_247:
	setp.leu.f32 	%p169, %f576, %f823;
	mov.u32 	%r786, %r1021;
	mov.f32 	%f578, %f823;
	@%p169 bra 	$L__BB22_249;
	mov.u32 	%r786, %r784;
	mov.u32 	%r784, %r1021;
	mov.f32 	%f578, %f576;
	mov.f32 	%f576, %f823;
$L__BB22_249:
	setp.leu.f32 	%p170, %f578, %f822;
	mov.u32 	%r788, %r1020;
	mov.f32 	%f580, %f822;
	@%p170 bra 	$L__BB22_251;
	mov.u32 	%r788, %r786;
	mov.u32 	%r786, %r1020;
	mov.f32 	%f580, %f578;
	mov.f32 	%f578, %f822;
$L__BB22_251:
	setp.ne.s32 	%p171, %r446, 0;
	mov.f32 	%f611, %f294;
	@%p171 bra 	$L__BB22_253;
	shr.u32 	%r747, %r1, 5;
	mov.u32 	%r748, _ZZ19online_softmax_topkILi5ELi64EEvPKfPiPfiiE12temp_storage;
	mad.lo.s32 	%r749, %r747, 48, %r748;
	st.shared.v2.f32 	[%r749+8], {%f294, %f610};
	st.shared.v2.u32 	[%r749+16], {%r788, %r786};
	st.shared.v2.u32 	[%r749+24], {%r784, %r782};
	mov.b32 	%r750, %f580;
	st.shared.v2.u32 	[%r749+32], {%r775, %r750};
	st.shared.v2.f32 	[%r749+40], {%f578, %f576};
	st.shared.v2.f32 	[%r749+48], {%f574, %f566};
$L__BB22_253:
	bar.sync 	0;
	setp.ne.s32 	%p172, %r1, 0;
	@%p172 bra 	$L__BB22_294;
	ld.shared.v2.f32 	{%f517, %f518}, [_ZZ19online_softmax_topkILi5ELi64EEvPKfPiPfiiE12temp_storage+56];
	ld.shared.v2.u32 	{%r751, %r383}, [_ZZ19online_softmax_topkILi5ELi64EEvPKfPiPfiiE12temp_storage+64];
	ld.shared.v2.u32 	{%r385, %r384}, [_ZZ19online_softmax_topkILi5ELi64EEvPKfPiPfiiE12temp_storage+72];
	ld.shared.v2.u32 	{%r386, %r752}, [_ZZ19online_softmax_topkILi5ELi64EEvPKfPiPfiiE12temp_storage+80];
	mov.b32 	%f519, %r752;
	ld.shared.v2.f32 	{%f349, %f348}, [_ZZ19online_softmax_topkILi5ELi64EEvPKfPiPfiiE12temp_storage+88];
	ld.shared.v2.f32 	{%f351, %f350}, [_ZZ19online_softmax_topkILi5ELi64EEvPKfPiPfiiE12temp_storage+96];
	setp.gt.f32 	%p173, %f611, %f517;
	selp.f32 	%f352, %f611, %f517, %p173;
	selp.f32 	%f520, %f610, %f518, %p173;
	selp.f32 	%f521, %f517, %f611, %p173;
	selp.f32 	%f522, %f518, %f610, %p173;
	sub.f32 	%f523, %f521, %f352;
	mul.f32 	%f524, %f523, 0f3FB8AA3B;
	ex2.approx.f32 	%f525, %f524;
	fma.rn.f32 	%f610, %f522, %f525, %f520;
	setp.gt.f32 	%p174, %f519, %f566;
	selp.b32 	%r1036, %r751, %r775, %p174;
	selp.f32 	%f840, %f519, %f566, %p174;
	setp.leu.f32 	%p175, %f840, %f574;
	mov.u32 	%r1038, %r782;
	mov.f32 	%f842, %f574;
	@%p175 bra 	$L__BB22_256;
	mov.u32 	%r1038, %r1036;
	mov.u32 	%r1036, %r782;
	mov.f32 	%f842, %f840;
	mov.f32 	%f840, %f574;
$L__BB22_256:
	setp.leu.f32 	%p176, %f842, %f576;
	mov.u32 	%r1040, %r784;
	mov.f32 	%f844, %f576;
	@%p176 bra 	$L__BB22_258;
	mov.u32 	%r1040, %r1038;
	mov.u32 	%r1038, %r784;
	mov.f32 	%f844, %f842;
	mov.f32 	%f842, %f576;
$L__BB22_258:
	setp.leu.f32 	%p177, %f844, %f578;
	mov.u32 	%r1042, %r786;
	mov.f32 	%f846, %f578;
	@%p177 bra 	$L__BB22_260;
	mov.u32 	%r1042, %r1040;
	mov.u32 	%r1040, %r786;
	mov.f32 	%f846, %f844;
	mov.f32 	%f844, %f578;
$L__BB22_260:
	setp.leu.f32 	%p178, %f846, %f580;
	mov.u32 	%r1041, %r788;
	mov.f32 	%f845, %f580;
	@%p178 bra 	$L__BB22_262;
	mov.u32 	%r1041, %r1042;
	mov.u32 	%r1042, %r788;
	mov.f32 	%f845, %f846;
	mov.f32 	%f846, %f580;
$L__BB22_262:
	setp.gt.f32 	%p179, %f349, %f840;
	selp.b32 	%r1044, %r383, %r1036, %p179;
	selp.f32 	%f848, %f349, %f840, %p179;
	setp.leu.f32 	%p180, %f848, %f842;
	mov.u32 	%r1046, %r1038;
	mov.f32 	%f850, %f842;
	@%p180 bra 	$L__BB22_264;
	mov.u32 	%r1046, %r1044;
	mov.u32 	%r1044, %r1038;
	mov.f32 	%f850, %f848;
	mov.f32 	%f848, %f842;
$L__BB22_264:
	setp.leu.f32 	%p181, %f850, %f844;
	mov.u32 	%r1048, %r1040;
	mov.f32 	%f852, %f844;
	@%p181 bra 	$L__BB22_266;
	mov.u32 	%r1048, %r1046;
	mov.u32 	%r1046, %r1040;
	mov.f32 	%f852, %f850;
	mov.f32 	%f850, %f844;
$L__BB22_266:
	setp.leu.f32 	%p182, %f852, %f846;
	mov.u32 	%r1050, %r1042;
	mov.f32 	%f854, %f846;
	@%p182 bra 	$L__BB22_268;
	mov.u32 	%r1050, %r1048;
	mov.u32 	%r1048, %r1042;
	mov.f32 	%f854, %f852;
	mov.f32 	%f852, %f846;
$L__BB22_268:
	setp.leu.f32 	%p183, %f854, %f845;
	mov.u32 	%r1049, %r1041;
	mov.f32 	%f853, %f845;
	@%p183 bra 	$L__BB22_270;
	mov.u32 	%r1049, %r1050;
	mov.u32 	%r1050, %r1041;
	mov.f32 	%f853, %f854;
	mov.f32 	%f854, %f845;
$L__BB22_270:
	setp.gt.f32 	%p184, %f348, %f848;
	selp.b32 	%r1052, %r385, %r1044, %p184;
	selp.f32 	%f856, %f348, %f848, %p184;
	setp.leu.f32 	%p185, %f856, %f850;
	mov.u32 	%r1054, %r1046;
	mov.f32 	%f858, %f850;
	@%p185 bra 	$L__BB22_272;
	mov.u32 	%r1054, %r1052;
	mov.u32 	%r1052, %r1046;
	mov.f32 	%f858, %f856;
	mov.f32 	%f856, %f850;
$L__BB22_272:
	setp.leu.f32 	%p186, %f858, %f852;
	mov.u32 	%r1056, %r1048;
	mov.f32 	%f860, %f852;
	@%p186 bra 	$L__BB22_274;
	mov.u32 	%r1056, %r1054;
	mov.u32 	%r1054, %r1048;
	mov.f32 	%f860, %f858;
	mov.f32 	%f858, %f852;
$L__BB22_274:
	setp.leu.f32 	%p187, %f860, %f854;
	mov.u32 	%r1058, %r1050;
	mov.f32 	%f862, %f854;
	@%p187 bra 	$L__BB22_276;
	mov.u32 	%r1058, %r1056;
	mov.u32 	%r1056, %r1050;
	mov.f32 	%f862, %f860;
	mov.f32 	%f860, %f854;
$L__BB22_276:
	setp.leu.f32 	%p188, %f862, %f853;
	mov.u32 	%r1057, %r1049;
	mov.f32 	%f861, %f853;
	@%p188 bra 	$L__BB22_278;
	mov.u32 	%r1057, %r1058;
	mov.u32 	%r1058, %r1049;
	mov.f32 	%f861, %f862;
	mov.f32 	%f862, %f853;
$L__BB22_278:
	setp.gt.f32 	%p189, %f351, %f856;
	selp.b32 	%r1060, %r384, %r1052, %p189;
	selp.f32 	%f864, %f351, %f856, %p189;
	setp.leu.f32 	%p190, %f864, %f858;
	mov.u32 	%r1062, %r1054;
	mov.f32 	%f866, %f858;
	@%p190 bra 	$L__BB22_280;
	mov.u32 	%r1062, %r1060;
	mov.u32 	%r1060, %r1054;
	mov.f32 	%f866, %f864;
	mov.f32 	%f864, %f858;
$L__BB22_280:
	setp.leu.f32 	%p191, %f866, %f860;
	mov.u32 	%r1064, %r1056;
	mov.f32 	%f868, %f860;
	@%p191 bra 	$L__BB22_282;
	mov.u32 	%r1064, %r1062;
	mov.u32 	%r1062, %r1056;
	mov.f32 	%f868, %f866;
	mov.f32 	%f866, %f860;
$L__BB22_282:
	setp.leu.f32 	%p192, %f868, %f862;
	mov.u32 	%r1066, %r1058;
	mov.f32 	%f870, %f862;
	@%p192 bra 	$L__BB22_284;
	mov.u32 	%r1066, %r1064;
	mov.u32 	%r1064, %r1058;
	mov.f32 	%f870, %f868;
	mov.f32 	%f868, %f862;
$L__BB22_284:
	setp.leu.f32 	%p193, %f870, %f861;
	mov.u32 	%r1065, %r1057;
	mov.f32 	%f869, %f861;
	@%p193 bra 	$L__BB22_286;
	mov.u32 	%r1065, %r1066;
	mov.u32 	%r1066, %r1057;
	mov.f32 	%f869, %f870;
	mov.f32 	%f870, %f861;
$L__BB22_286:
	setp.gt.f32 	%p194, %f350, %f864;
	selp.b32 	%r775, %r386, %r1060, %p194;
	selp.f32 	%f566, %f350, %f864, %p194;
	setp.leu.f32 	%p195, %f566, %f866;
	mov.u32 	%r782, %r1062;
	mov.f32 	%f574, %f866;
	@%p195 bra 	$L__BB22_288;
	mov.u32 	%r782, %r775;
	mov.u32 	%r775, %r1062;
	mov.f32 	%f574, %f566;
	mov.f32 	%f566, %f866;
$L__BB22_288:
	setp.leu.f32 	%p196, %f574, %f868;
	mov.u32 	%r784, %r1064;
	mov.f32 	%f576, %f868;
	@%p196 bra 	$L__BB22_290;
	mov.u32 	%r784, %r782;
	mov.u32 	%r782, %r1064;
	mov.f32 	%f576, %f574;
	mov.f32 	%f574, %f868;
$L__BB22_290:
	setp.leu.f32 	%p197, %f576, %f870;
	mov.u32 	%r786, %r1066;
	mov.f32 	%f578, %f870;
	@%p197 bra 	$L__BB22_292;
	mov.u32 	%r786, %r784;
	mov.u32 	%r784, %r1066;
	mov.f32 	%f578, %f576;
	mov.f32 	%f576, %f870;
$L__BB22_292:
	setp.leu.f32 	%p198, %f578, %f869;
	mov.f32 	%f611, %f352;
	mov.u32 	%r788, %r1065;
	mov.f32 	%f580, %f869;
	@%p198 bra 	$L__BB22_294;
	mov.u32 	%r788, %r786;
	mov.u32 	%r786, %r1065;
	mov.f32 	%f580, %f578;
	mov.f32 	%f578, %f869;
$L__BB22_294:
	setp.ne.s32 	%p199, %r1, 0;
	@%p199 bra 	$L__BB22_305;
	ld.param.u64 	%rd22, [_Z19online_softmax_topkILi5ELi64EEvPKfPiPfii_param_2];
	ld.param.u64 	%rd21, [_Z19online_softmax_topkILi5ELi64EEvPKfPiPfii_param_1];
	mul.lo.s32 	%r753, %r436, %r2;
	mov.f32 	%f526, 0f3F800000;
	div.approx.f32 	%f404, %f526, %f610;
	sub.f32 	%f527, %f580, %f611;
	mul.f32 	%f528, %f527, 0f3FB8AA3B;
	ex2.approx.f32 	%f405, %f528;
	setp.lt.s32 	%p200, %r436, 1;
	cvta.to.global.u64 	%rd18, %rd21;
	mul.wide.s32 	%rd19, %r753, 4;
	add.s64 	%rd7, %rd18, %rd19;
	cvta.to.global.u64 	%rd20, %rd22;
	add.s64 	%rd8, %rd20, %rd19;
	@%p200 bra 	$L__BB22_297;
	st.global.u32 	[%rd7], %r788;
	mul.f32 	%f529, %f404, %f405;
	st.global.f32 	[%rd8], %f529;
$L__BB22_297:
	sub.f32 	%f530, %f578, %f611;
	mul.f32 	%f531, %f530, 0f3FB8AA3B;
	ex2.approx.f32 	%f406, %f531;
	setp.lt.s32 	%p201, %r436, 2;
	@%p201 bra 	$L__BB22_299;
	st.global.u32 	[%rd7+4], %r786;
	mul.f32 	%f532, %f404, %f406;
	st.global.f32 	[%rd8+4], %f532;
$L__BB22_299:
	sub.f32 	%f533, %f576, %f611;
	mul.f32 	%f534, %f533, 0f3FB8AA3B;
	ex2.approx.f32 	%f407, %f534;
	setp.lt.s32 	%p202, %r436, 3;
	@%p202 bra 	$L__BB22_301;
	st.global.u32 	[%rd7+8], %r784;
	mul.f32 	%f535, %f404, %f407;
	st.global.f32 	[%rd8+8], %f535;
$L__BB22_301:
	sub.f32 	%f536, %f574, %f611;
	mul.f32 	%f537, %f536, 0f3FB8AA3B;
	ex2.approx.f32 	%f408, %f537;
	setp.lt.s32 	%p203, %r436, 4;
	@%p203 bra 	$L__BB22_303;
	st.global.u32 	[%rd7+12], %r782;
	mul.f32 	%f538, %f404, %f408;
	st.global.f32 	[%rd8+12], %f538;
$L__BB22_303:
	sub.f32 	%f539, %f566, %f611;
	mul.f32 	%f540, %f539, 0f3FB8AA3B;
	ex2.approx.f32 	%f541, %f540;
	mul.f32 	%f409, %f404, %f541;
	setp.lt.s32 	%p204, %r436, 5;
	@%p204 bra 	$L__BB22_305;
	st.global.u32 	[%rd7+16], %r775;
	st.global.f32 	[%rd8+16], %f409;
$L__BB22_305:
	ret;

}
	// .globl	_Z19online_softmax_topkILi5ELi32EEvPKfPiPfii
.visible .entry _Z19online_softmax_topkILi5ELi32EEvPKfPiPfii(
	.param .u64 .ptr .align 1 _Z19online_softmax_topkILi5ELi32EEvPKfPiPfii_param_0,
	.param .u64 .ptr .align 1 _Z19online_softmax_topkILi5ELi32EEvPKfPiPfii_param_1,
	.param .u64 .ptr .align 1 _Z19online_softmax_topkILi5ELi32EEvPKfPiPfii_param_2,
	.param .u32 _Z19online_softmax_topkILi5ELi32EEvPKfPiPfii_param_3,
	.param .u32 _Z19online_softmax_topkILi5ELi32EEvPKfPiPfii_param_4
)
.maxntid 32
{
	.reg .pred 	%p<177>;
	.reg .b32 	%r<973>;
	.reg .b32 	%f<770>;
	.reg .b64 	%rd<22>;

	ld.param.u64 	%rd11, [_Z19online_softmax_topkILi5ELi32EEvPKfPiPfii_param_0];
	ld.param.u64 	%rd9, [_Z19online_softmax_topkILi5ELi32EEvPKfPiPfii_param_1];
	ld.param.u64 	%rd10, [_Z19online_softmax_topkILi5ELi32EEvPKfPiPfii_param_2];
	ld.param.u32 	%r381, [_Z19online_softmax_topkILi5ELi32EEvPKfPiPfii_param_3];
	ld.param.u32 	%r382, [_Z19online_softmax_topkILi5ELi32EEvPKfPiPfii_param_4];
	cvta.to.global.u64 	%rd1, %rd11;
	mov.u32 	%r1, %tid.x;
	mov.u32 	%r2, %ctaid.x;
	mul.lo.s32 	%r384, %r381, %r2;
	cvt.s64.s32 	%rd2, %r384;
	setp.ge.s32 	%p1, %r1, %r381;
	mov.f32 	%f543, 0f00000000;
	mov.b32 	%r715, -1;
	mov.f32 	%f499, 0fFF7FFFFF;
	mov.f32 	%f507, %f499;
	mov.f32 	%f509, %f499;
	mov.f32 	%f511, %f499;
	mov.f32 	%f513, %f499;
	mov.u32 	%r722, %r715;
	mov.u32 	%r724, %r715;
	mov.u32 	%r726, %r715;
	mov.u32 	%r728, %r715;
	mov.f32 	%f544, %f499;
	@%p1 bra 	$L__BB23_46;
	not.b32 	%r386, %r1;
	add.s32 	%r3, %r381, %r386;
	and.b32  	%r387, %r3, 96;
	setp.eq.s32 	%p2, %r387, 96;
	mov.f32 	%f543, 0f00000000;
	mov.b32 	%r715, -1;
	mov.f32 	%f499, 0fFF7FFFFF;
	mov.u32 	%r714, %r1;
	@%p2 bra 	$L__BB23_12;
	cvt.u64.u32 	%rd12, %r1;
	add.s64 	%rd13, %rd2, %rd12;
	shl.b64 	%rd14, %rd13, 2;
	add.s64 	%rd21, %rd1, %rd14;
	shr.u32 	%r389, %r3, 5;
	add.s32 	%r390, %r389, 1;
	and.b32  	%r391, %r390, 3;
	neg.s32 	%r694, %r391;
	mov.f32 	%f543, 0f00000000;
	mov.b32 	%r715, -1;
	mov.f32 	%f499, 0fFF7FFFFF;
	mov.f32 	%f483, %f499;
	mov.f32 	%f485, %f499;
	mov.f32 	%f487, %f499;
	mov.f32 	%f513, %f499;
	mov.u32 	%r702, %r715;
	mov.u32 	%r704, %r715;
	mov.u32 	%r706, %r715;
	mov.u32 	%r728, %r715;
	mov.f32 	%f481, %f499;
	mov.u32 	%r714, %r1;
$L__BB23_3:
	.pragma "nounroll";
	ld.global.nc.f32 	%f359, [%rd21];
	setp.gt.f32 	%p3, %f481, %f359;
	selp.f32 	%f360, %f543, 0f3F800000, %p3;
	selp.f32 	%f544, %f481, %f359, %p3;
	selp.f32 	%f361, 0f3F800000, %f543, %p3;
	selp.f32 	%f362, %f359, %f481, %p3;
	sub.f32 	%f363, %f362, %f544;
	mul.f32 	%f364, %f363, 0f3FB8AA3B;
	ex2.approx.f32 	%f365, %f364;
	fma.rn.f32 	%f543, %f361, %f365, %f360;
	setp.gt.f32 	%p4, %f359, %f499;
	selp.f32 	%f10, %f359, %f499, %p4;
	selp.b32 	%r12, %r714, %r715, %p4;
	setp.leu.f32 	%p5, %f10, %f483;
	mov.f32 	%f499, %f10;
	mov.u32 	%r715, %r12;
	@%p5 bra 	$L__BB23_5;
	mov.f32 	%f499, %f483;
	mov.f32 	%f483, %f10;
	mov.u32 	%r715, %r702;
	mov.u32 	%r702, %r12;
$L__BB23_5:
	setp.leu.f32 	%p6, %f483, %f485;
	mov.f32 	%f507, %f483;
	mov.u32 	%r722, %r702;
	@%p6 bra 	$L__BB23_7;
	mov.f32 	%f507, %f485;
	mov.f32 	%f485, %f483;
	mov.u32 	%r722, %r704;
	mov.u32 	%r704, %r702;
$L__BB23_7:
	setp.leu.f32 	%p7, %f485, %f487;
	mov.f32 	%f509, %f485;
	mov.u32 	%r724, %r704;
	@%p7 bra 	$L__BB23_9;
	mov.f32 	%f509, %f487;
	mov.f32 	%f487, %f485;
	mov.u32 	%r724, %r706;
	mov.u32 	%r706, %r704;
$L__BB23_9:
	setp.leu.f32 	%p8, %f487, %f513;
	mov.f32 	%f511, %f487;
	mov.u32 	%r726, %r706;
	@%p8 bra 	$L__BB23_11;
	mov.f32 	%f511, %f513;
	mov.f32 	%f513, %f487;
	mov.u32 	%r726, %r728;
	mov.u32 	%r728, %r706;
	mov.f32 	%f487, %f511;
	mov.u32 	%r706, %r726;
$L__BB23_11:
	add.s32 	%r714, %r714, 32;
	add.s64 	%rd21, %rd21, 128;
	add.s32 	%r694, %r694, 1;
	setp.ne.s32 	%p9, %r694, 0;
	mov.f32 	%f483, %f507;
	mov.f32 	%f485, %f509;
	mov.u32 	%r702, %r722;
	mov.u32 	%r704, %r724;
	mov.f32 	%f481, %f544;
	@%p9 bra 	$L__BB23_3;
$L__BB23_12:
	setp.lt.u32 	%p10, %r3, 96;
	@%p10 bra 	$L__BB23_46;
$L__BB23_13:
	cvt.u64.u32 	%rd15, %r714;
	add.s64 	%rd16, %rd15, %rd2;
	shl.b64 	%rd17, %rd16, 2;
	add.s64 	%rd6, %rd1, %rd17;
	ld.global.nc.f32 	%f366, [%rd6];
	setp.gt.f32 	%p11, %f544, %f366;
	selp.f32 	%f367, %f543, 0f3F800000, %p11;
	selp.f32 	%f35, %f544, %f366, %p11;
	selp.f32 	%f368, 0f3F800000, %f543, %p11;
	selp.f32 	%f369, %f366, %f544, %p11;
	sub.f32 	%f370, %f369, %f35;
	mul.f32 	%f371, %f370, 0f3FB8AA3B;
	ex2.approx.f32 	%f372, %f371;
	fma.rn.f32 	%f36, %f368, %f372, %f367;
	setp.gt.f32 	%p12, %f366, %f499;
	selp.f32 	%f37, %f366, %f499, %p12;
	selp.b32 	%r35, %r714, %r715, %p12;
	setp.leu.f32 	%p13, %f37, %f507;
	mov.f32 	%f506, %f37;
	mov.u32 	%r721, %r35;
	@%p13 bra 	$L__BB23_15;
	mov.f32 	%f506, %f507;
	mov.f32 	%f507, %f37;
	mov.u32 	%r721, %r722;
	mov.u32 	%r722, %r35;
$L__BB23_15:
	setp.leu.f32 	%p14, %f507, %f509;
	mov.f32 	%f515, %f507;
	mov.u32 	%r730, %r722;
	@%p14 bra 	$L__BB23_17;
	mov.f32 	%f515, %f509;
	mov.f32 	%f509, %f507;
	mov.u32 	%r730, %r724;
	mov.u32 	%r724, %r722;
$L__BB23_17:
	setp.leu.f32 	%p15, %f509, %f511;
	mov.f32 	%f517, %f509;
	mov.u32 	%r732, %r724;
	@%p15 bra 	$L__BB23_19;
	mov.f32 	%f517, %f511;
	mov.f32 	%f511, %f509;
	mov.u32 	%r732, %r726;
	mov.u32 	%r726, %r724;
$L__BB23_19:
	setp.leu.f32 	%p16, %f511, %f513;
	mov.f32 	%f519, %f511;
	mov.u32 	%r734, %r726;
	@%p16 bra 	$L__BB23_21;
	mov.f32 	%f519, %f513;
	mov.f32 	%f513, %f511;
	mov.u32 	%r734, %r728;
	mov.u32 	%r728, %r726;
$L__BB23_21:
	ld.global.nc.f32 	%f373, [%rd6+128];
	setp.gt.f32 	%p17, %f35, %f373;
	selp.f32 	%f374, %f36, 0f3F800000, %p17;
	selp.f32 	%f46, %f35, %f373, %p17;
	selp.f32 	%f375, 0f3F800000, %f36, %p17;
	selp.f32 	%f376, %f373, %f35, %p17;
	sub.f32 	%f377, %f376, %f46;
	mul.f32 	%f378, %f377, 0f3FB8AA3B;
	ex2.approx.f32 	%f379, %f378;
	fma.rn.f32 	%f47, %f375, %f379, %f374;
	setp.gt.f32 	%p18, %f373, %f506;
	selp.f32 	%f48, %f373, %f506, %p18;
	add.s32 	%r44, %r714, 32;
	selp.b32 	%r45, %r44, %r721, %p18;
	setp.leu.f32 	%p19, %f48, %f515;
	mov.f32 	%f514, %f48;
	mov.u32 	%r729, %r45;
	@%p19 bra 	$L__BB23_23;
	mov.f32 	%f514, %f515;
	mov.f32 	%f515, %f48;
	mov.u32 	%r729, %r730;
	mov.u32 	%r730, %r45;
$L__BB23_23:
	setp.leu.f32 	%p20, %f515, %f517;
	mov.f32 	%f523, %f515;
	mov.u32 	%r738, %r730;
	@%p20 bra 	$L__BB23_25;
	mov.f32 	%f523, %f517;
	mov.f32 	%f517, %f515;
	mov.u32 	%r738, %r732;
	mov.u32 	%r732, %r730;
$L__BB23_25:
	setp.leu.f32 	%p21, %f517, %f519;
	mov.f32 	%f525, %f517;
	mov.u32 	%r740, %r732;
	@%p21 bra 	$L__BB23_27;
	mov.f32 	%f525, %f519;
	mov.f32 	%f519, %f517;
	mov.u32 	%r740, %r734;
	mov.u32 	%r734, %r732;
$L__BB23_27:
	setp.leu.f32 	%p22, %f519, %f513;
	mov.f32 	%f527, %f519;
	mov.u32 	%r742, %r734;
	@%p22 bra 	$L__BB23_29;
	mov.f32 	%f527, %f513;
	mov.f32 	%f513, %f519;
	mov.u32 	%r742, %r728;
	mov.u32 	%r728, %r734;
$L__BB23_29:
	ld.global.nc.f32 	%f380, [%rd6+256];
	setp.gt.f32 	%p23, %f46, %f380;
	selp.f32 	%f381, %f47, 0f3F800000, %p23;
	selp.f32 	%f57, %f46, %f380, %p23;
	selp.f32 	%f382, 0f3F800000, %f47, %p23;
	selp.f32 	%f383, %f380, %f46, %p23;
	sub.f32 	%f384, %f383, %f57;
	mul.f32 	%f385, %f384, 0f3FB8AA3B;
	ex2.approx.f32 	%f386, %f385;
	fma.rn.f32 	%f58, %f382, %f386, %f381;
	setp.gt.f32 	%p24, %f380, %f514;
	selp.f32 	%f59, %f380, %f514, %p24;
	add.s32 	%r54, %r44, 32;
	selp.b32 	%r55, %r54, %r729, %p24;
	setp.leu.f32 	%p25, %f59, %f523;
	mov.f32 	%f522, %f59;
	mov.u32 	%r737, %r55;
	@%p25 bra 	$L__BB23_31;
	mov.f32 	%f522, %f523;
	mov.f32 	%f523, %f59;
	mov.u32 	%r737, %r738;
	mov.u32 	%r738, %r55;
$L__BB23_31:
	setp.leu.f32 	%p26, %f523, %f525;
	mov.f32 	%f531, %f523;
	mov.u32 	%r746, %r738;
	@%p26 bra 	$L__BB23_33;
	mov.f32 	%f531, %f525;
	mov.f32 	%f525, %f523;
	mov.u32 	%r746, %r740;
	mov.u32 	%r740, %r738;
$L__BB23_33:
	setp.leu.f32 	%p27, %f525, %f527;
	mov.f32 	%f533, %f525;
	mov.u32 	%r748, %r740;
	@%p27 bra 	$L__BB23_35;
	mov.f32 	%f533, %f527;
	mov.f32 	%f527, %f525;
	mov.u32 	%r748, %r742;
	mov.u32 	%r742, %r740;
$L__BB23_35:
	setp.leu.f32 	%p28, %f527, %f513;
	mov.f32 	%f535, %f527;
	mov.u32 	%r750, %r742;
	@%p28 bra 	$L__BB23_37;
	mov.f32 	%f535, %f513;
	mov.f32 	%f513, %f527;
	mov.u32 	%r750, %r728;
	mov.u32 	%r728, %r742;
$L__BB23_37:
	ld.global.nc.f32 	%f387, [%rd6+384];
	setp.gt.f32 	%p29, %f57, %f387;
	selp.f32 	%f388, %f58, 0f3F800000, %p29;
	selp.f32 	%f544, %f57, %f387, %p29;
	selp.f32 	%f389, 0f3F800000, %f58, %p29;
	selp.f32 	%f390, %f387, %f57, %p29;
	sub.f32 	%f391, %f390, %f544;
	mul.f32 	%f392, %f391, 0f3FB8AA3B;
	ex2.approx.f32 	%f393, %f392;
	fma.rn.f32 	%f543, %f389, %f393, %f388;
	setp.gt.f32 	%p30, %f387, %f522;
	selp.f32 	%f70, %f387, %f522, %p30;
	add.s32 	%r64, %r54, 32;
	selp.b32 	%r65, %r64, %r737, %p30;
	setp.leu.f32 	%p31, %f70, %f531;
	mov.f32 	%f499, %f70;
	mov.u32 	%r715, %r65;
	@%p31 bra 	$L__BB23_39;
	mov.f32 	%f499, %f531;
	mov.f32 	%f531, %f70;
	mov.u32 	%r715, %r746;
	mov.u32 	%r746, %r65;
$L__BB23_39:
	setp.leu.f32 	%p32, %f531, %f533;
	mov.f32 	%f507, %f531;
	mov.u32 	%r722, %r746;
	@%p32 bra 	$L__BB23_41;
	mov.f32 	%f507, %f533;
	mov.f32 	%f533, %f531;
	mov.u32 	%r722, %r748;
	mov.u32 	%r748, %r746;
$L__BB23_41:
	setp.leu.f32 	%p33, %f533, %f535;
	mov.f32 	%f509, %f533;
	mov.u32 	%r724, %r748;
	@%p33 bra 	$L__BB23_43;
	mov.f32 	%f509, %f535;
	mov.f32 	%f535, %f533;
	mov.u32 	%r724, %r750;
	mov.u32 	%r750, %r748;
$L__BB23_43:
	setp.leu.f32 	%p34, %f535, %f513;
	mov.f32 	%f511, %f535;
	mov.u32 	%r726, %r750;
	@%p34 bra 	$L__BB23_45;
	mov.f32 	%f511, %f513;
	mov.f32 	%f513, %f535;
	mov.u32 	%r726, %r728;
	mov.u32 	%r728, %r750;
$L__BB23_45:
	add.s32 	%r714, %r64, 32;
	setp.lt.s32 	%p35, %r714, %r381;
	@%p35 bra 	$L__BB23_13;
$L__BB23_46:
	// begin inline asm
	mov.u32 %r392, %laneid;
	// end inline asm
	mov.b32 	%r394, %f544;
	mov.b32 	%r450, 1;
	mov.b32 	%r451, 31;
	mov.b32 	%r452, -1;
	// begin inline asm
	shfl.sync.down.b32 %r393, %r394, %r450, %r451, %r452;
	// end inline asm
	mov.b32 	%r399, %f543;
	// begin inline asm
	shfl.sync.down.b32 %r398, %r399, %r450, %r451, %r452;
	// end inline asm
	// begin inline asm
	shfl.sync.down.b32 %r403, %r728, %r450, %r451, %r452;
	// end inline asm
	// begin inline asm
	shfl.sync.down.b32 %r408, %r726, %r450, %r451, %r452;
	// end inline asm
	// begin inline asm
	shfl.sync.down.b32 %r413, %r724, %r450, %r451, %r452;
	// end inline asm
	// begin inline asm
	shfl.sync.down.b32 %r418, %r722, %r450, %r451, %r452;
	// end inline asm
	// begin inline asm
	shfl.sync.down.b32 %r423, %r715, %r450, %r451, %r452;
	// end inline asm
	mov.b32 	%r429, %f513;
	// begin inline asm
	shfl.sync.down.b32 %r428, %r429, %r450, %r451, %r452;
	// end inline asm
	mov.b32 	%r434, %f511;
	// begin inline asm
	shfl.sync.down.b32 %r433, %r434, %r450, %r451, %r452;
	// end inline asm
	mov.b32 	%r439, %f509;
	// begin inline asm
	shfl.sync.down.b32 %r438, %r439, %r450, %r451, %r452;
	// end inline asm
	mov.b32 	%r444, %f507;
	// begin inline asm
	shfl.sync.down.b32 %r443, %r444, %r450, %r451, %r452;
	// end inline asm
	mov.b32 	%r449, %f499;
	// begin inline asm
	shfl.sync.down.b32 %r448, %r449, %r450, %r451, %r452;
	// end inline asm
	setp.gt.s32 	%p36, %r392, 30;
	@%p36 bra 	$L__BB23_87;
	mov.b32 	%f394, %r428;
	mov.b32 	%f395, %r398;
	mov.b32 	%f396, %r393;
	setp.gt.f32 	%p37, %f544, %f396;
	selp.f32 	%f86, %f544, %f396, %p37;
	selp.f32 	%f397, %f543, %f395, %p37;
	selp.f32 	%f398, %f396, %f544, %p37;
	selp.f32 	%f399, %f395, %f543, %p37;
	sub.f32 	%f400, %f398, %f86;
	mul.f32 	%f401, %f400, 0f3FB8AA3B;
	ex2.approx.f32 	%f402, %f401;
	fma.rn.f32 	%f543, %f399, %f402, %f397;
	setp.lt.f32 	%p38, %f499, %f394;
	selp.b32 	%r759, %r403, %r715, %p38;
	selp.f32 	%f546, %f394, %f499, %p38;
	setp.leu.f32 	%p39, %f546, %f507;
	mov.u32 	%r761, %r722;
	mov.f32 	%f548, %f507;
	@%p39 bra 	$L__BB23_49;
	mov.u32 	%r761, %r759;
	mov.u32 	%r759, %r722;
	mov.f32 	%f548, %f546;
	mov.f32 	%f546, %f507;
$L__BB23_49:
	setp.leu.f32 	%p40, %f548, %f509;
	mov.u32 	%r763, %r724;
	mov.f32 	%f550, %f509;
	@%p40 bra 	$L__BB23_51;
	mov.u32 	%r763, %r761;
	mov.u32 	%r761, %r724;
	mov.f32 	%f550, %f548;
	mov.f32 	%f548, %f509;
$L__BB23_51:
	setp.leu.f32 	%p41, %f550, %f511;
	mov.u32 	%r765, %r726;
	mov.f32 	%f552, %f511;
	@%p41 bra 	$L__BB23_53;
	mov.u32 	%r765, %r763;
	mov.u32 	%r763, %r726;
	mov.f32 	%f552, %f550;
	mov.f32 	%f550, %f511;
$L__BB23_53:
	setp.leu.f32 	%p42, %f552, %f513;
	mov.u32 	%r764, %r728;
	mov.f32 	%f551, %f513;
	@%p42 bra 	$L__BB23_55;
	mov.u32 	%r764, %r765;
	mov.u32 	%r765, %r728;
	mov.f32 	%f551, %f552;
	mov.f32 	%f552, %f513;
$L__BB23_55:
	mov.b32 	%f403, %r433;
	setp.lt.f32 	%p43, %f546, %f403;
	selp.b32 	%r767, %r408, %r759, %p43;
	selp.f32 	%f554, %f403, %f546, %p43;
	setp.leu.f32 	%p44, %f554, %f548;
	mov.u32 	%r769, %r761;
	mov.f32 	%f556, %f548;
	@%p44 bra 	$L__BB23_57;
	mov.u32 	%r769, %r767;
	mov.u32 	%r767, %r761;
	mov.f32 	%f556, %f554;
	mov.f32 	%f554, %f548;
$L__BB23_57:
	setp.leu.f32 	%p45, %f556, %f550;
	mov.u32 	%r771, %r763;
	mov.f32 	%f558, %f550;
	@%p45 bra 	$L__BB23_59;
	mov.u32 	%r771, %r769;
	mov.u32 	%r769, %r763;
	mov.f32 	%f558, %f556;
	mov.f32 	%f556, %f550;
$L__BB23_59:
	setp.leu.f32 	%p46, %f558, %f552;
	mov.u32 	%r773, %r765;
	mov.f32 	%f560, %f552;
	@%p46 bra 	$L__BB23_61;
	mov.u32 	%r773, %r771;
	mov.u32 	%r771, %r765;
	mov.f32 	%f560, %f558;
	mov.f32 	%f558, %f552;
$L__BB23_61:
	setp.leu.f32 	%p47, %f560, %f551;
	mov.u32 	%r772, %r764;
	mov.f32 	%f559, %f551;
	@%p47 bra 	$L__BB23_63;
	mov.u32 	%r772, %r773;
	mov.u32 	%r773, %r764;
	mov.f32 	%f559, %f560;
	mov.f32 	%f560, %f551;
$L__BB23_63:
	mov.b32 	%f404, %r438;
	setp.lt.f32 	%p48, %f554, %f404;
	selp.b32 	%r775, %r413, %r767, %p48;
	selp.f32 	%f562, %f404, %f554, %p48;
	setp.leu.f32 	%p49, %f562, %f556;
	mov.u32 	%r777, %r769;
	mov.f32 	%f564, %f556;
	@%p49 bra 	$L__BB23_65;
	mov.u32 	%r777, %r775;
	mov.u32 	%r775, %r769;
	mov.f32 	%f564, %f562;
	mov.f32 	%f562, %f556;
$L__BB23_65:
	setp.leu.f32 	%p50, %f564, %f558;
	mov.u32 	%r779, %r771;
	mov.f32 	%f566, %f558;
	@%p50 bra 	$L__BB23_67;
	mov.u32 	%r779, %r777;
	mov.u32 	%r777, %r771;
	mov.f32 	%f566, %f564;
	mov.f32 	%f564, %f558;
$L__BB23_67:
	setp.leu.f32 	%p51, %f566, %f560;
	mov.u32 	%r781, %r773;
	mov.f32 	%f568, %f560;
	@%p51 bra 	$L__BB23_69;
	mov.u32 	%r781, %r779;
	mov.u32 	%r779, %r773;
	mov.f32 	%f568, %f566;
	mov.f32 	%f566, %f560;
$L__BB23_69:
	setp.leu.f32 	%p52, %f568, %f559;
	mov.u32 	%r780, %r772;
	mov.f32 	%f567, %f559;
	@%p52 bra 	$L__BB23_71;
	mov.u32 	%r780, %r781;
	mov.u32 	%r781, %r772;
	mov.f32 	%f567, %f568;
	mov.f32 	%f568, %f559;
$L__BB23_71:
	mov.b32 	%f405, %r443;
	setp.lt.f32 	%p53, %f562, %f405;
	selp.b32 	%r783, %r418, %r775, %p53;
	selp.f32 	%f570, %f405, %f562, %p53;
	setp.leu.f32 	%p54, %f570, %f564;
	mov.u32 	%r785, %r777;
	mov.f32 	%f572, %f564;
	@%p54 bra 	$L__BB23_73;
	mov.u32 	%r785, %r783;
	mov.u32 	%r783, %r777;
	mov.f32 	%f572, %f570;
	mov.f32 	%f570, %f564;
$L__BB23_73:
	setp.leu.f32 	%p55, %f572, %f566;
	mov.u32 	%r787, %r779;
	mov.f32 	%f574, %f566;
	@%p55 bra 	$L__BB23_75;
	mov.u32 	%r787, %r785;
	mov.u32 	%r785, %r779;
	mov.f32 	%f574, %f572;
	mov.f32 	%f572, %f566;
$L__BB23_75:
	setp.leu.f32 	%p56, %f574, %f568;
	mov.u32 	%r789, %r781;
	mov.f32 	%f576, %f568;
	@%p56 bra 	$L__BB23_77;
	mov.u32 	%r789, %r787;
	mov.u32 	%r787, %r781;
	mov.f32 	%f576, %f574;
	mov.f32 	%f574, %f568;
$L__BB23_77:
	setp.leu.f32 	%p57, %f576, %f567;
	mov.u32 	%r728, %r780;
	mov.f32 	%f513, %f567;
	@%p57 bra 	$L__BB23_79;
	mov.u32 	%r728, %r789;
	mov.u32 	%r789, %r780;
	mov.f32 	%f513, %f576;
	mov.f32 	%f576, %f567;
$L__BB23_79:
	mov.b32 	%f406, %r448;
	setp.lt.f32 	%p58, %f570, %f406;
	selp.b32 	%r715, %r423, %r783, %p58;
	selp.f32 	%f499, %f406, %f570, %p58;
	setp.leu.f32 	%p59, %f499, %f572;
	mov.u32 	%r722, %r785;
	mov.f32 	%f507, %f572;
	@%p59 bra 	$L__BB23_81;
	mov.u32 	%r722, %r715;
	mov.u32 	%r715, %r785;
	mov.f32 	%f507, %f499;
	mov.f32 	%f499, %f572;
$L__BB23_81:
	setp.leu.f32 	%p60, %f507, %f574;
	mov.u32 	%r724, %r787;
	mov.f32 	%f509, %f574;
	@%p60 bra 	$L__BB23_83;
	mov.u32 	%r724, %r722;
	mov.u32 	%r722, %r787;
	mov.f32 	%f509, %f507;
	mov.f32 	%f507, %f574;
$L__BB23_83:
	setp.leu.f32 	%p61, %f509, %f576;
	mov.u32 	%r794, %r789;
	mov.f32 	%f581, %f576;
	@%p61 bra 	$L__BB23_85;
	mov.u32 	%r794, %r724;
	mov.u32 	%r724, %r789;
	mov.f32 	%f581, %f509;
	mov.f32 	%f509, %f576;
$L__BB23_85:
	setp.leu.f32 	%p62, %f581, %f513;
	mov.f32 	%f511, %f581;
	mov.u32 	%r726, %r794;
	mov.f32 	%f544, %f86;
	@%p62 bra 	$L__BB23_87;
	mov.f32 	%f511, %f513;
	mov.f32 	%f513, %f581;
	mov.u32 	%r726, %r728;
	mov.u32 	%r728, %r794;
$L__BB23_87:
	mov.b32 	%r454, %f544;
	mov.b32 	%r510, 2;
	mov.b32 	%r511, 31;
	mov.b32 	%r512, -1;
	// begin inline asm
	shfl.sync.down.b32 %r453, %r454, %r510, %r511, %r512;
	// end inline asm
	mov.b32 	%r459, %f543;
	// begin inline asm
	shfl.sync.down.b32 %r458, %r459, %r510, %r511, %r512;
	// end inline asm
	// begin inline asm
	shfl.sync.down.b32 %r463, %r728, %r510, %r511, %r512;
	// end inline asm
	// begin inline asm
	shfl.sync.down.b32 %r468, %r726, %r510, %r511, %r512;
	// end inline asm
	// begin inline asm
	shfl.sync.down.b32 %r473, %r724, %r510, %r511, %r512;
	// end inline asm
	// begin inline asm
	shfl.sync.down.b32 %r478, %r722, %r510, %r511, %r512;
	// end inline asm
	// begin inline asm
	shfl.sync.down.b32 %r483, %r715, %r510, %r511, %r512;
	// end inline asm
	mov.b32 	%r489, %f513;
	// begin inline asm
	shfl.sync.down.b32 %r488, %r489, %r510, %r511, %r512;
	// end inline asm
	mov.b32 	%r494, %f511;
	// begin inline asm
	shfl.sync.down.b32 %r493, %r494, %r510, %r511, %r512;
	// end inline asm
	mov.b32 	%r499, %f509;
	// begin inline asm
	shfl.sync.down.b32 %r498, %r499, %r510, %r511, %r512;
	// end inline asm
	mov.b32 	%r504, %f507;
	// begin inline asm
	shfl.sync.down.b32 %r503, %r504, %r510, %r511, %r512;
	// end inline asm
	mov.b32 	%r509, %f499;
	// begin inline asm
	shfl.sync.down.b32 %r508, %r509, %r510, %r511, %r512;
	// end inline asm
	setp.gt.s32 	%p63, %r392, 29;
	@%p63 bra 	$L__BB23_128;
	mov.b32 	%f407, %r488;
	mov.b32 	%f408, %r458;
	mov.b32 	%f409, %r453;
	setp.gt.f32 	%p64, %f544, %f409;
	selp.f32 	%f138, %f544, %f409, %p64;
	selp.f32 	%f410, %f543, %f408, %p64;
	selp.f32 	%f411, %f409, %f544, %p64;
	selp.f32 	%f412, %f408, %f543, %p64;
	sub.f32 	%f413, %f411, %f138;
	mul.f32 	%f414, %f413, 0f3FB8AA3B;
	ex2.approx.f32 	%f415, %f414;
	fma.rn.f32 	%f543, %f412, %f415, %f410;
	setp.lt.f32 	%p65, %f499, %f407;
	selp.b32 	%r802, %r463, %r715, %p65;
	selp.f32 	%f591, %f407, %f499, %p65;
	setp.leu.f32 	%p66, %f591, %f507;
	mov.u32 	%r804, %r722;
	mov.f32 	%f593, %f507;
	@%p66 bra 	$L__BB23_90;
	mov.u32 	%r804, %r802;
	mov.u32 	%r802, %r722;
	mov.f32 	%f593, %f591;
	mov.f32 	%f591, %f507;
$L__BB23_90:
	setp.leu.f32 	%p67, %f593, %f509;
	mov.u32 	%r806, %r724;
	mov.f32 	%f595, %f509;
	@%p67 bra 	$L__BB23_92;
	mov.u32 	%r806, %r804;
	mov.u32 	%r804, %r724;
	mov.f32 	%f595, %f593;
	mov.f32 	%f593, %f509;
$L__BB23_92:
	setp.leu.f32 	%p68, %f595, %f511;
	mov.u32 	%r808, %r726;
	mov.f32 	%f597, %f511;
	@%p68 bra 	$L__BB23_94;
	mov.u32 	%r808, %r806;
	mov.u32 	%r806, %r726;
	mov.f32 	%f597, %f595;
	mov.f32 	%f595, %f511;
$L__BB23_94:
	setp.leu.f32 	%p69, %f597, %f513;
	mov.u32 	%r807, %r728;
	mov.f32 	%f596, %f513;
	@%p69 bra 	$L__BB23_96;
	mov.u32 	%r807, %r808;
	mov.u32 	%r808, %r728;
	mov.f32 	%f596, %f597;
	mov.f32 	%f597, %f513;
$L__BB23_96:
	mov.b32 	%f416, %r493;
	setp.lt.f32 	%p70, %f591, %f416;
	selp.b32 	%r810, %r468, %r802, %p70;
	selp.f32 	%f599, %f416, %f591, %p70;
	setp.leu.f32 	%p71, %f599, %f593;
	mov.u32 	%r812, %r804;
	mov.f32 	%f601, %f593;
	@%p71 bra 	$L__BB23_98;
	mov.u32 	%r812, %r810;
	mov.u32 	%r810, %r804;
	mov.f32 	%f601, %f599;
	mov.f32 	%f599, %f593;
$L__BB23_98:
	setp.leu.f32 	%p72, %f601, %f595;
	mov.u32 	%r814, %r806;
	mov.f32 	%f603, %f595;
	@%p72 bra 	$L__BB23_100;
	mov.u32 	%r814, %r812;
	mov.u32 	%r812, %r806;
	mov.f32 	%f603, %f601;
	mov.f32 	%f601, %f595;
$L__BB23_100:
	setp.leu.f32 	%p73, %f603, %f597;
	mov.u32 	%r816, %r808;
	mov.f32 	%f605, %f597;
	@%p73 bra 	$L__BB23_102;
	mov.u32 	%r816, %r814;
	mov.u32 	%r814, %r808;
	mov.f32 	%f605, %f603;
	mov.f32 	%f603, %f597;
$L__BB23_102:
	setp.leu.f32 	%p74, %f605, %f596;
	mov.u32 	%r815, %r807;
	mov.f32 	%f604, %f596;
	@%p74 bra 	$L__BB23_104;
	mov.u32 	%r815, %r816;
	mov.u32 	%r816, %r807;
	mov.f32 	%f604, %f605;
	mov.f32 	%f605, %f596;
$L__BB23_104:
	mov.b32 	%f417, %r498;
	setp.lt.f32 	%p75, %f599, %f417;
	selp.b32 	%r818, %r473, %r810, %p75;
	selp.f32 	%f607, %f417, %f599, %p75;
	setp.leu.f32 	%p76, %f607, %f601;
	mov.u32 	%r820, %r812;
	mov.f32 	%f609, %f601;
	@%p76 bra 	$L__BB23_106;
	mov.u32 	%r820, %r818;
	mov.u32 	%r818, %r812;
	mov.f32 	%f609, %f607;
	mov.f32 	%f607, %f601;
$L__BB23_106:
	setp.leu.f32 	%p77, %f609, %f603;
	mov.u32 	%r822, %r814;
	mov.f32 	%f611, %f603;
	@%p77 bra 	$L__BB23_108;
	mov.u32 	%r822, %r820;
	mov.u32 	%r820, %r814;
	mov.f32 	%f611, %f609;
	mov.f32 	%f609, %f603;
$L__BB23_108:
	setp.leu.f32 	%p78, %f611, %f605;
	mov.u32 	%r824, %r816;
	mov.f32 	%f613, %f605;
	@%p78 bra 	$L__BB23_110;
	mov.u32 	%r824, %r822;
	mov.u32 	%r822, %r816;
	mov.f32 	%f613, %f611;
	mov.f32 	%f611, %f605;
$L__BB23_110:
	setp.leu.f32 	%p79, %f613, %f604;
	mov.u32 	%r823, %r815;
	mov.f32 	%f612, %f604;
	@%p79 bra 	$L__BB23_112;
	mov.u32 	%r823, %r824;
	mov.u32 	%r824, %r815;
	mov.f32 	%f612, %f613;
	mov.f32 	%f613, %f604;
$L__BB23_112:
	mov.b32 	%f418, %r503;
	setp.lt.f32 	%p80, %f607, %f418;
	selp.b32 	%r826, %r478, %r818, %p80;
	selp.f32 	%f615, %f418, %f607, %p80;
	setp.leu.f32 	%p81, %f615, %f609;
	mov.u32 	%r828, %r820;
	mov.f32 	%f617, %f609;
	@%p81 bra 	$L__BB23_114;
	mov.u32 	%r828, %r826;
	mov.u32 	%r826, %r820;
	mov.f32 	%f617, %f615;
	mov.f32 	%f615, %f609;
$L__BB23_114:
	setp.leu.f32 	%p82, %f617, %f611;
	mov.u32 	%r830, %r822;
	mov.f32 	%f619, %f611;
	@%p82 bra 	$L__BB23_116;
	mov.u32 	%r830, %r828;
	mov.u32 	%r828, %r822;
	mov.f32 	%f619, %f617;
	mov.f32 	%f617, %f611;
$L__BB23_116:
	setp.leu.f32 	%p83, %f619, %f613;
	mov.u32 	%r832, %r824;
	mov.f32 	%f621, %f613;
	@%p83 bra 	$L__BB23_118;
	mov.u32 	%r832, %r830;
	mov.u32 	%r830, %r824;
	mov.f32 	%f621, %f619;
	mov.f32 	%f619, %f613;
$L__BB23_118:
	setp.leu.f32 	%p84, %f621, %f612;
	mov.u32 	%r728, %r823;
	mov.f32 	%f513, %f612;
	@%p84 bra 	$L__BB23_120;
	mov.u32 	%r728, %r832;
	mov.u32 	%r832, %r823;
	mov.f32 	%f513, %f621;
	mov.f32 	%f621, %f612;
$L__BB23_120:
	mov.b32 	%f419, %r508;
	setp.lt.f32 	%p85, %f615, %f419;
	selp.b32 	%r715, %r483, %r826, %p85;
	selp.f32 	%f499, %f419, %f615, %p85;
	setp.leu.f32 	%p86, %f499, %f617;
	mov.u32 	%r722, %r828;
	mov.f32 	%f507, %f617;
	@%p86 bra 	$L__BB23_122;
	mov.u32 	%r722, %r715;
	mov.u32 	%r715, %r828;
	mov.f32 	%f507, %f499;
	mov.f32 	%f499, %f617;
$L__BB23_122:
	setp.leu.f32 	%p87, %f507, %f619;
	mov.u32 	%r724, %r830;
	mov.f32 	%f509, %f619;
	@%p87 bra 	$L__BB23_124;
	mov.u32 	%r724, %r722;
	mov.u32 	%r722, %r830;
	mov.f32 	%f509, %f507;
	mov.f32 	%f507, %f619;
$L__BB23_124:
	setp.leu.f32 	%p88, %f509, %f621;
	mov.u32 	%r837, %r832;
	mov.f32 	%f626, %f621;
	@%p88 bra 	$L__BB23_126;
	mov.u32 	%r837, %r724;
	mov.u32 	%r724, %r832;
	mov.f32 	%f626, %f509;
	mov.f32 	%f509, %f621;
$L__BB23_126:
	setp.leu.f32 	%p89, %f626, %f513;
	mov.f32 	%f511, %f626;
	mov.u32 	%r726, %r837;
	mov.f32 	%f544, %f138;
	@%p89 bra 	$L__BB23_128;
	mov.f32 	%f511, %f513;
	mov.f32 	%f513, %f626;
	mov.u32 	%r726, %r728;
	mov.u32 	%r728, %r837;
$L__BB23_128:
	mov.b32 	%r514, %f544;
	mov.b32 	%r570, 4;
	mov.b32 	%r571, 31;
	mov.b32 	%r572, -1;
	// begin inline asm
	shfl.sync.down.b32 %r513, %r514, %r570, %r571, %r572;
	// end inline asm
	mov.b32 	%r519, %f543;
	// begin inline asm
	shfl.sync.down.b32 %r518, %r519, %r570, %r571, %r572;
	// end inline asm
	// begin inline asm
	shfl.sync.down.b32 %r523, %r728, %r570, %r571, %r572;
	// end inline asm
	// begin inline asm
	shfl.sync.down.b32 %r528, %r726, %r570, %r571, %r572;
	// end inline asm
	// begin inline asm
	shfl.sync.down.b32 %r533, %r724, %r570, %r571, %r572;
	// end inline asm
	// begin inline asm
	shfl.sync.down.b32 %r538, %r722, %r570, %r571, %r572;
	// end inline asm
	// begin inline asm
	shfl.sync.down.b32 %r543, %r715, %r570, %r571, %r572;
	// end inline asm
	mov.b32 	%r549, %f513;
	// begin inline asm
	shfl.sync.down.b32 %r548, %r549, %r570, %r571, %r572;
	// end inline asm
	mov.b32 	%r554, %f511;
	// begin inline asm
	shfl.sync.down.b32 %r553, %r554, %r570, %r571, %r572;
	// end inline asm
	mov.b32 	%r559, %f509;
	// begin inline asm
	shfl.sync.down.b32 %r558, %r559, %r570, %r571, %r572;
	// end inline asm
	mov.b32 	%r564, %f507;
	// begin inline asm
	shfl.sync.down.b32 %r563, %r564, %r570, %r571, %r572;
	// end inline asm
	mov.b32 	%r569, %f499;
	// begin inline asm
	shfl.sync.down.b32 %r568, %r569, %r570, %r571, %r572;
	// end inline asm
	setp.gt.s32 	%p90, %r392, 27;
	@%p90 bra 	$L__BB23_169;
	mov.b32 	%f420, %r548;
	mov.b32 	%f421, %r518;
	mov.b32 	%f422, %r513;
	setp.gt.f32 	%p91, %f544, %f422;
	selp.f32 	%f190, %f544, %f422, %p91;
	selp.f32 	%f423, %f543, %f421, %p91;
	selp.f32 	%f424, %f422, %f544, %p91;
	selp.f32 	%f425, %f421, %f543, %p91;
	sub.f32 	%f426, %f424, %f190;
	mul.f32 	%f427, %f426, 0f3FB8AA3B;
	ex2.approx.f32 	%f428, %f427;
	fma.rn.f32 	%f543, %f425, %f428, %f423;
	setp.lt.f32 	%p92, %f499, %f420;
	selp.b32 	%r845, %r523, %r715, %p92;
	selp.f32 	%f636, %f420, %f499, %p92;
	setp.leu.f32 	%p93, %f636, %f507;
	mov.u32 	%r847, %r722;
	mov.f32 	%f638, %f507;
	@%p93 bra 	$L__BB23_131;
	mov.u32 	%r847, %r845;
	mov.u32 	%r845, %r722;
	mov.f32 	%f638, %f636;
	mov.f32 	%f636, %f507;
$L__BB23_131:
	setp.leu.f32 	%p94, %f638, %f509;
	mov.u32 	%r849, %r724;
	mov.f32 	%f640, %f509;
	@%p94 bra 	$L__BB23_133;
	mov.u32 	%r849, %r847;
	mov.u32 	%r847, %r724;
	mov.f32 	%f640, %f638;
	mov.f32 	%f638, %f509;
$L__BB23_133:
	setp.leu.f32 	%p95, %f640, %f511;
	mov.u32 	%r851, %r726;
	mov.f32 	%f642, %f511;
	@%p95 bra 	$L__BB23_135;
	mov.u32 	%r851, %r849;
	mov.u32 	%r849, %r726;
	mov.f32 	%f642, %f640;
	mov.f32 	%f640, %f511;
$L__BB23_135:
	setp.leu.f32 	%p96, %f642, %f513;
	mov.u32 	%r850, %r728;
	mov.f32 	%f641, %f513;
	@%p96 bra 	$L__BB23_137;
	mov.u32 	%r850, %r851;
	mov.u32 	%r851, %r728;
	mov.f32 	%f641, %f642;
	mov.f32 	%f642, %f513;
$L__BB23_137:
	mov.b32 	%f429, %r553;
	setp.lt.f32 	%p97, %f636, %f429;
	selp.b32 	%r853, %r528, %r845, %p97;
	selp.f32 	%f644, %f429, %f636, %p97;
	setp.leu.f32 	%p98, %f644, %f638;
	mov.u32 	%r855, %r847;
	mov.f32 	%f646, %f638;
	@%p98 bra 	$L__BB23_139;
	mov.u32 	%r855, %r853;
	mov.u32 	%r853, %r847;
	mov.f32 	%f646, %f644;
	mov.f32 	%f644, %f638;
$L__BB23_139:
	setp.leu.f32 	%p99, %f646, %f640;
	mov.u32 	%r857, %r849;
	mov.f32 	%f648, %f640;
	@%p99 bra 	$L__BB23_141;
	mov.u32 	%r857, %r855;
	mov.u32 	%r855, %r849;
	mov.f32 	%f648, %f646;
	mov.f32 	%f646, %f640;
$L__BB23_141:
	setp.leu.f32 	%p100, %f648, %f642;
	mov.u32 	%r859, %r851;
	mov.f32 	%f650, %f642;
	@%p100 bra 	$L__BB23_143;
	mov.u32 	%r859, %r857;
	mov.u32 	%r857, %r851;
	mov.f32 	%f650, %f648;
	mov.f32 	%f648, %f642;
$L__BB23_143:
	setp.leu.f32 	%p101, %f650, %f641;
	mov.u32 	%r858, %r850;
	mov.f32 	%f649, %f641;
	@%p101 bra 	$L__BB23_145;
	mov.u32 	%r858, %r859;
	mov.u32 	%r859, %r850;
	mov.f32 	%f649, %f650;
	mov.f32 	%f650, %f641;
$L__BB23_145:
	mov.b32 	%f430, %r558;
	setp.lt.f32 	%p102, %f644, %f430;
	selp.b32 	%r861, %r533, %r853, %p102;
	selp.f32 	%f652, %f430, %f644, %p102;
	setp.leu.f32 	%p103, %f652, %f646;
	mov.u32 	%r863, %r855;
	mov.f32 	%f654, %f646;
	@%p103 bra 	$L__BB23_147;
	mov.u32 	%r863, %r861;
	mov.u32 	%r861, %r855;
	mov.f32 	%f654, %f652;
	mov.f32 	%f652, %f646;
$L__BB23_147:
	setp.leu.f32 	%p104, %f654, %f648;
	mov.u32 	%r865, %r857;
	mov.f32 	%f656, %f648;
	@%p104 bra 	$L__BB23_149;
	mov.u32 	%r865, %r863;
	mov.u32 	%r863, %r857;
	mov.f32 	%f656, %f654;
	mov.f32 	%f654, %f648;
$L__BB23_149:
	setp.leu.f32 	%p105, %f656, %f650;
	mov.u32 	%r867, %r859;
	mov.f32 	%f658, %f650;
	@%p105 bra 	$L__BB23_151;
	mov.u32 	%r867, %r865;
	mov.u32 	%r865, %r859;
	mov.f32 	%f658, %f656;
	mov.f32 	%f656, %f650;
$L__BB23_151:
	setp.leu.f32 	%p106, %f658, %f649;
	mov.u32 	%r866, %r858;
	mov.f32 	%f657, %f649;
	@%p106 bra 	$L__BB23_153;
	mov.u32 	%r866, %r867;
	mov.u32 	%r867, %r858;
	mov.f32 	%f657, %f658;
	mov.f32 	%f658, %f649;
$L__BB23_153:
	mov.b32 	%f431, %r563;
	setp.lt.f32 	%p107, %f652, %f431;
	selp.b32 	%r869, %r538, %r861, %p107;
	selp.f32 	%f660, %f431, %f652, %p107;
	setp.leu.f32 	%p108, %f660, %f654;
	mov.u32 	%r871, %r863;
	mov.f32 	%f662, %f654;
	@%p108 bra 	$L__BB23_155;
	mov.u32 	%r871, %r869;
	mov.u32 	%r869, %r863;
	mov.f32 	%f662, %f660;
	mov.f32 	%f660, %f654;
$L__BB23_155:
	setp.leu.f32 	%p109, %f662, %f656;
	mov.u32 	%r873, %r865;
	mov.f32 	%f664, %f656;
	@%p109 bra 	$L__BB23_157;
	mov.u32 	%r873, %r871;
	mov.u32 	%r871, %r865;
	mov.f32 	%f664, %f662;
	mov.f32 	%f662, %f656;
$L__BB23_157:
	setp.leu.f32 	%p110, %f664, %f658;
	mov.u32 	%r875, %r867;
	mov.f32 	%f666, %f658;
	@%p110 bra 	$L__BB23_159;
	mov.u32 	%r875, %r873;
	mov.u32 	%r873, %r867;
	mov.f32 	%f666, %f664;
	mov.f32 	%f664, %f658;
$L__BB23_159:
	setp.leu.f32 	%p111, %f666, %f657;
	mov.u32 	%r728, %r866;
	mov.f32 	%f513, %f657;
	@%p111 bra 	$L__BB23_161;
	mov.u32 	%r728, %r875;
	mov.u32 	%r875, %r866;
	mov.f32 	%f513, %f666;
	mov.f32 	%f666, %f657;
$L__BB23_161:
	mov.b32 	%f432, %r568;
	setp.lt.f32 	%p112, %f660, %f432;
	selp.b32 	%r715, %r543, %r869, %p112;
	selp.f32 	%f499, %f432, %f660, %p112;
	setp.leu.f32 	%p113, %f499, %f662;
	mov.u32 	%r722, %r871;
	mov.f32 	%f507, %f662;
	@%p113 bra 	$L__BB23_163;
	mov.u32 	%r722, %r715;
	mov.u32 	%r715, %r871;
	mov.f32 	%f507, %f499;
	mov.f32 	%f499, %f662;
$L__BB23_163:
	setp.leu.f32 	%p114, %f507, %f664;
	mov.u32 	%r724, %r873;
	mov.f32 	%f509, %f664;
	@%p114 bra 	$L__BB23_165;
	mov.u32 	%r724, %r722;
	mov.u32 	%r722, %r873;
	mov.f32 	%f509, %f507;
	mov.f32 	%f507, %f664;
$L__BB23_165:
	setp.leu.f32 	%p115, %f509, %f666;
	mov.u32 	%r880, %r875;
	mov.f32 	%f671, %f666;
	@%p115 bra 	$L__BB23_167;
	mov.u32 	%r880, %r724;
	mov.u32 	%r724, %r875;
	mov.f32 	%f671, %f509;
	mov.f32 	%f509, %f666;
$L__BB23_167:
	setp.leu.f32 	%p116, %f671, %f513;
	mov.f32 	%f511, %f671;
	mov.u32 	%r726, %r880;
	mov.f32 	%f544, %f190;
	@%p116 bra 	$L__BB23_169;
	mov.f32 	%f511, %f513;
	mov.f32 	%f513, %f671;
	mov.u32 	%r726, %r728;
	mov.u32 	%r728, %r880;
$L__BB23_169:
	mov.b32 	%r574, %f544;
	mov.b32 	%r630, 8;
	mov.b32 	%r631, 31;
	mov.b32 	%r632, -1;
	// begin inline asm
	shfl.sync.down.b32 %r573, %r574, %r630, %r631, %r632;
	// end inline asm
	mov.b32 	%r579, %f543;
	// begin inline asm
	shfl.sync.down.b32 %r578, %r579, %r630, %r631, %r632;
	// end inline asm
	// begin inline asm
	shfl.sync.down.b32 %r583, %r728, %r630, %r631, %r632;
	// end inline asm
	// begin inline asm
	shfl.sync.down.b32 %r588, %r726, %r630, %r631, %r632;
	// end inline asm
	// begin inline asm
	shfl.sync.down.b32 %r593, %r724, %r630, %r631, %r632;
	// end inline asm
	// begin inline asm
	shfl.sync.down.b32 %r598, %r722, %r630, %r631, %r632;
	// end inline asm
	// begin inline asm
	shfl.sync.down.b32 %r603, %r715, %r630, %r631, %r632;
	// end inline asm
	mov.b32 	%r609, %f513;
	// begin inline asm
	shfl.sync.down.b32 %r608, %r609, %r630, %r631, %r632;
	// end inline asm
	mov.b32 	%r614, %f511;
	// begin inline asm
	shfl.sync.down.b32 %r613, %r614, %r630, %r631, %r632;
	// end inline asm
	mov.b32 	%r619, %f509;
	// begin inline asm
	shfl.sync.down.b32 %r618, %r619, %r630, %r631, %r632;
	// end inline asm
	mov.b32 	%r624, %f507;
	// begin inline asm
	shfl.sync.down.b32 %r623, %r624, %r630, %r631, %r632;
	// end inline asm
	mov.b32 	%r629, %f499;
	// begin inline asm
	shfl.sync.down.b32 %r628, %r629, %r630, %r631, %r632;
	// end inline asm
	setp.gt.s32 	%p117, %r392, 23;
	@%p117 bra 	$L__BB23_210;
	mov.b32 	%f433, %r608;
	mov.b32 	%f434, %r578;
	mov.b32 	%f435, %r573;
	setp.gt.f32 	%p118, %f544, %f435;
	selp.f32 	%f242, %f544, %f435, %p118;
	selp.f32 	%f436, %f543, %f434, %p118;
	selp.f32 	%f437, %f435, %f544, %p118;
	selp.f32 	%f438, %f434, %f543, %p118;
	sub.f32 	%f439, %f437, %f242;
	mul.f32 	%f440, %f439, 0f3FB8AA3B;
	ex2.approx.f32 	%f441, %f440;
	fma.rn.f32 	%f543, %f438, %f441, %f436;
	setp.lt.f32 	%p119, %f499, %f433;
	selp.b32 	%r888, %r583, %r715, %p119;
	selp.f32 	%f681, %f433, %f499, %p119;
	setp.leu.f32 	%p120, %f681, %f507;
	mov.u32 	%r890, %r722;
	mov.f32 	%f683, %f507;
	@%p120 bra 	$L__BB23_172;
	mov.u32 	%r890, %r888;
	mov.u32 	%r888, %r722;
	mov.f32 	%f683, %f681;
	mov.f32 	%f681, %f507;
$L__BB23_172:
	setp.leu.f32 	%p121, %f683, %f509;
	mov.u32 	%r892, %r724;
	mov.f32 	%f685, %f509;
	@%p121 bra 	$L__BB23_174;
	mov.u32 	%r892, %r890;
	mov.u32 	%r890, %r724;
	mov.f32 	%f685, %f683;
	mov.f32 	%f683, %f509;
$L__BB23_174:
	setp.leu.f32 	%p122, %f685, %f511;
	mov.u32 	%r894, %r726;
	mov.f32 	%f687, %f511;
	@%p122 bra 	$L__BB23_176;
	mov.u32 	%r894, %r892;
	mov.u32 	%r892, %r726;
	mov.f32 	%f687, %f685;
	mov.f32 	%f685, %f511;
$L__BB23_176:
	setp.leu.f32 	%p123, %f687, %f513;
	mov.u32 	%r893, %r728;
	mov.f32 	%f686, %f513;
	@%p123 bra 	$L__BB23_178;
	mov.u32 	%r893, %r894;
	mov.u32 	%r894, %r728;
	mov.f32 	%f686, %f687;
	mov.f32 	%f687, %f513;
$L__BB23_178:
	mov.b32 	%f442, %r613;
	setp.lt.f32 	%p124, %f681, %f442;
	selp.b32 	%r896, %r588, %r888, %p124;
	selp.f32 	%f689, %f442, %f681, %p124;
	setp.leu.f32 	%p125, %f689, %f683;
	mov.u32 	%r898, %r890;
	mov.f32 	%f691, %f683;
	@%p125 bra 	$L__BB23_180;
	mov.u32 	%r898, %r896;
	mov.u32 	%r896, %r890;
	mov.f32 	%f691, %f689;
	mov.f32 	%f689, %f683;
$L__BB23_180:
	setp.leu.f32 	%p126, %f691, %f685;
	mov.u32 	%r900, %r892;
	mov.f32 	%f693, %f685;
	@%p126 bra 	$L__BB23_182;
	mov.u32 	%r900, %r898;
	mov.u32 	%r898, %r892;
	mov.f32 	%f693, %f691;
	mov.f32 	%f691, %f685;
$L__BB23_182:
	setp.leu.f32 	%p127, %f693, %f687;
	mov.u32 	%r902, %r894;
	mov.f32 	%f695, %f687;
	@%p127 bra 	$L__BB23_184;
	mov.u32 	%r902, %r900;
	mov.u32 	%r900, %r894;
	mov.f32 	%f695, %f693;
	mov.f32 	%f693, %f687;
$L__BB23_184:
	setp.leu.f32 	%p128, %f695, %f686;
	mov.u32 	%r901, %r893;
	mov.f32 	%f694, %f686;
	@%p128 bra 	$L__BB23_186;
	mov.u32 	%r901, %r902;
	mov.u32 	%r902, %r893;
	mov.f32 	%f694, %f695;
	mov.f32 	%f695, %f686;
$L__BB23_186:
	mov.b32 	%f443, %r618;
	setp.lt.f32 	%p129, %f689, %f443;
	selp.b32 	%r904, %r593, %r896, %p129;
	selp.f32 	%f697, %f443, %f689, %p129;
	setp.leu.f32 	%p130, %f697, %f691;
	mov.u32 	%r906, %r898;
	mov.f32 	%f699, %f691;
	@%p130 bra 	$L__BB23_188;
	mov.u32 	%r906, %r904;
	mov.u32 	%r904, %r898;
	mov.f32 	%f699, %f697;
	mov.f32 	%f697, %f691;
$L__BB23_188:
	setp.leu.f32 	%p131, %f699, %f693;
	mov.u32 	%r908, %r900;
	mov.f32 	%f701, %f693;
	@%p131 bra 	$L__BB23_190;
	mov.u32 	%r908, %r906;
	mov.u32 	%r906, %r900;
	mov.f32 	%f701, %f699;
	mov.f32 	%f699, %f693;
$L__BB23_190:
	setp.leu.f32 	%p132, %f701, %f695;
	mov.u32 	%r910, %r902;
	mov.f32 	%f703, %f695;
	@%p132 bra 	$L__BB23_192;
	mov.u32 	%r910, %r908;
	mov.u32 	%r908, %r902;
	mov.f32 	%f703, %f701;
	mov.f32 	%f701, %f695;
$L__BB23_192:
	setp.leu.f32 	%p133, %f703, %f694;
	mov.u32 	%r909, %r901;
	mov.f32 	%f702, %f694;
	@%p133 bra 	$L__BB23_194;
	mov.u32 	%r909, %r910;
	mov.u32 	%r910, %r901;
	mov.f32 	%f702, %f703;
	mov.f32 	%f703, %f694;
$L__BB23_194:
	mov.b32 	%f444, %r623;
	setp.lt.f32 	%p134, %f697, %f444;
	selp.b32 	%r912, %r598, %r904, %p134;
	selp.f32 	%f705, %f444, %f697, %p134;
	setp.leu.f32 	%p135, %f705, %f699;
	mov.u32 	%r914, %r906;
	mov.f32 	%f707, %f699;
	@%p135 bra 	$L__BB23_196;
	mov.u32 	%r914, %r912;
	mov.u32 	%r912, %r906;
	mov.f32 	%f707, %f705;
	mov.f32 	%f705, %f699;
$L__BB23_196:
	setp.leu.f32 	%p136, %f707, %f701;
	mov.u32 	%r916, %r908;
	mov.f32 	%f709, %f701;
	@%p136 bra 	$L__BB23_198;
	mov.u32 	%r916, %r914;
	mov.u32 	%r914, %r908;
	mov.f32 	%f709, %f707;
	mov.f32 	%f707, %f701;
$L__BB23_198:
	setp.leu.f32 	%p137, %f709, %f703;
	mov.u32 	%r918, %r910;
	mov.f32 	%f711, %f703;
	@%p137 bra 	$L__BB23_200;
	mov.u32 	%r918, %r916;
	mov.u32 	%r916, %r910;
	mov.f32 	%f711, %f709;
	mov.f32 	%f709, %f703;
$L__BB23_200:
	setp.leu.f32 	%p138, %f711, %f702;
	mov.u32 	%r728, %r909;
	mov.f32 	%f710, %f702;
	@%p138 bra 	$L__BB23_202;
	mov.u32 	%r728, %r918;
	mov.u32 	%r918, %r909;
	mov.f32 	%f710, %f711;
	mov.f32 	%f711, %f702;
$L__BB23_202:
	mov.b32 	%f445, %r628;
	setp.lt.f32 	%p139, %f705, %f445;
	selp.b32 	%r715, %r603, %r912, %p139;
	selp.f32 	%f499, %f445, %f705, %p139;
	setp.leu.f32 	%p140, %f499, %f707;
	mov.u32 	%r722, %r914;
	mov.f32 	%f507, %f707;
	@%p140 bra 	$L__BB23_204;
	mov.u32 	%r722, %r715;
	mov.u32 	%r715, %r914;
	mov.f32 	%f507, %f499;
	mov.f32 	%f499, %f707;
$L__BB23_204:
	setp.leu.f32 	%p141, %f507, %f709;
	mov.u32 	%r724, %r916;
	mov.f32 	%f509, %f709;
	@%p141 bra 	$L__BB23_206;
	mov.u32 	%r724, %r722;
	mov.u32 	%r722, %r916;
	mov.f32 	%f509, %f507;
	mov.f32 	%f507, %f709;
$L__BB23_206:
	setp.leu.f32 	%p142, %f509, %f711;
	mov.u32 	%r923, %r918;
	mov.f32 	%f511, %f711;
	@%p142 bra 	$L__BB23_208;
	mov.u32 	%r923, %r724;
	mov.u32 	%r724, %r918;
	mov.f32 	%f511, %f509;
	mov.f32 	%f509, %f711;
$L__BB23_208:
	setp.leu.f32 	%p143, %f511, %f710;
	mov.u32 	%r726, %r923;
	mov.f32 	%f544, %f242;
	mov.f32 	%f513, %f710;
	@%p143 bra 	$L__BB23_210;
	mov.u32 	%r726, %r728;
	mov.u32 	%r728, %r923;
	mov.f32 	%f513, %f511;
	mov.f32 	%f511, %f710;
$L__BB23_210:
	mov.b32 	%r634, %f544;
	mov.b32 	%r690, 16;
	mov.b32 	%r691, 31;
	mov.b32 	%r692, -1;
	// begin inline asm
	shfl.sync.down.b32 %r633, %r634, %r690, %r691, %r692;
	// end inline asm
	mov.b32 	%r639, %f543;
	// begin inline asm
	shfl.sync.down.b32 %r638, %r639, %r690, %r691, %r692;
	// end inline asm
	// begin inline asm
	shfl.sync.down.b32 %r643, %r728, %r690, %r691, %r692;
	// end inline asm
	// begin inline asm
	shfl.sync.down.b32 %r648, %r726, %r690, %r691, %r692;
	// end inline asm
	// begin inline asm
	shfl.sync.down.b32 %r653, %r724, %r690, %r691, %r692;
	// end inline asm
	// begin inline asm
	shfl.sync.down.b32 %r658, %r722, %r690, %r691, %r692;
	// end inline asm
	// begin inline asm
	shfl.sync.down.b32 %r663, %r715, %r690, %r691, %r692;
	// end inline asm
	mov.b32 	%r669, %f513;
	// begin inline asm
	shfl.sync.down.b32 %r668, %r669, %r690, %r691, %r692;
	// end inline asm
	mov.b32 	%r674, %f511;
	// begin inline asm
	shfl.sync.down.b32 %r673, %r674, %r690, %r691, %r692;
	// end inline asm
	mov.b32 	%r679, %f509;
	// begin inline asm
	shfl.sync.down.b32 %r678, %r679, %r690, %r691, %r692;
	// end inline asm
	mov.b32 	%r684, %f507;
	// begin inline asm
	shfl.sync.down.b32 %r683, %r684, %r690, %r691, %r692;
	// end inline asm
	mov.b32 	%r689, %f499;
	// begin inline asm
	shfl.sync.down.b32 %r688, %r689, %r690, %r691, %r692;
	// end inline asm
	setp.gt.s32 	%p144, %r392, 15;
	@%p144 bra 	$L__BB23_251;
	mov.b32 	%f446, %r668;
	mov.b32 	%f447, %r638;
	mov.b32 	%f448, %r633;
	setp.gt.f32 	%p145, %f544, %f448;
	selp.f32 	%f294, %f544, %f448, %p145;
	selp.f32 	%f449, %f543, %f447, %p145;
	selp.f32 	%f450, %f448, %f544, %p145;
	selp.f32 	%f451, %f447, %f543, %p145;
	sub.f32 	%f452, %f450, %f294;
	mul.f32 	%f453, %f452, 0f3FB8AA3B;
	ex2.approx.f32 	%f454, %f453;
	fma.rn.f32 	%f543, %f451, %f454, %f449;
	setp.lt.f32 	%p146, %f499, %f446;
	selp.b32 	%r931, %r643, %r715, %p146;
	selp.f32 	%f726, %f446, %f499, %p146;
	setp.leu.f32 	%p147, %f726, %f507;
	mov.u32 	%r933, %r722;
	mov.f32 	%f728, %f507;
	@%p147 bra 	$L__BB23_213;
	mov.u32 	%r933, %r931;
	mov.u32 	%r931, %r722;
	mov.f32 	%f728, %f726;
	mov.f32 	%f726, %f507;
$L__BB23_213:
	setp.leu.f32 	%p148, %f728, %f509;
	mov.u32 	%r935, %r724;
	mov.f32 	%f730, %f509;
	@%p148 bra 	$L__BB23_215;
	mov.u32 	%r935, %r933;
	mov.u32 	%r933, %r724;
	mov.f32 	%f730, %f728;
	mov.f32 	%f728, %f509;
$L__BB23_215:
	setp.leu.f32 	%p149, %f730, %f511;
	mov.u32 	%r937, %r726;
	mov.f32 	%f732, %f511;
	@%p149 bra 	$L__BB23_217;
	mov.u32 	%r937, %r935;
	mov.u32 	%r935, %r726;
	mov.f32 	%f732, %f730;
	mov.f32 	%f730, %f511;
$L__BB23_217:
	setp.leu.f32 	%p150, %f732, %f513;
	mov.u32 	%r936, %r728;
	mov.f32 	%f731, %f513;
	@%p150 bra 	$L__BB23_219;
	mov.u32 	%r936, %r937;
	mov.u32 	%r937, %r728;
	mov.f32 	%f731, %f732;
	mov.f32 	%f732, %f513;
$L__BB23_219:
	mov.b32 	%f455, %r673;
	setp.lt.f32 	%p151, %f726, %f455;
	selp.b32 	%r939, %r648, %r931, %p151;
	selp.f32 	%f734, %f455, %f726, %p151;
	setp.leu.f32 	%p152, %f734, %f728;
	mov.u32 	%r941, %r933;
	mov.f32 	%f736, %f728;
	@%p152 bra 	$L__BB23_221;
	mov.u32 	%r941, %r939;
	mov.u32 	%r939, %r933;
	mov.f32 	%f736, %f734;
	mov.f32 	%f734, %f728;
$L__BB23_221:
	setp.leu.f32 	%p153, %f736, %f730;
	mov.u32 	%r943, %r935;
	mov.f32 	%f738, %f730;
	@%p153 bra 	$L__BB23_223;
	mov.u32 	%r943, %r941;
	mov.u32 	%r941, %r935;
	mov.f32 	%f738, %f736;
	mov.f32 	%f736, %f730;
$L__BB23_223:
	setp.leu.f32 	%p154, %f738, %f732;
	mov.u32 	%r945, %r937;
	mov.f32 	%f740, %f732;
	@%p154 bra 	$L__BB23_225;
	mov.u32 	%r945, %r943;
	mov.u32 	%r943, %r937;
	mov.f32 	%f740, %f738;
	mov.f32 	%f738, %f732;
$L__BB23_225:
	setp.leu.f32 	%p155, %f740, %f731;
	mov.u32 	%r944, %r936;
	mov.f32 	%f739, %f731;
	@%p155 bra 	$L__BB23_227;
	mov.u32 	%r944, %r945;
	mov.u32 	%r945, %r936;
	mov.f32 	%f739, %f740;
	mov.f32 	%f740, %f731;
$L__BB23_227:
	mov.b32 	%f456, %r678;
	setp.lt.f32 	%p156, %f734, %f456;
	selp.b32 	%r947, %r653, %r939, %p156;
	selp.f32 	%f742, %f456, %f734, %p156;
	setp.leu.f32 	%p157, %f742, %f736;
	mov.u32 	%r949, %r941;
	mov.f32 	%f744, %f736;
	@%p157 bra 	$L__BB23_229;
	mov.u32 	%r949, %r947;
	mov.u32 	%r947, %r941;
	mov.f32 	%f744, %f742;
	mov.f32 	%f742, %f736;
$L__BB23_229:
	setp.leu.f32 	%p158, %f744, %f738;
	mov.u32 	%r951, %r943;
	mov.f32 	%f746, %f738;
	@%p158 bra 	$L__BB23_231;
	mov.u32 	%r951, %r949;
	mov.u32 	%r949, %r943;
	mov.f32 	%f746, %f744;
	mov.f32 	%f744, %f738;
$L__BB23_231:
	setp.leu.f32 	%p159, %f746, %f740;
	mov.u32 	%r953, %r945;
	mov.f32 	%f748, %f740;
	@%p159 bra 	$L__BB23_233;
	mov.u32 	%r953, %r951;
	mov.u32 	%r951, %r945;
	mov.f32 	%f748, %f746;
	mov.f32 	%f746, %f740;
$L__BB23_233:
	setp.leu.f32 	%p160, %f748, %f739;
	mov.u32 	%r952, %r944;
	mov.f32 	%f747, %f739;
	@%p160 bra 	$L__BB23_235;
	mov.u32 	%r952, %r953;
	mov.u32 	%r953, %r944;
	mov.f32 	%f747, %f748;
	mov.f32 	%f748, %f739;
$L__BB23_235:
	mov.b32 	%f457, %r683;
	setp.lt.f32 	%p161, %f742, %f457;
	selp.b32 	%r955, %r658, %r947, %p161;
	selp.f32 	%f750, %f457, %f742, %p161;
	setp.leu.f32 	%p162, %f750, %f744;
	mov.u32 	%r957, %r949;
	mov.f32 	%f752, %f744;
	@%p162 bra 	$L__BB23_237;
	mov.u32 	%r957, %r955;
	mov.u32 	%r955, %r949;
	mov.f32 	%f752, %f750;
	mov.f32 	%f750, %f744;
$L__BB23_237:
	setp.leu.f32 	%p163, %f752, %f746;
	mov.u32 	%r959, %r951;
	mov.f32 	%f754, %f746;
	@%p163 bra 	$L__BB23_239;
	mov.u32 	%r959, %r957;
	mov.u32 	%r957, %r951;
	mov.f32 	%f754, %f752;
	mov.f32 	%f752, %f746;
$L__BB23_239:
	setp.leu.f32 	%p164, %f754, %f748;
	mov.u32 	%r961, %r953;
	mov.f32 	%f756, %f748;
	@%p164 bra 	$L__BB23_241;
	mov.u32 	%r961, %r959;
	mov.u32 	%r959, %r953;
	mov.f32 	%f756, %f754;
	mov.f32 	%f754, %f748;
$L__BB23_241:
	setp.leu.f32 	%p165, %f756, %f747;
	mov.u32 	%r960, %r952;
	mov.f32 	%f755, %f747;
	@%p165 bra 	$L__BB23_243;
	mov.u32 	%r960, %r961;
	mov.u32 	%r961, %r952;
	mov.f32 	%f755, %f756;
	mov.f32 	%f756, %f747;
$L__BB23_243:
	mov.b32 	%f458, %r688;
	setp.lt.f32 	%p166, %f750, %f458;
	selp.b32 	%r715, %r663, %r955, %p166;
	selp.f32 	%f499, %f458, %f750, %p166;
	setp.leu.f32 	%p167, %f499, %f752;
	mov.u32 	%r722, %r957;
	mov.f32 	%f507, %f752;
	@%p167 bra 	$L__BB23_245;
	mov.u32 	%r722, %r715;
	mov.u32 	%r715, %r957;
	mov.f32 	%f507, %f499;
	mov.f32 	%f499, %f752;
$L__BB23_245:
	setp.leu.f32 	%p168, %f507, %f754;
	mov.u32 	%r724, %r959;
	mov.f32 	%f509, %f754;
	@%p168 bra 	$L__BB23_247;
	mov.u32 	%r724, %r722;
	mov.u32 	%r722, %r959;
	mov.f32 	%f509, %f507;
	mov.f32 	%f507, %f754;
$L__BB23_247:
	setp.leu.f32 	%p169, %f509, %f756;
	mov.u32 	%r726, %r961;
	mov.f32 	%f511, %f756;
	@%p169 bra 	$L__BB23_249;
	mov.u32 	%r726, %r724;
	mov.u32 	%r724, %r961;
	mov.f32 	%f511, %f509;
	mov.f32 	%f509, %f756;
$L__BB23_249:
	setp.leu.f32 	%p170, %f511, %f755;
	mov.f32 	%f544, %f294;
	mov.u32 	%r728, %r960;
	mov.f32 	%f513, %f755;
	@%p170 bra 	$L__BB23_251;
	mov.u32 	%r728, %r726;
	mov.u32 	%r726, %r960;
	mov.f32 	%f513, %f511;
	mov.f32 	%f511, %f755;
$L__BB23_251:
	bar.sync 	0;
	setp.ne.s32 	%p171, %r1, 0;
	@%p171 bra 	$L__BB23_262;
	mul.lo.s32 	%r693, %r382, %r2;
	mov.f32 	%f459, 0f3F800000;
	div.approx.f32 	%f346, %f459, %f543;
	sub.f32 	%f460, %f513, %f544;
	mul.f32 	%f461, %f460, 0f3FB8AA3B;
	ex2.approx.f32 	%f347, %f461;
	setp.lt.s32 	%p172, %r382, 1;
	cvta.to.global.u64 	%rd18, %rd9;
	mul.wide.s32 	%rd19, %r693, 4;
	add.s64 	%rd7, %rd18, %rd19;
	cvta.to.global.u64 	%rd20, %rd10;
	add.s64 	%rd8, %rd20, %rd19;
	@%p172 bra 	$L__BB23_254;
	st.global.u32 	[%rd7], %r728;
	mul.f32 	%f462, %f346, %f347;
	st.global.f32 	[%rd8], %f462;
$L__BB23_254:
	sub.f32 	%f463, %f511, %f544;
	mul.f32 	%f464, %f463, 0f3FB8AA3B;
	ex2.approx.f32 	%f348, %f464;
	setp.lt.s32 	%p173, %r382, 2;
	@%p173 bra 	$L__BB23_256;
	st.global.u32 	[%rd7+4], %r726;
	mul.f32 	%f465, %f346, %f348;
	st.global.f32 	[%rd8+4], %f465;
$L__BB23_256:
	sub.f32 	%f466, %f509, %f544;
	mul.f32 	%f467, %f466, 0f3FB8AA3B;
	ex2.approx.f32 	%f349, %f467;
	setp.lt.s32 	%p174, %r382, 3;
	@%p174 bra 	$L__BB23_258;
	st.global.u32 	[%rd7+8], %r724;
	mul.f32 	%f468, %f346, %f349;
	st.global.f32 	[%rd8+8], %f468;
$L__BB23_258:
	sub.f32 	%f469, %f507, %f544;
	mul.f32 	%f470, %f469, 0f3FB8AA3B;
	ex2.approx.f32 	%f350, %f470;
	setp.lt.s32 	%p175, %r382, 4;
	@%p175 bra 	$L__BB23_260;
	st.global.u32 	[%rd7+12], %r722;
	mul.f32 	%f471, %f346, %f350;
	st.global.f32 	[%rd8+12], %f471;
$L__BB23_260:
	sub.f32 	%f472, %f499, %f544;
	mul.f32 	%f473, %f472, 0f3FB8AA3B;
	ex2.approx.f32 	%f474, %f473;
	mul.f32 	%f351, %f346, %f474;
	setp.lt.s32 	%p176, %r382, 5;
	@%p176 bra 	$L__BB23_262;
	st.global.u32 	[%rd7+16], %r715;
	st.global.f32 	[%rd8+16], %f351;
$L__BB23_262:
	ret;

}
	// .globl	_ZN3cub18CUB_300001_SM_10006detail11EmptyKernelIvEEvv
.visible .entry _ZN3cub18CUB_300001_SM_10006detail11EmptyKernelIvEEvv()
{


	ret;

}


// ===== COMPILED SASS (sm_100) =====

	.target	sm_100

	.elftype	@"ET_EXEC"


//--------------------- .note.nv.tkinfo           --------------------------
	.section	.note.nv.tkinfo,"",@"SHT_NOTE"
	.sectionflags	@"SHF_NOTE_NV_TKINFO"
	.tkinfo
        /*0018*/ 	.word	0x00000002
        /*0030*/ 	.string	""
        /*0030*/ 	.string	"ptxas"
        /*0030*/ 	.string	"Cuda compilation tools, release 13.0, V13.0.88"
        /*0030*/ 	.string	"Build cuda_13.0.r13.0/compiler.36424714_0"
        /*0030*/ 	.string	"-arch sm_100 -m 64 "



//--------------------- .note.nv.cuinfo           --------------------------
	.section	.note.nv.cuinfo,"",@"SHT_NOTE"
	.sectionflags	@"SHF_NOTE_NV_CUINFO"
        /*0018*/ 	.short	0x0002
        /*001a*/ 	.short	0x0064
        /*001c*/ 	.short	0x0082
	.zero		2


//--------------------- .nv.info                  --------------------------
	.section	.nv.info,"",@"SHT_CUDA_INFO"
	.align	4


	//----- nvinfo : EIATTR_REGCOUNT
	.align		4
        /*0000*/ 	.byte	0x04, 0x2f
        /*0002*/ 	.short	(.L_41 - .L_40)
	.align		4
.L_40:
        /*0004*/ 	.word	index@(_Z13naive_softmaxILi256EEvPKfPfi)
        /*0008*/ 	.word	0x0000001f


	//----- nvinfo : EIATTR_FRAME_SIZE
	.align		4
.L_41:
        /*000c*/ 	.byte	0x04, 0x11
        /*000e*/ 	.short	(.L_43 - .L_42)
	.align		4
.L_42:
        /*0010*/ 	.word	index@(_Z13naive_softmaxILi256EEvPKfPfi)
        /*0014*/ 	.word	0x00000000


	//----- nvinfo : EIATTR_REGCOUNT
	.align		4
.L_43:
        /*0018*/ 	.byte	0x04, 0x2f
        /*001a*/ 	.short	(.L_45 - .L_44)
	.align		4
.L_44:
        /*001c*/ 	.word	index@(_Z12safe_softmaxILi256EEvPKfPfi)
        /*0020*/ 	.word	0x00000020


	//----- nvinfo : EIATTR_FRAME_SIZE
	.align		4
.L_45:
        /*0024*/ 	.byte	0x04, 0x11
        /*0026*/ 	.short	(.L_47 - .L_46)
	.align		4
.L_46:
        /*0028*/ 	.word	index@(_Z12safe_softmaxILi256EEvPKfPfi)
        /*002c*/ 	.word	0x00000000


	//----- nvinfo : EIATTR_REGCOUNT
	.align		4
.L_47:
        /*0030*/ 	.byte	0x04, 0x2f
        /*0032*/ 	.short	(.L_49 - .L_48)
	.align		4
.L_48:
        /*0034*/ 	.word	index@(_Z14online_softmaxILi256EEvPKfPfi)
        /*0038*/ 	.word	0x00000018


	//----- nvinfo : EIATTR_FRAME_SIZE
	.align		4
.L_49:
        /*003c*/ 	.byte	0x04, 0x11
        /*003e*/ 	.short	(.L_51 - .L_50)
	.align		4
.L_50:
        /*0040*/ 	.word	index@(_Z14online_softmaxILi256EEvPKfPfi)
        /*0044*/ 	.word	0x00000000


	//----- nvinfo : EIATTR_REGCOUNT
	.align		4
.L_51:
        /*0048*/ 	.byte	0x04, 0x2f
        /*004a*/ 	.short	(.L_53 - .L_52)
	.align		4
.L_52:
        /*004c*/ 	.word	index@(_Z13naive_softmaxILi128EEvPKfPfi)
        /*0050*/ 	.word	0x0000001f


	//----- nvinfo : EIATTR_FRAME_SIZE
	.align		4
.L_53:
        /*0054*/ 	.byte	0x04, 0x11
        /*0056*/ 	.short	(.L_55 - .L_54)
	.align		4
.L_54:
        /*0058*/ 	.word	index@(_Z13naive_softmaxILi128EEvPKfPfi)
        /*005c*/ 	.word	0x00000000


	//----- nvinfo : EIATTR_REGCOUNT
	.align		4
.L_55:
        /*0060*/ 	.byte	0x04, 0x2f
        /*0062*/ 	.short	(.L_57 - .L_56)
	.align		4
.L_56:
        /*0064*/ 	.word	index@(_Z13naive_softmaxILi64EEvPKfPfi)
        /*0068*/ 	.word	0x0000001f


	//----- nvinfo : EIATTR_FRAME_SIZE
	.align		4
.L_57:
        /*006c*/ 	.byte	0x04, 0x11
        /*006e*/ 	.short	(.L_59 - .L_58)
	.align		4
.L_58:
        /*0070*/ 	.word	index@(_Z13naive_softmaxILi64EEvPKfPfi)
        /*0074*/ 	.word	0x00000000


	//----- nvinfo : EIATTR_REGCOUNT
	.align		4
.L_59:
        /*0078*/ 	.byte	0x04, 0x2f
        /*007a*/ 	.short	(.L_61 - .L_60)
	.align		4
.L_60:
        /*007c*/ 	.word	index@(_Z13naive_softmaxILi32EEvPKfPfi)
        /*0080*/ 	.word	0x00000023


	//----- nvinfo : EIATTR_FRAME_SIZE
	.align		4
.L_61:
        /*0084*/ 	.byte	0x04, 0x11
        /*0086*/ 	.short	(.L_63 - .L_62)
	.align		4
.L_62:
        /*0088*/ 	.word	index@(_Z13naive_softmaxILi32EEvPKfPfi)
        /*008c*/ 	.word	0x00000000


	//----- nvinfo : EIATTR_REGCOUNT
	.align		4
.L_63:
        /*0090*/ 	.byte	0x04, 0x2f
        /*0092*/ 	.short	(.L_65 - .L_64)
	.align		4
.L_64:
        /*0094*/ 	.word	index@(_Z12safe_softmaxILi128EEvPKfPfi)
        /*0098*/ 	.word	0x00000020


	//----- nvinfo : EIATTR_FRAME_SIZE
	.align		4
.L_65:
        /*009c*/ 	.byte	0x04, 0x11
        /*009e*/ 	.short	(.L_67 - .L_66)
	.align		4
.L_66:
        /*00a0*/ 	.word	index@(_Z12safe_softmaxILi128EEvPKfPfi)
        /*00a4*/ 	.word	0x00000000


	//----- nvinfo : EIATTR_REGCOUNT
	.align		4
.L_67:
        /*00a8*/ 	.byte	0x04, 0x2f
        /*00aa*/ 	.short	(.L_69 - .L_68)
	.align		4
.L_68:
        /*00ac*/ 	.word	index@(_Z12safe_softmaxILi64EEvPKfPfi)
        /*00b0*/ 	.word	0x00000020


	//----- nvinfo : EIATTR_FRAME_SIZE
	.align		4
.L_69:
        /*00b4*/ 	.byte	0x04, 0x11
        /*00b6*/ 	.short	(.L_71 - .L_70)
	.align		4
.L_70:
        /*00b8*/ 	.word	index@(_Z12safe_softmaxILi64EEvPKfPfi)
        /*00bc*/ 	.word	0x00000000


	//----- nvinfo : EIATTR_REGCOUNT
	.align		4
.L_71:
        /*00c0*/ 	.byte	0x04, 0x2f
        /*00c2*/ 	.short	(.L_73 - .L_72)
	.align		4
.L_72:
        /*00c4*/ 	.word	index@(_Z12safe_softmaxILi32EEvPKfPfi)
        /*00c8*/ 	.word	0x00000030


	//----- nvinfo : EIATTR_FRAME_SIZE
	.align		4
.L_73:
        /*00cc*/ 	.byte	0x04, 0x11
        /*00ce*/ 	.short	(.L_75 - .L_74)
	.align		4
.L_74:
        /*00d0*/ 	.word	index@(_Z12safe_softmaxILi32EEvPKfPfi)
        /*00d4*/ 	.word	0x00000000


	//----- nvinfo : EIATTR_REGCOUNT
	.align		4
.L_75:
        /*00d8*/ 	.byte	0x04, 0x2f
        /*00da*/ 	.short	(.L_77 - .L_76)
	.align		4
.L_76:
        /*00dc*/ 	.word	index@(_Z14online_softmaxILi128EEvPKfPfi)
        /*00e0*/ 	.word	0x00000019


	//----- nvinfo : EIATTR_FRAME_SIZE
	.align		4
.L_77:
        /*00e4*/ 	.byte	0x04, 0x11
        /*00e6*/ 	.short	(.L_79 - .L_78)
	.align		4
.L_78:
        /*00e8*/ 	.word	index@(_Z14online_softmaxILi128EEvPKfPfi)
        /*00ec*/ 	.word	0x00000000


	//----- nvinfo : EIATTR_REGCOUNT
	.align		4
.L_79:
        /*00f0*/ 	.byte	0x04, 0x2f
        /*00f2*/ 	.short	(.L_81 - .L_80)
	.align		4
.L_80:
        /*00f4*/ 	.word	index@(_Z14online_softmaxILi64EEvPKfPfi)
        /*00f8*/ 	.word	0x00000019


	//----- nvinfo : EIATTR_FRAME_SIZE
	.align		4
.L_81:
        /*00fc*/ 	.byte	0x04, 0x11
        /*00fe*/ 	.short	(.L_83 - .L_82)
	.align		4
.L_82:
        /*0100*/ 	.word	index@(_Z14online_softmaxILi64EEvPKfPfi)
        /*0104*/ 	.word	0x00000000


	//----- nvinfo : EIATTR_REGCOUNT
	.align		4
.L_83:
        /*0108*/ 	.byte	0x04, 0x2f
        /*010a*/ 	.short	(.L_85 - .L_84)
	.align		4
.L_84:
        /*010c*/ 	.word	index@(_Z14online_softmaxILi32EEvPKfPfi)
        /*0110*/ 	.word	0x00000018


	//----- nvinfo : EIATTR_FRAME_SIZE
	.align		4
.L_85:
        /*0114*/ 	.byte	0x04, 0x11
        /*0116*/ 	.short	(.L_87 - .L_86)
	.align		4
.L_86:
        /*0118*/ 	.word	index@(_Z14online_softmaxILi32EEvPKfPfi)
        /*011c*/ 	.word	0x00000000


	//----- nvinfo : EIATTR_REGCOUNT
	.align		4
.L_87:
        /*0120*/ 	.byte	0x04, 0x2f
        /*0122*/ 	.short	(.L_89 - .L_88)
	.align		4
.L_88:
        /*0124*/ 	.word	index@(_Z4topkILi5ELi256EEvPKfPiPfii)
        /*0128*/ 	.word	0x0000001e


	//----- nvinfo : EIATTR_FRAME_SIZE
	.align		4
.L_89:
        /*012c*/ 	.byte	0x04, 0x11
        /*012e*/ 	.short	(.L_91 - .L_90)
	.align		4
.L_90:
        /*0130*/ 	.word	index@(_Z4topkILi5ELi256EEvPKfPiPfii)
        /*0134*/ 	.word	0x00000000


	//----- nvinfo : EIATTR_REGCOUNT
	.align		4
.L_91:
        /*0138*/ 	.byte	0x04, 0x2f
        /*013a*/ 	.short	(.L_93 - .L_92)
	.align		4
.L_92:
        /*013c*/ 	.word	index@(_Z4topkILi5ELi128EEvPKfPiPfii)
        /*0140*/ 	.word	0x0000001c


	//----- nvinfo : EIATTR_FRAME_SIZE
	.align		4
.L_93:
        /*0144*/ 	.byte	0x04, 0x11
        /*0146*/ 	.short	(.L_95 - .L_94)
	.align		4
.L_94:
        /*0148*/ 	.word	index@(_Z4topkILi5ELi128EEvPKfPiPfii)
        /*014c*/ 	.word	0x00000000


	//----- nvinfo : EIATTR_REGCOUNT
	.align		4
.L_95:
        /*0150*/ 	.byte	0x04, 0x2f
        /*0152*/ 	.short	(.L_97 - .L_96)
	.align		4
.L_96:
        /*0154*/ 	.word	index@(_Z4topkILi5ELi64EEvPKfPiPfii)
        /*0158*/ 	.word	0x0000001b


	//----- nvinfo : EIATTR_FRAME_SIZE
	.align		4
.L_97:
        /*015c*/ 	.byte	0x04, 0x11
        /*015e*/ 	.short	(.L_99 - .L_98)
	.align		4
.L_98:
        /*0160*/ 	.word	index@(_Z4topkILi5ELi64EEvPKfPiPfii)
        /*0164*/ 	.word	0x00000000


	//----- nvinfo : EIATTR_REGCOUNT
	.align		4
.L_99:
        /*0168*/ 	.byte	0x04, 0x2f
        /*016a*/ 	.short	(.L_101 - .L_100)
	.align		4
.L_100:
        /*016c*/ 	.word	index@(_Z4topkILi5ELi32EEvPKfPiPfii)
        /*0170*/ 	.word	0x00000022


	//----- nvinfo : EIATTR_FRAME_SIZE
	.align		4
.L_101:
        /*0174*/ 	.byte	0x04, 0x11
        /*0176*/ 	.short	(.L_103 - .L_102)
	.align		4
.L_102:
        /*0178*/ 	.word	index@(_Z4topkILi5ELi32EEvPKfPiPfii)
        /*017c*/ 	.word	0x00000000


	//----- nvinfo : EIATTR_REGCOUNT
	.align		4
.L_103:
        /*0180*/ 	.byte	0x04, 0x2f
        /*0182*/ 	.short	(.L_105 - .L_104)
	.align		4
.L_104:
        /*0184*/ 	.word	index@(_Z17safe_softmax_topkILi5ELi256EEvPKfPiPfii)
        /*0188*/ 	.word	0x0000002a


	//----- nvinfo : EIATTR_FRAME_SIZE
	.align		4
.L_105:
        /*018c*/ 	.byte	0x04, 0x11
        /*018e*/ 	.short	(.L_107 - .L_106)
	.align		4
.L_106:
        /*0190*/ 	.word	index@(_Z17safe_softmax_topkILi5ELi256EEvPKfPiPfii)
        /*0194*/ 	.word	0x00000000


	//----- nvinfo : EIATTR_REGCOUNT
	.align		4
.L_107:
        /*0198*/ 	.byte	0x04, 0x2f
        /*019a*/ 	.short	(.L_109 - .L_108)
	.align		4
.L_108:
        /*019c*/ 	.word	index@(_Z17safe_softmax_topkILi5ELi128EEvPKfPiPfii)
        /*01a0*/ 	.word	0x0000001e


	//----- nvinfo : EIATTR_FRAME_SIZE
	.align		4
.L_109:
        /*01a4*/ 	.byte	0x04, 0x11
        /*01a6*/ 	.short	(.L_111 - .L_110)
	.align		4
.L_110:
        /*01a8*/ 	.word	index@(_Z17safe_softmax_topkILi5ELi128EEvPKfPiPfii)
        /*01ac*/ 	.word	0x00000000


	//----- nvinfo : EIATTR_REGCOUNT
	.align		4
.L_111:
        /*01b0*/ 	.byte	0x04, 0x2f
        /*01b2*/ 	.short	(.L_113 - .L_112)
	.align		4
.L_112:
        /*01b4*/ 	.word	index@(_Z17safe_softmax_topkILi5ELi64EEvPKfPiPfii)
        /*01b8*/ 	.word	0x00000020


	//----- nvinfo : EIATTR_FRAME_SIZE
	.align		4
.L_113:
        /*01bc*/ 	.byte	0x04, 0x11
        /*01be*/ 	.short	(.L_115 - .L_114)
	.align		4
.L_114:
        /*01c0*/ 	.word	index@(_Z17safe_softmax_topkILi5ELi64EEvPKfPiPfii)
        /*01c4*/ 	.word	0x00000000


	//----- nvinfo : EIATTR_REGCOUNT
	.align		4
.L_115:
        /*01c8*/ 	.byte	0x04, 0x2f
        /*01ca*/ 	.short	(.L_117 - .L_116)
	.align		4
.L_116:
        /*01cc*/ 	.word	index@(_Z17safe_softmax_topkILi5ELi32EEvPKfPiPfii)
        /*01d0*/ 	.word	0x00000026


	//----- nvinfo : EIATTR_FRAME_SIZE
	.align		4
.L_117:
        /*01d4*/ 	.byte	0x04, 0x11
        /*01d6*/ 	.short	(.L_119 - .L_118)
	.align		4
.L_118:
        /*01d8*/ 	.word	index@(_Z17safe_softmax_topkILi5ELi32EEvPKfPiPfii)
        /*01dc*/ 	.word	0x00000000


	//----- nvinfo : EIATTR_REGCOUNT
	.align		4
.L_119:
        /*01e0*/ 	.byte	0x04, 0x2f
        /*01e2*/ 	.short	(.L_121 - .L_120)
	.align		4
.L_120:
        /*01e4*/ 	.word	index@(_Z19online_softmax_topkILi5ELi256EEvPKfPiPfii)
        /*01e8*/ 	.word	0x00000020


	//----- nvinfo : EIATTR_FRAME_SIZE
	.align		4
.L_121:
        /*01ec*/ 	.byte	0x04, 0x11
        /*01ee*/ 	.short	(.L_123 - .L_122)
	.align		4
.L_122:
        /*01f0*/ 	.word	index@(_Z19online_softmax_topkILi5ELi256EEvPKfPiPfii)
        /*01f4*/ 	.word	0x00000000


	//----- nvinfo : EIATTR_REGCOUNT
	.align		4
.L_123:
        /*01f8*/ 	.byte	0x04, 0x2f
        /*01fa*/ 	.short	(.L_125 - .L_124)
	.align		4
.L_124:
        /*01fc*/ 	.word	index@(_Z19online_softmax_topkILi5ELi128EEvPKfPiPfii)
        /*0200*/ 	.word	0x00000020


	//----- nvinfo : EIATTR_FRAME_SIZE
	.align		4
.L_125:
        /*0204*/ 	.byte	0x04, 0x11
        /*0206*/ 	.short	(.L_127 - .L_126)
	.align		4
.L_126:
        /*0208*/ 	.word	index@(_Z19online_softmax_topkILi5ELi128EEvPKfPiPfii)
        /*020c*/ 	.word	0x00000000


	//----- nvinfo : EIATTR_REGCOUNT
	.align		4
.L_127:
        /*0210*/ 	.byte	0x04, 0x2f
        /*0212*/ 	.short	(.L_129 - .L_128)
	.align		4
.L_128:
        /*0214*/ 	.word	index@(_Z19online_softmax_topkILi5ELi64EEvPKfPiPfii)
        /*0218*/ 	.word	0x0000001f


	//----- nvinfo : EIATTR_FRAME_SIZE
	.align		4
.L_129:
        /*021c*/ 	.byte	0x04, 0x11
        /*021e*/ 	.short	(.L_131 - .L_130)
	.align		4
.L_130:
        /*0220*/ 	.word	index@(_Z19online_softmax_topkILi5ELi64EEvPKfPiPfii)
        /*0224*/ 	.word	0x00000000


	//----- nvinfo : EIATTR_REGCOUNT
	.align		4
.L_131:
        /*0228*/ 	.byte	0x04, 0x2f
        /*022a*/ 	.short	(.L_133 - .L_132)
	.align		4
.L_132:
        /*022c*/ 	.word	index@(_Z19online_softmax_topkILi5ELi32EEvPKfPiPfii)
        /*0230*/ 	.word	0x00000024


	//----- nvinfo : EIATTR_FRAME_SIZE
	.align		4
.L_133:
        /*0234*/ 	.byte	0x04, 0x11
        /*0236*/ 	.short	(.L_135 - .L_134)
	.align		4
.L_134:
        /*0238*/ 	.word	index@(_Z19online_softmax_topkILi5ELi32EEvPKfPiPfii)
        /*023c*/ 	.word	0x00000000


	//----- nvinfo : EIATTR_REGCOUNT
	.align		4
.L_135:
        /*0240*/ 	.byte	0x04, 0x2f
        /*0242*/ 	.short	(.L_137 - .L_136)
	.align		4
.L_136:
        /*0244*/ 	.word	index@(_ZN3cub18CUB_300001_SM_10006detail11EmptyKernelIvEEvv)
        /*0248*/ 	.word	0x00000004


	//----- nvinfo : EIATTR_FRAME_SIZE
	.align		4
.L_137:
        /*024c*/ 	.byte	0x04, 0x11
        /*024e*/ 	.short	(.L_139 - .L_138)
	.align		4
.L_138:
        /*0250*/ 	.word	index@(_ZN3cub18CUB_300001_SM_10006detail11EmptyKernelIvEEvv)
        /*0254*/ 	.word	0x00000000


	//----- nvinfo : EIATTR_MIN_STACK_SIZE
	.align		4
.L_139:
        /*0258*/ 	.byte	0x04, 0x12
        /*025a*/ 	.short	(.L_141 - .L_140)
	.align		4
.L_140:
        /*025c*/ 	.word	index@(_ZN3cub18CUB_300001_SM_10006detail11EmptyKernelIvEEvv)
        /*0260*/ 	.word	0x00000000


	//----- nvinfo : EIATTR_MIN_STACK_SIZE
	.align		4
.L_141:
        /*0264*/ 	.byte	0x04, 0x12
        /*0266*/ 	.short	(.L_143 - .L_142)
	.align		4
.L_142:
        /*0268*/ 	.word	index@(_Z19online_softmax_topkILi5ELi32EEvPKfPiPfii)
        /*026c*/ 	.word	0x00000000


	//----- nvinfo : EIATTR_MIN_STACK_SIZE
	.align		4
.L_143:
        /*0270*/ 	.byte	0x04, 0x12
        /*0272*/ 	.short	(.L_145 - .L_144)
	.align		4
.L_144:
        /*0274*/ 	.word	index@(_Z19online_softmax_topkILi5ELi64EEvPKfPiPfii)
        /*0278*/ 	.word	0x00000000


	//----- nvinfo : EIATTR_MIN_STACK_SIZE
	.align		4
.L_145:
        /*027c*/ 	.byte	0x04, 0x12
        /*027e*/ 	.short	(.L_147 - .L_146)
	.align		4
.L_146:
        /*0280*/ 	.word	index@(_Z19online_softmax_topkILi5ELi128EEvPKfPiPfii)
        /*0284*/ 	.word	0x00000000


	//----- nvinfo : EIATTR_MIN_STACK_SIZE
	.align		4
.L_147:
        /*0288*/ 	.byte	0x04, 0x12
        /*028a*/ 	.short	(.L_149 - .L_148)
	.align		4
.L_148:
        /*028c*/ 	.word	index@(_Z19online_softmax_topkILi5ELi256EEvPKfPiPfii)
        /*0290*/ 	.word	0x00000000


	//----- nvinfo : EIATTR_MIN_STACK_SIZE
	.align		4
.L_149:
        /*0294*/ 	.byte	0x04, 0x12
        /*0296*/ 	.short	(.L_151 - .L_150)
	.align		4
.L_150:
        /*0298*/ 	.word	index@(_Z17safe_softmax_topkILi5ELi32EEvPKfPiPfii)
        /*029c*/ 	.word	0x00000000


	//----- nvinfo : EIATTR_MIN_STACK_SIZE
	.align		4
.L_151:
        /*02a0*/ 	.byte	0x04, 0x12
        /*02a2*/ 	.short	(.L_153 - .L_152)
	.align		4
.L_152:
        /*02a4*/ 	.word	index@(_Z17safe_softmax_topkILi5ELi64EEvPKfPiPfii)
        /*02a8*/ 	.word	0x00000000


	//----- nvinfo : EIATTR_MIN_STACK_SIZE
	.align		4
.L_153:
        /*02ac*/ 	.byte	0x04, 0x12
        /*02ae*/ 	.short	(.L_155 - .L_154)
	.align		4
.L_154:
        /*02b0*/ 	.word	index@(_Z17safe_softmax_topkILi5ELi128EEvPKfPiPfii)
        /*02b4*/ 	.word	0x00000000


	//----- nvinfo : EIATTR_MIN_STACK_SIZE
	.align		4
.L_155:
        /*02b8*/ 	.byte	0x04, 0x12
        /*02ba*/ 	.short	(.L_157 - .L_156)
	.align		4
.L_156:
        /*02bc*/ 	.word	index@(_Z17safe_softmax_topkILi5ELi256EEvPKfPiPfii)
        /*02c0*/ 	.word	0x00000000


	//----- nvinfo : EIATTR_MIN_STACK_SIZE
	.align		4
.L_157:
        /*02c4*/ 	.byte	0x04, 0x12
        /*02c6*/ 	.short	(.L_159 - .L_158)
	.align		4
.L_158:
        /*02c8*/ 	.word	index@(_Z4topkILi5ELi32EEvPKfPiPfii)
        /*02cc*/ 	.word	0x00000000


	//----- nvinfo : EIATTR_MIN_STACK_SIZE
	.align		4
.L_159:
        /*02d0*/ 	.byte	0x04, 0x12
        /*02d2*/ 	.short	(.L_161 - .L_160)
	.align		4
.L_160:
        /*02d4*/ 	.word	index@(_Z4topkILi5ELi64EEvPKfPiPfii)
        /*02d8*/ 	.word	0x00000000


	//----- nvinfo : EIATTR_MIN_STACK_SIZE
	.align		4
.L_161:
        /*02dc*/ 	.byte	0x04, 0x12
        /*02de*/ 	.short	(.L_163 - .L_162)
	.align		4
.L_162:
        /*02e0*/ 	.word	index@(_Z4topkILi5ELi128EEvPKfPiPfii)
        /*02e4*/ 	.word	0x00000000


	//----- nvinfo : EIATTR_MIN_STACK_SIZE
	.align		4
.L_163:
        /*02e8*/ 	.byte	0x04, 0x12
        /*02ea*/ 	.short	(.L_165 - .L_164)
	.align		4
.L_164:
        /*02ec*/ 	.word	index@(_Z4topkILi5ELi256EEvPKfPiPfii)
        /*02f0*/ 	.word	0x00000000


	//----- nvinfo : EIATTR_MIN_STACK_SIZE
	.align		4
.L_165:
        /*02f4*/ 	.byte	0x04, 0x12
        /*02f6*/ 	.short	(.L_167 - .L_166)
	.align		4
.L_166:
        /*02f8*/ 	.word	index@(_Z14online_softmaxILi32EEvPKfPfi)
        /*02fc*/ 	.word	0x00000000


	//----- nvinfo : EIATTR_MIN_STACK_SIZE
	.align		4
.L_167:
        /*0300*/ 	.byte	0x04, 0x12
        /*0302*/ 	.short	(.L_169 - .L_168)
	.align		4
.L_168:
        /*0304*/ 	.word	index@(_Z14online_softmaxILi64EEvPKfPfi)
        /*0308*/ 	.word	0x00000000


	//----- nvinfo : EIATTR_MIN_STACK_SIZE
	.align		4
.L_169:
        /*030c*/ 	.byte	0x04, 0x12
        /*030e*/ 	.short	(.L_171 - .L_170)
	.align		4
.L_170:
        /*0310*/ 	.word	index@(_Z14online_softmaxILi128EEvPKfPfi)
        /*0314*/ 	.word	0x00000000


	//----- nvinfo : EIATTR_MIN_STACK_SIZE
	.align		4
.L_171:
        /*0318*/ 	.byte	0x04, 0x12
        /*031a*/ 	.short	(.L_173 - .L_172)
	.align		4
.L_172:
        /*031c*/ 	.word	index@(_Z12safe_softmaxILi32EEvPKfPfi)
        /*0320*/ 	.word	0x00000000


	//----- nvinfo : EIATTR_MIN_STACK_SIZE
	.align		4
.L_173:
        /*0324*/ 	.byte	0x04, 0x12
        /*0326*/ 	.short	(.L_175 - .L_174)
	.align		4
.L_174:
        /*0328*/ 	.word	index@(_Z12safe_softmaxILi64EEvPKfPfi)
        /*032c*/ 	.word	0x00000000


	//----- nvinfo : EIATTR_MIN_STACK_SIZE
	.align		4
.L_175:
        /*0330*/ 	.byte	0x04, 0x12
        /*0332*/ 	.short	(.L_177 - .L_176)
	.align		4
.L_176:
        /*0334*/ 	.word	index@(_Z12safe_softmaxILi128EEvPKfPfi)
        /*0338*/ 	.word	0x00000000


	//----- nvinfo : EIATTR_MIN_STACK_SIZE
	.align		4
.L_177:
        /*033c*/ 	.byte	0x04, 0x12
        /*033e*/ 	.short	(.L_179 - .L_178)
	.align		4
.L_178:
        /*0340*/ 	.word	index@(_Z13naive_softmaxILi32EEvPKfPfi)
        /*0344*/ 	.word	0x00000000


	//----- nvinfo : EIATTR_MIN_STACK_SIZE
	.align		4
.L_179:
        /*0348*/ 	.byte	0x04, 0x12
        /*034a*/ 	.short	(.L_181 - .L_180)
	.align		4
.L_180:
        /*034c*/ 	.word	index@(_Z13naive_softmaxILi64EEvPKfPfi)
        /*0350*/ 	.word	0x00000000


	//----- nvinfo : EIATTR_MIN_STACK_SIZE
	.align		4
.L_181:
        /*0354*/ 	.byte	0x04, 0x12
        /*0356*/ 	.short	(.L_183 - .L_182)
	.align		4
.L_182:
        /*0358*/ 	.word	index@(_Z13naive_softmaxILi128EEvPKfPfi)
        /*035c*/ 	.word	0x00000000


	//----- nvinfo : EIATTR_MIN_STACK_SIZE
	.align		4
.L_183:
        /*0360*/ 	.byte	0x04, 0x12
        /*0362*/ 	.short	(.L_185 - .L_184)
	.align		4
.L_184:
        /*0364*/ 	.word	index@(_Z14online_softmaxILi256EEvPKfPfi)
        /*0368*/ 	.word	0x00000000


	//----- nvinfo : EIATTR_MIN_STACK_SIZE
	.align		4
.L_185:
        /*036c*/ 	.byte	0x04, 0x12
        /*036e*/ 	.short	(.L_187 - .L_186)
	.align		4
.L_186:
        /*0370*/ 	.word	index@(_Z12safe_softmaxILi256EEvPKfPfi)
        /*0374*/ 	.word	0x00000000


	//----- nvinfo : EIATTR_MIN_STACK_SIZE
	.align		4
.L_187:
        /*0378*/ 	.byte	0x04, 0x12
        /*037a*/ 	.short	(.L_189 - .L_188)
	.align		4
.L_188:
        /*037c*/ 	.word	index@(_Z13naive_softmaxILi256EEvPKfPfi)
        /*0380*/ 	.word	0x00000000
.L_189:


//--------------------- .nv.compat                --------------------------
	.section	.nv.compat,"",@"SHT_CUDA_COMPAT_INFO"
	.align	4
        /*0000*/ 	.byte	0x02, 0x09, 0x00, 0x00, 0x02, 0x02, 0x01, 0x00, 0x02, 0x05, 0x05, 0x00, 0x03, 0x07, 0x01, 0x01
        /*0010*/ 	.byte	0x02, 0x03, 0x00, 0x00, 0x02, 0x06, 0x01, 0x00, 0x04, 0x0b, 0x08, 0x00, 0x01, 0x00, 0x00, 0x00
        /*0020*/ 	.byte	0x00, 0x00, 0x00, 0x00


//--------------------- .nv.info._ZN3cub18CUB_300001_SM_10006detail11EmptyKernelIvEEvv --------------------------
	.section	.nv.info._ZN3cub18CUB_300001_SM_10006detail11EmptyKernelIvEEvv,"",@"SHT_CUDA_INFO"
	.sectionflags	@""
	.align	4


	//----- nvinfo : EIATTR_CUDA_API_VERSION
	.align		4
        /*0000*/ 	.byte	0x04, 0x37
        /*0002*/ 	.short	(.L_191 - .L_190)
.L_190:
        /*0004*/ 	.word	0x00000082


	//----- nvinfo : EIATTR_SPARSE_MMA_MASK
	.align		4
.L_191:
        /*0008*/ 	.byte	0x03, 0x50
        /*000a*/ 	.short	0x0000


	//----- nvinfo : EIATTR_MAXREG_COUNT
	.align		4
        /*000c*/ 	.byte	0x03, 0x1b
        /*000e*/ 	.short	0x00ff


	//----- nvinfo : EIATTR_MERCURY_ISA_VERSION
	.align		4
        /*0010*/ 	.byte	0x03, 0x5f
        /*0012*/ 	.short	0x0101


	//----- nvinfo : EIATTR_VRC_CTA_INIT_COUNT
	.align		4
        /*0014*/ 	.byte	0x02, 0x4a
	.zero		1
	.zero		1


	//----- nvinfo : EIATTR_EXIT_INSTR_OFFSETS
	.align		4
        /*0018*/ 	.byte	0x04, 0x1c
        /*001a*/ 	.short	(.L_193 - .L_192)


	//   ....[0]....
.L_192:
        /*001c*/ 	.word	0x00000010


	//----- nvinfo : EIATTR_SW_WAR
	.align		4
.L_193:
        /*0020*/ 	.byte	0x04, 0x36
        /*0022*/ 	.short	(.L_195 - .L_194)
.L_194:
        /*0024*/ 	.word	0x00000008
.L_195:


//--------------------- .nv.info._Z19online_softmax_topkILi5ELi32EEvPKfPiPfii --------------------------
	.section	.nv.info._Z19online_softmax_topkILi5ELi32EEvPKfPiPfii,"",@"SHT_CUDA_INFO"
	.sectionflags	@""
	.align	4


	//----- nvinfo : EIATTR_CUDA_API_VERSION
	.align		4
        /*0000*/ 	.byte	0x04, 0x37
        /*0002*/ 	.short	(.L_197 - .L_196)
.L_196:
        /*0004*/ 	.word	0x00000082


	//----- nvinfo : EIATTR_KPARAM_INFO
	.align		4
.L_197:
        /*0008*/ 	.byte	0x04, 0x17
        /*000a*/ 	.short	(.L_199 - .L_198)
.L_198:
        /*000c*/ 	.word	0x00000000
        /*0010*/ 	.short	0x0004
        /*0012*/ 	.short	0x001c
        /*0014*/ 	.byte	0x00, 0xf0, 0x11, 0x00


	//----- nvinfo : EIATTR_KPARAM_INFO
	.align		4
.L_199:
        /*0018*/ 	.byte	0x04, 0x17
        /*001a*/ 	.short	(.L_201 - .L_200)
.L_200:
        /*001c*/ 	.word	0x00000000
        /*0020*/ 	.short	0x0003
        /*0022*/ 	.short	0x0018
        /*0024*/ 	.byte	0x00, 0xf0, 0x11, 0x00


	//----- nvinfo : EIATTR_KPARAM_INFO
	.align		4
.L_201:
        /*0028*/ 	.byte	0x04, 0x17
        /*002a*/ 	.short	(.L_203 - .L_202)
.L_202:
        /*002c*/ 	.word	0x00000000
        /*0030*/ 	.short	0x0002
        /*0032*/ 	.short	0x0010
        /*0034*/ 	.byte	0x00, 0xf5, 0x21, 0x00


	//----- nvinfo : EIATTR_KPARAM_INFO
	.align		4
.L_203:
        /*0038*/ 	.byte	0x04, 0x17
        /*003a*/ 	.short	(.L_205 - .L_204)
.L_204:
        /*003c*/ 	.word	0x00000000
        /*0040*/ 	.short	0x0001
        /*0042*/ 	.short	0x0008
        /*0044*/ 	.byte	0x00, 0xf5, 0x21, 0x00


	//----- nvinfo : EIATTR_KPARAM_INFO
	.align		4
.L_205:
        /*0048*/ 	.byte	0x04, 0x17
        /*004a*/ 	.short	(.L_207 - .L_206)
.L_206:
        /*004c*/ 	.word	0x00000000
        /*0050*/ 	.short	0x0000
        /*0052*/ 	.short	0x0000
        /*0054*/ 	.byte	0x00, 0xf5, 0x21, 0x00


	//----- nvinfo : EIATTR_SPARSE_MMA_MASK
	.align		4
.L_207:
        /*0058*/ 	.byte	0x03, 0x50
        /*005a*/ 	.short	0x0000


	//----- nvinfo : EIATTR_MAXREG_COUNT
	.align		4
        /*005c*/ 	.byte	0x03, 0x1b
        /*005e*/ 	.short	0x00ff


	//----- nvinfo : EIATTR_NUM_BARRIERS
	.align		4
        /*0060*/ 	.byte	0x02, 0x4c
        /*0062*/ 	.byte	0x01
	.zero		1


	//----- nvinfo : EIATTR_MERCURY_ISA_VERSION
	.align		4
        /*0064*/ 	.byte	0x03, 0x5f
        /*0066*/ 	.short	0x0101


	//----- nvinfo : EIATTR_COOP_GROUP_MASK_REGIDS
	.align		4
        /*0068*/ 	.byte	0x04, 0x29
        /*006a*/ 	.short	(.L_209 - .L_208)


	//   ....[0]....
.L_208:
        /*006c*/ 	.word	0xffffffff


	//   ....[1]....
        /*0070*/ 	.word	0xffffffff


	//   ....[2]....
        /*0074*/ 	.word	0xffffffff


	//   ....[3]....
        /*0078*/ 	.word	0xffffffff


	//   ....[4]....
        /*007c*/ 	.word	0xffffffff


	//   ....[5]....
        /*0080*/ 	.word	0xffffffff


	//   ....[6]....
        /*0084*/ 	.word	0xffffffff


	//   ....[7]....
        /*0088*/ 	.word	0xffffffff


	//   ....[8]....
        /*008c*/ 	.word	0xffffffff


	//   ....[9]....
        /*0090*/ 	.word	0xffffffff


	//   ....[10]....
        /*0094*/ 	.word	0xffffffff


	//   ....[11]....
        /*0098*/ 	.word	0xffffffff


	//   ....[12]....
        /*009c*/ 	.word	0xffffffff


	//   ....[13]....
        /*00a0*/ 	.word	0xffffffff


	//   ....[14]....
        /*00a4*/ 	.word	0xffffffff


	//   ....[15]....
        /*00a8*/ 	.word	0xffffffff


	//   ....[16]....
        /*00ac*/ 	.word	0xffffffff


	//   ....[17]....
        /*00b0*/ 	.word	0xffffffff


	//   ....[18]....
        /*00b4*/ 	.word	0xffffffff


	//   ....[19]....
        /*00b8*/ 	.word	0xffffffff


	//   ....[20]....
        /*00bc*/ 	.word	0xffffffff


	//   ....[21]....
        /*00c0*/ 	.word	0xffffffff


	//   ....[22]....
        /*00c4*/ 	.word	0xffffffff


	//   ....[23]....
        /*00c8*/ 	.word	0xffffffff


	//   ....[24]....
        /*00cc*/ 	.word	0xffffffff


	//   ....[25]....
        /*00d0*/ 	.word	0xffffffff


	//   ....[26]....
        /*00d4*/ 	.word	0xffffffff


	//   ....[27]....
        /*00d8*/ 	.word	0xffffffff


	//   ....[28]....
        /*00dc*/ 	.word	0xffffffff


	//   ....[29]....
        /*00e0*/ 	.word	0xffffffff


	//   ....[30]....
        /*00e4*/ 	.word	0xffffffff


	//   ....[31]....
        /*00e8*/ 	.word	0xffffffff


	//   ....[32]....
        /*00ec*/ 	.word	0xffffffff


	//   ....[33]....
        /*00f0*/ 	.word	0xffffffff


	//   ....[34]....
        /*00f4*/ 	.word	0xffffffff


	//   ....[35]....
        /*00f8*/ 	.word	0xffffffff


	//   ....[36]....
        /*00fc*/ 	.word	0xffffffff


	//   ....[37]....
        /*0100*/ 	.word	0xffffffff


	//   ....[38]....
        /*0104*/ 	.word	0xffffffff


	//   ....[39]....
        /*0108*/ 	.word	0xffffffff


	//   ....[40]....
        /*010c*/ 	.word	0xffffffff


	//   ....[41]....
        /*0110*/ 	.word	0xffffffff


	//   ....[42]....
        /*0114*/ 	.word	0xffffffff


	//   ....[43]....
        /*0118*/ 	.word	0xffffffff


	//   ....[44]....
        /*011c*/ 	.word	0xffffffff


	//   ....[45]....
        /*0120*/ 	.word	0xffffffff


	//   ....[46]....
        /*0124*/ 	.word	0xffffffff


	//   ....[47]....
        /*0128*/ 	.word	0xffffffff


	//   ....[48]....
        /*012c*/ 	.word	0xffffffff


	//   ....[49]....
        /*0130*/ 	.word	0xffffffff


	//   ....[50]....
        /*0134*/ 	.word	0xffffffff


	//   ....[51]....
        /*0138*/ 	.word	0xffffffff


	//   ....[52]....
        /*013c*/ 	.word	0xffffffff


	//   ....[53]....
        /*0140*/ 	.word	0xffffffff


	//   ....[54]....
        /*0144*/ 	.word	0xffffffff


	//   ....[55]....
        /*0148*/ 	.word	0xffffffff


	//   ....[56]....
        /*014c*/ 	.word	0xffffffff


	//   ....[57]....
        /*0150*/ 	.word	0xffffffff


	//   ....[58]....
        /*0154*/ 	.word	0xffffffff


	//   ....[59]....
        /*0158*/ 	.word	0xffffffff


	//----- nvinfo : EIATTR_COOP_GROUP_INSTR_OFFSETS
	.align		4
.L_209:
        /*015c*/ 	.byte	0x04, 0x28
        /*015e*/ 	.short	(.L_211 - .L_210)


	//   ....[0]....
.L_210:
        /*0160*/ 	.word	0x00001320


	//   ....[1]....
        /*0164*/ 	.word	0x00001330


	//   ....[2]....
        /*0168*/ 	.word	0x00001340


	//   ....[3]....
        /*016c*/ 	.word	0x00001350


	//   ....[4]....
        /*0170*/ 	.word	0x00001360


	//   ....[5]....
        /*0174*/ 	.word	0x00001370


	//   ....[6]....
        /*0178*/ 	.word	0x00001380


	//   ....[7]....
        /*017c*/ 	.word	0x000013a0


	//   ....[8]....
        /*0180*/ 	.word	0x000013d0


	//   ....[9]....
        /*0184*/ 	.word	0x00001400


	//   ....[10]....
        /*0188*/ 	.word	0x00001410


	//   ....[11]....
        /*018c*/ 	.word	0x00001420


	//   ....[12]....
        /*0190*/ 	.word	0x00001ed0


	//   ....[13]....
        /*0194*/ 	.word	0x00001ef0


	//   ....[14]....
        /*0198*/ 	.word	0x00001f00


	//   ....[15]....
        /*019c*/ 	.word	0x00001f10


	//   ....[16]....
        /*01a0*/ 	.word	0x00001f20


	//   ....[17]....
        /*01a4*/ 	.word	0x00001f30


	//   ....[18]....
        /*01a8*/ 	.word	0x00001f40


	//   ....[19]....
        /*01ac*/ 	.word	0x00001f50


	//   ....[20]....
        /*01b0*/ 	.word	0x00001f60


	//   ....[21]....
        /*01b4*/ 	.word	0x00001f70


	//   ....[22]....
        /*01b8*/ 	.word	0x00001f80


	//   ....[23]....
        /*01bc*/ 	.word	0x00001f90


	//   ....[24]....
        /*01c0*/ 	.word	0x00002a40


	//   ....[25]....
        /*01c4*/ 	.word	0x00002a60


	//   ....[26]....
        /*01c8*/ 	.word	0x00002a70


	//   ....[27]....
        /*01cc*/ 	.word	0x00002a80


	//   ....[28]....
        /*01d0*/ 	.word	0x00002a90


	//   ....[29]....
        /*01d4*/ 	.word	0x00002aa0


	//   ....[30]....
        /*01d8*/ 	.word	0x00002ab0


	//   ....[31]....
        /*01dc*/ 	.word	0x00002ac0


	//   ....[32]....
        /*01e0*/ 	.word	0x00002ad0


	//   ....[33]....
        /*01e4*/ 	.word	0x00002ae0


	//   ....[34]....
        /*01e8*/ 	.word	0x00002af0


	//   ....[35]....
        /*01ec*/ 	.word	0x00002b00


	//   ....[36]....
        /*01f0*/ 	.word	0x000035b0


	//   ....[37]....
        /*01f4*/ 	.word	0x000035d0


	//   ....[38]....
        /*01f8*/ 	.word	0x000035e0


	//   ....[39]....
        /*01fc*/ 	.word	0x000035f0


	//   ....[40]....
        /*0200*/ 	.word	0x00003600


	//   ....[41]....
        /*0204*/ 	.word	0x00003610


	//   ....[42]....
        /*0208*/ 	.word	0x00003620


	//   ....[43]....
        /*020c*/ 	.word	0x00003630


	//   ....[44]....
        /*0210*/ 	.word	0x00003640


	//   ....[45]....
        /*0214*/ 	.word	0x00003650


	//   ....[46]....
        /*0218*/ 	.word	0x00003660


	//   ....[47]....
        /*021c*/ 	.word	0x00003670


	//   ....[48]....
        /*0220*/ 	.word	0x00004120


	//   ....[49]....
        /*0224*/ 	.word	0x00004140


	//   ....[50]....
        /*0228*/ 	.word	0x00004150


	//   ....[51]....
        /*022c*/ 	.word	0x00004160


	//   ....[52]....
        /*0230*/ 	.word	0x00004170


	//   ....[53]....
        /*0234*/ 	.word	0x00004180


	//   ....[54]....
        /*0238*/ 	.word	0x00004190


	//   ....[55]....
        /*023c*/ 	.word	0x000041a0


	//   ....[56]....
        /*0240*/ 	.word	0x000041b0


	//   ....[57]....
        /*0244*/ 	.word	0x000041c0


	//   ....[58]....
        /*0248*/ 	.word	0x000041d0


	//   ....[59]....
        /*024c*/ 	.word	0x000041e0


	//----- nvinfo : EIATTR_VRC_CTA_INIT_COUNT
	.align		4
.L_211:
        /*0250*/ 	.byte	0x02, 0x4a
	.zero		1
	.zero		1


	//----- nvinfo : EIATTR_EXIT_INSTR_OFFSETS
	.align		4
        /*0254*/ 	.byte	0x04, 0x1c
        /*0256*/ 	.short	(.L_213 - .L_212)


	//   ....[0]....
.L_212:
        /*0258*/ 	.word	0x00004ca0


	//   ....[1]....
        /*025c*/ 	.word	0x00005080


	//   ....[2]....
        /*0260*/ 	.word	0x000050b0


	//----- nvinfo : EIATTR_MAX_THREADS
	.align		4
.L_213:
        /*0264*/ 	.byte	0x04, 0x05
        /*0266*/ 	.short	(.L_215 - .L_214)
.L_214:
        /*0268*/ 	.word	0x00000020
        /*026c*/ 	.word	0x00000001
        /*0270*/ 	.word	0x00000001


	//----- nvinfo : EIATTR_CRS_STACK_SIZE
	.align		4
.L_215:
        /*0274*/ 	.byte	0x04, 0x1e
        /*0276*/ 	.short	(.L_217 - .L_216)
.L_216:
        /*0278*/ 	.word	0x00000000


	//----- nvinfo : EIATTR_CBANK_PARAM_SIZE
	.align		4
.L_217:
        /*027c*/ 	.byte	0x03, 0x19
        /*027e*/ 	.short	0x0020


	//----- nvinfo : EIATTR_PARAM_CBANK
	.align		4
        /*0280*/ 	.byte	0x04, 0x0a
        /*0282*/ 	.short	(.L_219 - .L_218)
	.align		4
.L_218:
        /*0284*/ 	.word	index@(.nv.constant0._Z19online_softmax_topkILi5ELi32EEvPKfPiPfii)
        /*0288*/ 	.short	0x0380
        /*028a*/ 	.short	0x0020


	//----- nvinfo : EIATTR_SW_WAR
	.align		4
.L_219:
        /*028c*/ 	.byte	0x04, 0x36
        /*028e*/ 	.short	(.L_221 - .L_220)
.L_220:
        /*0290*/ 	.word	0x00000008
.L_221:


//--------------------- .nv.info._Z19online_softmax_topkILi5ELi64EEvPKfPiPfii --------------------------
	.section	.nv.info._Z19online_softmax_topkILi5ELi64EEvPKfPiPfii,"",@"SHT_CUDA_INFO"
	.sectionflags	@""
	.align	4


	//----- nvinfo : EIATTR_CUDA_API_VERSION
	.align		4
        /*0000*/ 	.byte	0x04, 0x37
        /*0002*/ 	.short	(.L_223 - .L_222)
.L_222:
        /*0004*/ 	.word	0x00000082


	//----- nvinfo : EIATTR_KPARAM_INFO
	.align		4
.L_223:
        /*0008*/ 	.byte	0x04, 0x17
        /*000a*/ 	.short	(.L_225 - .L_224)
.L_224:
        /*000c*/ 	.word	0x00000000
        /*0010*/ 	.short	0x0004
        /*0012*/ 	.short	0x001c
        /*0014*/ 	.byte	0x00, 0xf0, 0x11, 0x00


	//----- nvinfo : EIATTR_KPARAM_INFO
	.align		4
.L_225:
        /*0018*/ 	.byte	0x04, 0x17
        /*001a*/ 	.short	(.L_227 - .L_226)
.L_226:
        /*001c*/ 	.word	0x00000000
        /*0020*/ 	.short	0x0003
        /*0022*/ 	.short	0x0018
        /*0024*/ 	.byte	0x00, 0xf0, 0x11, 0x00


	//----- nvinfo : EIATTR_KPARAM_INFO
	.align		4
.L_227:
        /*0028*/ 	.byte	0x04, 0x17
        /*002a*/ 	.short	(.L_229 - .L_228)
.L_228:
        /*002c*/ 	.word	0x00000000
        /*0030*/ 	.short	0x0002
        /*0032*/ 	.short	0x0010
        /*0034*/ 	.byte	0x00, 0xf5, 0x21, 0x00


	//----- nvinfo : EIATTR_KPARAM_INFO
	.align		4
.L_229:
        /*0038*/ 	.byte	0x04, 0x17
        /*003a*/ 	.short	(.L_231 - .L_230)
.L_230:
        /*003c*/ 	.word	0x00000000
        /*0040*/ 	.short	0x0001
        /*0042*/ 	.short	0x0008
        /*0044*/ 	.byte	0x00, 0xf5, 0x21, 0x00


	//----- nvinfo : EIATTR_KPARAM_INFO
	.align		4
.L_231:
        /*0048*/ 	.byte	0x04, 0x17
        /*004a*/ 	.short	(.L_233 - .L_232)
.L_232:
        /*004c*/ 	.word	0x00000000
        /*0050*/ 	.short	0x0000
        /*0052*/ 	.short	0x0000
        /*0054*/ 	.byte	0x00, 0xf5, 0x21, 0x00


	//----- nvinfo : EIATTR_SPARSE_MMA_MASK
	.align		4
.L_233:
        /*0058*/ 	.byte	0x03, 0x50
        /*005a*/ 	.short	0x0000


	//----- nvinfo : EIATTR_MAXREG_COUNT
	.align		4
        /*005c*/ 	.byte	0x03, 0x1b
        /*005e*/ 	.short	0x00ff


	//----- nvinfo : EIATTR_NUM_BARRIERS
	.align		4
        /*0060*/ 	.byte	0x02, 0x4c
        /*0062*/ 	.byte	0x01
	.zero		1


	//----- nvinfo : EIATTR_MERCURY_ISA_VERSION
	.align		4
        /*0064*/ 	.byte	0x03, 0x5f
        /*0066*/ 	.short	0x0101


	//----- nvinfo : EIATTR_COOP_GROUP_MASK_REGIDS
	.align		4
        /*0068*/ 	.byte	0x04, 0x29
        /*006a*/ 	.short	(.L_235 - .L_234)


	//   ....[0]....
.L_234:
        /*006c*/ 	.word	0xffffffff


	//   ....[1]....
        /*0070*/ 	.word	0xffffffff


	//   ....[2]....
        /*0074*/ 	.word	0xffffffff


	//   ....[3]....
        /*0078*/ 	.word	0xffffffff


	//   ....[4]....
        /*007c*/ 	.word	0xffffffff


	//   ....[5]....
        /*0080*/ 	.word	0xffffffff


	//   ....[6]....
        /*0084*/ 	.word	0xffffffff


	//   ....[7]....
        /*0088*/ 	.word	0xffffffff


	//   ....[8]....
        /*008c*/ 	.word	0xffffffff


	//   ....[9]....
        /*0090*/ 	.word	0xffffffff


	//   ....[10]....
        /*0094*/ 	.word	0xffffffff


	//   ....[11]....
        /*0098*/ 	.word	0xffffffff


	//   ....[12]....
        /*009c*/ 	.word	0xffffffff


	//   ....[13]....
        /*00a0*/ 	.word	0xffffffff


	//   ....[14]....
        /*00a4*/ 	.word	0xffffffff


	//   ....[15]....
        /*00a8*/ 	.word	0xffffffff


	//   ....[16]....
        /*00ac*/ 	.word	0xffffffff


	//   ....[17]....
        /*00b0*/ 	.word	0xffffffff


	//   ....[18]....
        /*00b4*/ 	.word	0xffffffff


	//   ....[19]....
        /*00b8*/ 	.word	0xffffffff


	//   ....[20]....
        /*00bc*/ 	.word	0xffffffff


	//   ....[21]....
        /*00c0*/ 	.word	0xffffffff


	//   ....[22]....
        /*00c4*/ 	.word	0xffffffff


	//   ....[23]....
        /*00c8*/ 	.word	0xffffffff


	//   ....[24]....
        /*00cc*/ 	.word	0xffffffff


	//   ....[25]....
        /*00d0*/ 	.word	0xffffffff


	//   ....[26]....
        /*00d4*/ 	.word	0xffffffff


	//   ....[27]....
        /*00d8*/ 	.word	0xffffffff


	//   ....[28]....
        /*00dc*/ 	.word	0xffffffff


	//   ....[29]....
        /*00e0*/ 	.word	0xffffffff


	//   ....[30]....
        /*00e4*/ 	.word	0xffffffff


	//   ....[31]....
        /*00e8*/ 	.word	0xffffffff


	//   ....[32]....
        /*00ec*/ 	.word	0xffffffff


	//   ....[33]....
        /*00f0*/ 	.word	0xffffffff


	//   ....[34]....
        /*00f4*/ 	.word	0xffffffff


	//   ....[35]....
        /*00f8*/ 	.word	0xffffffff


	//   ....[36]....
        /*00fc*/ 	.word	0xffffffff


	//   ....[37]....
        /*0100*/ 	.word	0xffffffff


	//   ....[38]....
        /*0104*/ 	.word	0xffffffff


	//   ....[39]....
        /*0108*/ 	.word	0xffffffff


	//   ....[40]....
        /*010c*/ 	.word	0xffffffff


	//   ....[41]....
        /*0110*/ 	.word	0xffffffff


	//   ....[42]....
        /*0114*/ 	.word	0xffffffff


	//   ....[43]....
        /*0118*/ 	.word	0xffffffff


	//   ....[44]....
        /*011c*/ 	.word	0xffffffff


	//   ....[45]....
        /*0120*/ 	.word	0xffffffff


	//   ....[46]....
        /*0124*/ 	.word	0xffffffff


	//   ....[47]....
        /*0128*/ 	.word	0xffffffff


	//   ....[48]....
        /*012c*/ 	.word	0xffffffff


	//   ....[49]....
        /*0130*/ 	.word	0xffffffff


	//   ....[50]....
        /*0134*/ 	.word	0xffffffff


	//   ....[51]....
        /*0138*/ 	.word	0xffffffff


	//   ....[52]....
        /*013c*/ 	.word	0xffffffff


	//   ....[53]....
        /*0140*/ 	.word	0xffffffff


	//   ....[54]....
        /*0144*/ 	.word	0xffffffff


	//   ....[55]....
        /*0148*/ 	.word	0xffffffff


	//   ....[56]....
        /*014c*/ 	.word	0xffffffff


	//   ....[57]....
        /*0150*/ 	.word	0xffffffff


	//   ....[58]....
        /*0154*/ 	.word	0xffffffff


	//   ....[59]....
        /*0158*/ 	.word	0xffffffff


	//----- nvinfo : EIATTR_COOP_GROUP_INSTR_OFFSETS
	.align		4
.L_235:
        /*015c*/ 	.byte	0x04, 0x28
        /*015e*/ 	.short	(.L_237 - .L_236)


	//   ....[0]....
.L_236:
        /*0160*/ 	.word	0x000012f0


	//   ....[1]....
        /*0164*/ 	.word	0x00001300


	//   ....[2]....
        /*0168*/ 	.word	0x00001310


	//   ....[3]....
        /*016c*/ 	.word	0x00001320


	//   ....[4]....
        /*0170*/ 	.word	0x00001330


	//   ....[5]....
        /*0174*/ 	.word	0x00001340


	//   ....[6]....
        /*0178*/ 	.word	0x00001350


	//   ....[7]....
        /*017c*/ 	.word	0x00001370


	//   ....[8]....
        /*0180*/ 	.word	0x00001380


	//   ....[9]....
        /*0184*/ 	.word	0x00001390


	//   ....[10]....
        /*0188*/ 	.word	0x000013a0


	//   ....[11]....
        /*018c*/ 	.word	0x000013b0


	//   ....[12]....
        /*0190*/ 	.word	0x00001e70


	//   ....[13]....
        /*0194*/ 	.word	0x00001e90


	//   ....[14]....
        /*0198*/ 	.word	0x00001ea0


	//   ....[15]....
        /*019c*/ 	.word	0x00001eb0


	//   ....[16]....
        /*01a0*/ 	.word	0x00001ec0


	//   ....[17]....
        /*01a4*/ 	.word	0x00001ed0


	//   ....[18]....
        /*01a8*/ 	.word	0x00001ee0


	//   ....[19]....
        /*01ac*/ 	.word	0x00001ef0


	//   ....[20]....
        /*01b0*/ 	.word	0x00001f00


	//   ....[21]....
        /*01b4*/ 	.word	0x00001f10


	//   ....[22]....
        /*01b8*/ 	.word	0x00001f20


	//   ....[23]....
        /*01bc*/ 	.word	0x00001f30


	//   ....[24]....
        /*01c0*/ 	.word	0x000029f0


	//   ....[25]....
        /*01c4*/ 	.word	0x00002a10


	//   ....[26]....
        /*01c8*/ 	.word	0x00002a20


	//   ....[27]....
        /*01cc*/ 	.word	0x00002a30


	//   ....[28]....
        /*01d0*/ 	.word	0x00002a40


	//   ....[29]....
        /*01d4*/ 	.word	0x00002a50


	//   ....[30]....
        /*01d8*/ 	.word	0x00002a60


	//   ....[31]....
        /*01dc*/ 	.word	0x00002a70


	//   ....[32]....
        /*01e0*/ 	.word	0x00002a80


	//   ....[33]....
        /*01e4*/ 	.word	0x00002a90


	//   ....[34]....
        /*01e8*/ 	.word	0x00002aa0


	//   ....[35]....
        /*01ec*/ 	.word	0x00002ab0


	//   ....[36]....
        /*01f0*/ 	.word	0x00003570


	//   ....[37]....
        /*01f4*/ 	.word	0x00003590


	//   ....[38]....
        /*01f8*/ 	.word	0x000035a0


	//   ....[39]....
        /*01fc*/ 	.word	0x000035b0


	//   ....[40]....
        /*0200*/ 	.word	0x000035c0


	//   ....[41]....
        /*0204*/ 	.word	0x000035d0


	//   ....[42]....
        /*0208*/ 	.word	0x000035e0


	//   ....[43]....
        /*020c*/ 	.word	0x000035f0


	//   ....[44]....
        /*0210*/ 	.word	0x00003600


	//   ....[45]....
        /*0214*/ 	.word	0x00003610


	//   ....[46]....
        /*0218*/ 	.word	0x00003620


	//   ....[47]....
        /*021c*/ 	.word	0x00003630


	//   ....[48]....
        /*0220*/ 	.word	0x00004110


	//   ....[49]....
        /*0224*/ 	.word	0x00004120


	//   ....[50]....
        /*0228*/ 	.word	0x00004130


	//   ....[51]....
        /*022c*/ 	.word	0x00004140


	//   ....[52]....
        /*0230*/ 	.word	0x00004150


	//   ....[53]....
        /*0234*/ 	.word	0x00004160


	//   ....[54]....
        /*0238*/ 	.word	0x00004170


	//   ....[55]....
        /*023c*/ 	.word	0x00004190


	//   ....[56]....
        /*0240*/ 	.word	0x000041a0


	//   ....[57]....
        /*0244*/ 	.word	0x000041b0


	//   ....[58]....
        /*0248*/ 	.word	0x000041c0


	//   ....[59]....
        /*024c*/ 	.word	0x000041d0


	//----- nvinfo : EIATTR_VRC_CTA_INIT_COUNT
	.align		4
.L_237:
        /*0250*/ 	.byte	0x02, 0x4a
	.zero		1
	.zero		1


	//----- nvinfo : EIATTR_EXIT_INSTR_OFFSETS
	.align		4
        /*0254*/ 	.byte	0x04, 0x1c
        /*0256*/ 	.short	(.L_239 - .L_238)


	//   ....[0]....
.L_238:
        /*0258*/ 	.word	0x00005860


	//   ....[1]....
        /*025c*/ 	.word	0x00005c30


	//   ....[2]....
        /*0260*/ 	.word	0x00005c60


	//----- nvinfo : EIATTR_MAX_THREADS
	.align		4
.L_239:
        /*0264*/ 	.byte	0x04, 0x05
        /*0266*/ 	.short	(.L_241 - .L_240)
.L_240:
        /*0268*/ 	.word	0x00000040
        /*026c*/ 	.word	0x00000001
        /*0270*/ 	.word	0x00000001


	//----- nvinfo : EIATTR_CRS_STACK_SIZE
	.align		4
.L_241:
        /*0274*/ 	.byte	0x04, 0x1e
        /*0276*/ 	.short	(.L_243 - .L_242)
.L_242:
        /*0278*/ 	.word	0x00000000


	//----- nvinfo : EIATTR_CBANK_PARAM_SIZE
	.align		4
.L_243:
        /*027c*/ 	.byte	0x03, 0x19
        /*027e*/ 	.short	0x0020


	//----- nvinfo : EIATTR_PARAM_CBANK
	.align		4
        /*0280*/ 	.byte	0x04, 0x0a
        /*0282*/ 	.short	(.L_245 - .L_244)
	.align		4
.L_244:
        /*0284*/ 	.word	index@(.nv.constant0._Z19online_softmax_topkILi5ELi64EEvPKfPiPfii)
        /*0288*/ 	.short	0x0380
        /*028a*/ 	.short	0x0020


	//----- nvinfo : EIATTR_SW_WAR
	.align		4
.L_245:
        /*028c*/ 	.byte	0x04, 0x36
        /*028e*/ 	.short	(.L_247 - .L_246)
.L_246:
        /*0290*/ 	.word	0x00000008
.L_247:


//--------------------- .nv.info._Z19online_softmax_topkILi5ELi128EEvPKfPiPfii --------------------------
	.section	.nv.info._Z19online_softmax_topkILi5ELi128EEvPKfPiPfii,"",@"SHT_CUDA_INFO"
	.sectionflags	@""
	.align	4


	//----- nvinfo : EIATTR_CUDA_API_VERSION
	.align		4
        /*0000*/ 	.byte	0x04, 0x37
        /*0002*/ 	.short	(.L_249 - .L_248)
.L_248:
        /*0004*/ 	.word	0x00000082


	//----- nvinfo : EIATTR_KPARAM_INFO
	.align		4
.L_249:
        /*0008*/ 	.byte	0x04, 0x17
        /*000a*/ 	.short	(.L_251 - .L_250)
.L_250:
        /*000c*/ 	.word	0x00000000
        /*0010*/ 	.short	0x0004
        /*0012*/ 	.short	0x001c
        /*0014*/ 	.byte	0x00, 0xf0, 0x11, 0x00


	//----- nvinfo : EIATTR_KPARAM_INFO
	.align		4
.L_251:
        /*0018*/ 	.byte	0x04, 0x17
        /*001a*/ 	.short	(.L_253 - .L_252)
.L_252:
        /*001c*/ 	.word	0x00000000
        /*0020*/ 	.short	0x0003
        /*0022*/ 	.short	0x0018
        /*0024*/ 	.byte	0x00, 0xf0, 0x11, 0x00


	//----- nvinfo : EIATTR_KPARAM_INFO
	.align		4
.L_253:
        /*0028*/ 	.byte	0x04, 0x17
        /*002a*/ 	.short	(.L_255 - .L_254)
.L_254:
        /*002c*/ 	.word	0x00000000
        /*0030*/ 	.short	0x0002
        /*0032*/ 	.short	0x0010
        /*0034*/ 	.byte	0x00, 0xf5, 0x21, 0x00


	//----- nvinfo : EIATTR_KPARAM_INFO
	.align		4
.L_255:
        /*0038*/ 	.byte	0x04, 0x17
        /*003a*/ 	.short	(.L_257 - .L_256)
.L_256:
        /*003c*/ 	.word	0x00000000
        /*0040*/ 	.short	0x0001
        /*0042*/ 	.short	0x0008
        /*0044*/ 	.byte	0x00, 0xf5, 0x21, 0x00


	//----- nvinfo : EIATTR_KPARAM_INFO
	.align		4
.L_257:
        /*0048*/ 	.byte	0x04, 0x17
        /*004a*/ 	.short	(.L_259 - .L_258)
.L_258:
        /*004c*/ 	.word	0x00000000
        /*0050*/ 	.short	0x0000
        /*0052*/ 	.short	0x0000
        /*0054*/ 	.byte	0x00, 0xf5, 0x21, 0x00


	//----- nvinfo : EIATTR_SPARSE_MMA_MASK
	.align		4
.L_259:
        /*0058*/ 	.byte	0x03, 0x50
        /*005a*/ 	.short	0x0000


	//----- nvinfo : EIATTR_MAXREG_COUNT
	.align		4
        /*005c*/ 	.byte	0x03, 0x1b
        /*005e*/ 	.short	0x00ff


	//----- nvinfo : EIATTR_NUM_BARRIERS
	.align		4
        /*0060*/ 	.byte	0x02, 0x4c
        /*0062*/ 	.byte	0x01
	.zero		1


	//----- nvinfo : EIATTR_MERCURY_ISA_VERSION
	.align		4
        /*0064*/ 	.byte	0x03, 0x5f
        /*0066*/ 	.short	0x0101


	//----- nvinfo : EIATTR_COOP_GROUP_MASK_REGIDS
	.align		4
        /*0068*/ 	.byte	0x04, 0x29
        /*006a*/ 	.short	(.L_261 - .L_260)


	//   ....[0]....
.L_260:
        /*006c*/ 	.word	0xffffffff


	//   ....[1]....
        /*0070*/ 	.word	0xffffffff


	//   ....[2]....
        /*0074*/ 	.word	0xffffffff


	//   ....[3]....
        /*0078*/ 	.word	0xffffffff


	//   ....[4]....
        /*007c*/ 	.word	0xffffffff


	//   ....[5]....
        /*0080*/ 	.word	0xffffffff


	//   ....[6]....
        /*0084*/ 	.word	0xffffffff


	//   ....[7]....
        /*0088*/ 	.word	0xffffffff


	//   ....[8]....
        /*008c*/ 	.word	0xffffffff


	//   ....[9]....
        /*0090*/ 	.word	0xffffffff


	//   ....[10]....
        /*0094*/ 	.word	0xffffffff


	//   ....[11]....
        /*0098*/ 	.word	0xffffffff


	//   ....[12]....
        /*009c*/ 	.word	0xffffffff


	//   ....[13]....
        /*00a0*/ 	.word	0xffffffff


	//   ....[14]....
        /*00a4*/ 	.word	0xffffffff


	//   ....[15]....
        /*00a8*/ 	.word	0xffffffff


	//   ....[16]....
        /*00ac*/ 	.word	0xffffffff


	//   ....[17]....
        /*00b0*/ 	.word	0xffffffff


	//   ....[18]....
        /*00b4*/ 	.word	0xffffffff


	//   ....[19]....
        /*00b8*/ 	.word	0xffffffff


	//   ....[20]....
        /*00bc*/ 	.word	0xffffffff


	//   ....[21]....
        /*00c0*/ 	.word	0xffffffff


	//   ....[22]....
        /*00c4*/ 	.word	0xffffffff


	//   ....[23]....
        /*00c8*/ 	.word	0xffffffff


	//   ....[24]....
        /*00cc*/ 	.word	0xffffffff


	//   ....[25]....
        /*00d0*/ 	.word	0xffffffff


	//   ....[26]....
        /*00d4*/ 	.word	0xffffffff


	//   ....[27]....
        /*00d8*/ 	.word	0xffffffff


	//   ....[28]....
        /*00dc*/ 	.word	0xffffffff


	//   ....[29]....
        /*00e0*/ 	.word	0xffffffff


	//   ....[30]....
        /*00e4*/ 	.word	0xffffffff


	//   ....[31]....
        /*00e8*/ 	.word	0xffffffff


	//   ....[32]....
        /*00ec*/ 	.word	0xffffffff


	//   ....[33]....
        /*00f0*/ 	.word	0xffffffff


	//   ....[34]....
        /*00f4*/ 	.word	0xffffffff


	//   ....[35]....
        /*00f8*/ 	.word	0xffffffff


	//   ....[36]....
        /*00fc*/ 	.word	0xffffffff


	//   ....[37]....
        /*0100*/ 	.word	0xffffffff


	//   ....[38]....
        /*0104*/ 	.word	0xffffffff


	//   ....[39]....
        /*0108*/ 	.word	0xffffffff


	//   ....[40]....
        /*010c*/ 	.word	0xffffffff


	//   ....[41]....
        /*0110*/ 	.word	0xffffffff


	//   ....[42]....
        /*0114*/ 	.word	0xffffffff


	//   ....[43]....
        /*0118*/ 	.word	0xffffffff


	//   ....[44]....
        /*011c*/ 	.word	0xffffffff


	//   ....[45]....
        /*0120*/ 	.word	0xffffffff


	//   ....[46]....
        /*0124*/ 	.word	0xffffffff


	//   ....[47]....
        /*0128*/ 	.word	0xffffffff


	//   ....[48]....
        /*012c*/ 	.word	0xffffffff


	//   ....[49]....
        /*0130*/ 	.word	0xffffffff


	//   ....[50]....
        /*0134*/ 	.word	0xffffffff


	//   ....[51]....
        /*0138*/ 	.word	0xffffffff


	//   ....[52]....
        /*013c*/ 	.word	0xffffffff


	//   ....[53]....
        /*0140*/ 	.word	0xffffffff


	//   ....[54]....
        /*0144*/ 	.word	0xffffffff


	//   ....[55]....
        /*0148*/ 	.word	0xffffffff


	//   ....[56]....
        /*014c*/ 	.word	0xffffffff


	//   ....[57]....
        /*0150*/ 	.word	0xffffffff


	//   ....[58]....
        /*0154*/ 	.word	0xffffffff


	//   ....[59]....
        /*0158*/ 	.word	0xffffffff


	//----- nvinfo : EIATTR_COOP_GROUP_INSTR_OFFSETS
	.align		4
.L_261:
        /*015c*/ 	.byte	0x04, 0x28
        /*015e*/ 	.short	(.L_263 - .L_262)


	//   ....[0]....
.L_262:
        /*0160*/ 	.word	0x000012f0


	//   ....[1]....
        /*0164*/ 	.word	0x00001300


	//   ....[2]....
        /*0168*/ 	.word	0x00001310


	//   ....[3]....
        /*016c*/ 	.word	0x00001320


	//   ....[4]....
        /*0170*/ 	.word	0x00001330


	//   ....[5]....
        /*0174*/ 	.word	0x00001340


	//   ....[6]....
        /*0178*/ 	.word	0x00001350


	//   ....[7]....
        /*017c*/ 	.word	0x00001370


	//   ....[8]....
        /*0180*/ 	.word	0x00001380


	//   ....[9]....
        /*0184*/ 	.word	0x00001390


	//   ....[10]....
        /*0188*/ 	.word	0x000013a0


	//   ....[11]....
        /*018c*/ 	.word	0x000013b0


	//   ....[12]....
        /*0190*/ 	.word	0x00001e70


	//   ....[13]....
        /*0194*/ 	.word	0x00001e90


	//   ....[14]....
        /*0198*/ 	.word	0x00001ea0


	//   ....[15]....
        /*019c*/ 	.word	0x00001eb0


	//   ....[16]....
        /*01a0*/ 	.word	0x00001ec0


	//   ....[17]....
        /*01a4*/ 	.word	0x00001ed0


	//   ....[18]....
        /*01a8*/ 	.word	0x00001ee0


	//   ....[19]....
        /*01ac*/ 	.word	0x00001ef0


	//   ....[20]....
        /*01b0*/ 	.word	0x00001f00


	//   ....[21]....
        /*01b4*/ 	.word	0x00001f10


	//   ....[22]....
        /*01b8*/ 	.word	0x00001f20


	//   ....[23]....
        /*01bc*/ 	.word	0x00001f30


	//   ....[24]....
        /*01c0*/ 	.word	0x000029f0


	//   ....[25]....
        /*01c4*/ 	.word	0x00002a10


	//   ....[26]....
        /*01c8*/ 	.word	0x00002a20


	//   ....[27]....
        /*01cc*/ 	.word	0x00002a30


	//   ....[28]....
        /*01d0*/ 	.word	0x00002a40


	//   ....[29]....
        /*01d4*/ 	.word	0x00002a50


	//   ....[30]....
        /*01d8*/ 	.word	0x00002a60


	//   ....[31]....
        /*01dc*/ 	.word	0x00002a70


	//   ....[32]....
        /*01e0*/ 	.word	0x00002a80


	//   ....[33]....
        /*01e4*/ 	.word	0x00002a90


	//   ....[34]....
        /*01e8*/ 	.word	0x00002aa0


	//   ....[35]....
        /*01ec*/ 	.word	0x00002ab0


	//   ....[36]....
        /*01f0*/ 	.word	0x00003570


	//   ....[37]....
        /*01f4*/ 	.word	0x00003590


	//   ....[38]....
        /*01f8*/ 	.word	0x000035a0


	//   ....[39]....
        /*01fc*/ 	.word	0x000035b0


	//   ....[40]....
        /*0200*/ 	.word	0x000035c0


	//   ....[41]....
        /*0204*/ 	.word	0x000035d0


	//   ....[42]....
        /*0208*/ 	.word	0x000035e0


	//   ....[43]....
        /*020c*/ 	.word	0x000035f0


	//   ....[44]....
        /*0210*/ 	.word	0x00003600


	//   ....[45]....
        /*0214*/ 	.word	0x00003610


	//   ....[46]....
        /*0218*/ 	.word	0x00003620


	//   ....[47]....
        /*021c*/ 	.word	0x00003630


	//   ....[48]....
        /*0220*/ 	.word	0x000040f0


	//   ....[49]....
        /*0224*/ 	.word	0x00004120


	//   ....[50]....
        /*0228*/ 	.word	0x00004130


	//   ....[51]....
        /*022c*/ 	.word	0x00004140


	//   ....[52]....
        /*0230*/ 	.word	0x00004150


	//   ....[53]....
        /*0234*/ 	.word	0x00004160


	//   ....[54]....
        /*0238*/ 	.word	0x00004170


	//   ....[55]....
        /*023c*/ 	.word	0x00004180


	//   ....[56]....
        /*0240*/ 	.word	0x00004190


	//   ....[57]....
        /*0244*/ 	.word	0x000041a0


	//   ....[58]....
        /*0248*/ 	.word	0x000041b0


	//   ....[59]....
        /*024c*/ 	.word	0x000041c0


	//----- nvinfo : EIATTR_VRC_CTA_INIT_COUNT
	.align		4
.L_263:
        /*0250*/ 	.byte	0x02, 0x4a
	.zero		1
	.zero		1


	//----- nvinfo : EIATTR_EXIT_INSTR_OFFSETS
	.align		4
        /*0254*/ 	.byte	0x04, 0x1c
        /*0256*/ 	.short	(.L_265 - .L_264)


	//   ....[0]....
.L_264:
        /*0258*/ 	.word	0x00006d80


	//   ....[1]....
        /*025c*/ 	.word	0x00007150


	//   ....[2]....
        /*0260*/ 	.word	0x00007180


	//----- nvinfo : EIATTR_MAX_THREADS
	.align		4
.L_265:
        /*0264*/ 	.byte	0x04, 0x05
        /*0266*/ 	.short	(.L_267 - .L_266)
.L_266:
        /*0268*/ 	.word	0x00000080
        /*026c*/ 	.word	0x00000001
        /*0270*/ 	.word	0x00000001


	//----- nvinfo : EIATTR_CRS_STACK_SIZE
	.align		4
.L_267:
        /*0274*/ 	.byte	0x04, 0x1e
        /*0276*/ 	.short	(.L_269 - .L_268)
.L_268:
        /*0278*/ 	.word	0x00000000


	//----- nvinfo : EIATTR_CBANK_PARAM_SIZE
	.align		4
.L_269:
        /*027c*/ 	.byte	0x03, 0x19
        /*027e*/ 	.short	0x0020


	//----- nvinfo : EIATTR_PARAM_CBANK
	.align		4
        /*0280*/ 	.byte	0x04, 0x0a
        /*0282*/ 	.short	(.L_271 - .L_270)
	.align		4
.L_270:
        /*0284*/ 	.word	index@(.nv.constant0._Z19online_softmax_topkILi5ELi128EEvPKfPiPfii)
        /*0288*/ 	.short	0x0380
        /*028a*/ 	.short	0x0020


	//----- nvinfo : EIATTR_SW_WAR
	.align		4
.L_271:
        /*028c*/ 	.byte	0x04, 0x36
        /*028e*/ 	.short	(.L_273 - .L_272)
.L_272:
        /*0290*/ 	.word	0x00000008
.L_273:


//--------------------- .nv.info._Z19online_softmax_topkILi5ELi256EEvPKfPiPfii --------------------------
	.section	.nv.info._Z19online_softmax_topkILi5ELi256EEvPKfPiPfii,"",@"SHT_CUDA_INFO"
	.sectionflags	@""
	.align	4


	//----- nvinfo : EIATTR_CUDA_API_VERSION
	.align		4
        /*0000*/ 	.byte	0x04, 0x37
        /*0002*/ 	.short	(.L_275 - .L_274)
.L_274:
        /*0004*/ 	.word	0x00000082


	//----- nvinfo : EIATTR_KPARAM_INFO
	.align		4
.L_275:
        /*0008*/ 	.byte	0x04, 0x17
        /*000a*/ 	.short	(.L_277 - .L_276)
.L_276:
        /*000c*/ 	.word	0x00000000
        /*0010*/ 	.short	0x0004
        /*0012*/ 	.short	0x001c
        /*0014*/ 	.byte	0x00, 0xf0, 0x11, 0x00


	//----- nvinfo : EIATTR_KPARAM_INFO
	.align		4
.L_277:
        /*0018*/ 	.byte	0x04, 0x17
        /*001a*/ 	.short	(.L_279 - .L_278)
.L_278:
        /*001c*/ 	.word	0x00000000
        /*0020*/ 	.short	0x0003
        /*0022*/ 	.short	0x0018
        /*0024*/ 	.byte	0x00, 0xf0, 0x11, 0x00


	//----- nvinfo : EIATTR_KPARAM_INFO
	.align		4
.L_279:
        /*0028*/ 	.byte	0x04, 0x17
        /*002a*/ 	.short	(.L_281 - .L_280)
.L_280:
        /*002c*/ 	.word	0x00000000
        /*0030*/ 	.short	0x0002
        /*0032*/ 	.short	0x0010
        /*0034*/ 	.byte	0x00, 0xf5, 0x21, 0x00


	//----- nvinfo : EIATTR_KPARAM_INFO
	.align		4
.L_281:
        /*0038*/ 	.byte	0x04, 0x17
        /*003a*/ 	.short	(.L_283 - .L_282)
.L_282:
        /*003c*/ 	.word	0x00000000
        /*0040*/ 	.short	0x0001
        /*0042*/ 	.short	0x0008
        /*0044*/ 	.byte	0x00, 0xf5, 0x21, 0x00


	//----- nvinfo : EIATTR_KPARAM_INFO
	.align		4
.L_283:
        /*0048*/ 	.byte	0x04, 0x17
        /*004a*/ 	.short	(.L_285 - .L_284)
.L_284:
        /*004c*/ 	.word	0x00000000
        /*0050*/ 	.short	0x0000
        /*0052*/ 	.short	0x0000
        /*0054*/ 	.byte	0x00, 0xf5, 0x21, 0x00


	//----- nvinfo : EIATTR_SPARSE_MMA_MASK
	.align		4
.L_285:
        /*0058*/ 	.byte	0x03, 0x50
        /*005a*/ 	.short	0x0000


	//----- nvinfo : EIATTR_MAXREG_COUNT
	.align		4
        /*005c*/ 	.byte	0x03, 0x1b
        /*005e*/ 	.short	0x00ff


	//----- nvinfo : EIATTR_NUM_BARRIERS
	.align		4
        /*0060*/ 	.byte	0x02, 0x4c
        /*0062*/ 	.byte	0x01
	.zero		1


	//----- nvinfo : EIATTR_MERCURY_ISA_VERSION
	.align		4
        /*0064*/ 	.byte	0x03, 0x5f
        /*0066*/ 	.short	0x0101


	//----- nvinfo : EIATTR_COOP_GROUP_MASK_REGIDS
	.align		4
        /*0068*/ 	.byte	0x04, 0x29
        /*006a*/ 	.short	(.L_287 - .L_286)


	//   ....[0]....
.L_286:
        /*006c*/ 	.word	0xffffffff


	//   ....[1]....
        /*0070*/ 	.word	0xffffffff


	//   ....[2]....
        /*0074*/ 	.word	0xffffffff


	//   ....[3]....
        /*0078*/ 	.word	0xffffffff


	//   ....[4]....
        /*007c*/ 	.word	0xffffffff


	//   ....[5]....
        /*0080*/ 	.word	0xffffffff


	//   ....[6]....
        /*0084*/ 	.word	0xffffffff


	//   ....[7]....
        /*0088*/ 	.word	0xffffffff


	//   ....[8]....
        /*008c*/ 	.word	0xffffffff


	//   ....[9]....
        /*0090*/ 	.word	0xffffffff


	//   ....[10]....
        /*0094*/ 	.word	0xffffffff


	//   ....[11]....
        /*0098*/ 	.word	0xffffffff


	//   ....[12]....
        /*009c*/ 	.word	0xffffffff


	//   ....[13]....
        /*00a0*/ 	.word	0xffffffff


	//   ....[14]....
        /*00a4*/ 	.word	0xffffffff


	//   ....[15]....
        /*00a8*/ 	.word	0xffffffff


	//   ....[16]....
        /*00ac*/ 	.word	0xffffffff


	//   ....[17]....
        /*00b0*/ 	.word	0xffffffff


	//   ....[18]....
        /*00b4*/ 	.word	0xffffffff


	//   ....[19]....
        /*00b8*/ 	.word	0xffffffff


	//   ....[20]....
        /*00bc*/ 	.word	0xffffffff


	//   ....[21]....
        /*00c0*/ 	.word	0xffffffff


	//   ....[22]....
        /*00c4*/ 	.word	0xffffffff


	//   ....[23]....
        /*00c8*/ 	.word	0xffffffff


	//   ....[24]....
        /*00cc*/ 	.word	0xffffffff


	//   ....[25]....
        /*00d0*/ 	.word	0xffffffff


	//   ....[26]....
        /*00d4*/ 	.word	0xffffffff


	//   ....[27]....
        /*00d8*/ 	.word	0xffffffff


	//   ....[28]....
        /*00dc*/ 	.word	0xffffffff


	//   ....[29]....
        /*00e0*/ 	.word	0xffffffff


	//   ....[30]....
        /*00e4*/ 	.word	0xffffffff


	//   ....[31]....
        /*00e8*/ 	.word	0xffffffff


	//   ....[32]....
        /*00ec*/ 	.word	0xffffffff


	//   ....[33]....
        /*00f0*/ 	.word	0xffffffff


	//   ....[34]....
        /*00f4*/ 	.word	0xffffffff


	//   ....[35]....
        /*00f8*/ 	.word	0xffffffff


	//   ....[36]....
        /*00fc*/ 	.word	0xffffffff


	//   ....[37]....
        /*0100*/ 	.word	0xffffffff


	//   ....[38]....
        /*0104*/ 	.word	0xffffffff


	//   ....[39]....
        /*0108*/ 	.word	0xffffffff


	//   ....[40]....
        /*010c*/ 	.word	0xffffffff


	//   ....[41]....
        /*0110*/ 	.word	0xffffffff


	//   ....[42]....
        /*0114*/ 	.word	0xffffffff


	//   ....[43]....
        /*0118*/ 	.word	0xffffffff


	//   ....[44]....
        /*011c*/ 	.word	0xffffffff


	//   ....[45]....
        /*0120*/ 	.word	0xffffffff


	//   ....[46]....
        /*0124*/ 	.word	0xffffffff


	//   ....[47]....
        /*0128*/ 	.word	0xffffffff


	//   ....[48]....
        /*012c*/ 	.word	0xffffffff


	//   ....[49]....
        /*0130*/ 	.word	0xffffffff


	//   ....[50]....
        /*0134*/ 	.word	0xffffffff


	//   ....[51]....
        /*0138*/ 	.word	0xffffffff


	//   ....[52]....
        /*013c*/ 	.word	0xffffffff


	//   ....[53]....
        /*0140*/ 	.word	0xffffffff


	//   ....[54]....
        /*0144*/ 	.word	0xffffffff


	//   ....[55]....
        /*0148*/ 	.word	0xffffffff


	//   ....[56]....
        /*014c*/ 	.word	0xffffffff


	//   ....[57]....
        /*0150*/ 	.word	0xffffffff


	//   ....[58]....
        /*0154*/ 	.word	0xffffffff


	//   ....[59]....
        /*0158*/ 	.word	0xffffffff


	//----- nvinfo : EIATTR_COOP_GROUP_INSTR_OFFSETS
	.align		4
.L_287:
        /*015c*/ 	.byte	0x04, 0x28
        /*015e*/ 	.short	(.L_289 - .L_288)


	//   ....[0]....
.L_288:
        /*0160*/ 	.word	0x00001310


	//   ....[1]....
        /*0164*/ 	.word	0x00001320


	//   ....[2]....
        /*0168*/ 	.word	0x00001330


	//   ....[3]....
        /*016c*/ 	.word	0x00001340


	//   ....[4]....
        /*0170*/ 	.word	0x00001350


	//   ....[5]....
        /*0174*/ 	.word	0x00001360


	//   ....[6]....
        /*0178*/ 	.word	0x00001370


	//   ....[7]....
        /*017c*/ 	.word	0x00001390


	//   ....[8]....
        /*0180*/ 	.word	0x000013a0


	//   ....[9]....
        /*0184*/ 	.word	0x000013b0


	//   ....[10]....
        /*0188*/ 	.word	0x000013c0


	//   ....[11]....
        /*018c*/ 	.word	0x000013d0


	//   ....[12]....
        /*0190*/ 	.word	0x00001e90


	//   ....[13]....
        /*0194*/ 	.word	0x00001eb0


	//   ....[14]....
        /*0198*/ 	.word	0x00001ec0


	//   ....[15]....
        /*019c*/ 	.word	0x00001ed0


	//   ....[16]....
        /*01a0*/ 	.word	0x00001ee0


	//   ....[17]....
        /*01a4*/ 	.word	0x00001ef0


	//   ....[18]....
        /*01a8*/ 	.word	0x00001f00


	//   ....[19]....
        /*01ac*/ 	.word	0x00001f10


	//   ....[20]....
        /*01b0*/ 	.word	0x00001f20


	//   ....[21]....
        /*01b4*/ 	.word	0x00001f30


	//   ....[22]....
        /*01b8*/ 	.word	0x00001f40


	//   ....[23]....
        /*01bc*/ 	.word	0x00001f50


	//   ....[24]....
        /*01c0*/ 	.word	0x00002a10


	//   ....[25]....
        /*01c4*/ 	.word	0x00002a30


	//   ....[26]....
        /*01c8*/ 	.word	0x00002a40


	//   ....[27]....
        /*01cc*/ 	.word	0x00002a50


	//   ....[28]....
        /*01d0*/ 	.word	0x00002a60


	//   ....[29]....
        /*01d4*/ 	.word	0x00002a70


	//   ....[30]....
        /*01d8*/ 	.word	0x00002a80


	//   ....[31]....
        /*01dc*/ 	.word	0x00002a90


	//   ....[32]....
        /*01e0*/ 	.word	0x00002aa0


	//   ....[33]....
        /*01e4*/ 	.word	0x00002ab0


	//   ....[34]....
        /*01e8*/ 	.word	0x00002ac0


	//   ....[35]....
        /*01ec*/ 	.word	0x00002ad0


	//   ....[36]....
        /*01f0*/ 	.word	0x00003590


	//   ....[37]....
        /*01f4*/ 	.word	0x000035b0


	//   ....[38]....
        /*01f8*/ 	.word	0x000035c0


	//   ....[39]....
        /*01fc*/ 	.word	0x000035d0


	//   ....[40]....
        /*0200*/ 	.word	0x000035e0


	//   ....[41]....
        /*0204*/ 	.word	0x000035f0


	//   ....[42]....
        /*0208*/ 	.word	0x00003600


	//   ....[43]....
        /*020c*/ 	.word	0x00003610


	//   ....[44]....
        /*0210*/ 	.word	0x00003620


	//   ....[45]....
        /*0214*/ 	.word	0x00003630


	//   ....[46]....
        /*0218*/ 	.word	0x00003640


	//   ....[47]....
        /*021c*/ 	.word	0x00003650


	//   ....[48]....
        /*0220*/ 	.word	0x00004110


	//   ....[49]....
        /*0224*/ 	.word	0x00004140


	//   ....[50]....
        /*0228*/ 	.word	0x00004150


	//   ....[51]....
        /*022c*/ 	.word	0x00004160


	//   ....[52]....
        /*0230*/ 	.word	0x00004170


	//   ....[53]....
        /*0234*/ 	.word	0x00004180


	//   ....[54]....
        /*0238*/ 	.word	0x00004190


	//   ....[55]....
        /*023c*/ 	.word	0x000041a0


	//   ....[56]....
        /*0240*/ 	.word	0x000041b0


	//   ....[57]....
        /*0244*/ 	.word	0x000041c0


	//   ....[58]....
        /*0248*/ 	.word	0x000041d0


	//   ....[59]....
        /*024c*/ 	.word	0x000041e0


	//----- nvinfo : EIATTR_VRC_CTA_INIT_COUNT
	.align		4
.L_289:
        /*0250*/ 	.byte	0x02, 0x4a
	.zero		1
	.zero		1


	//----- nvinfo : EIATTR_EXIT_INSTR_OFFSETS
	.align		4
        /*0254*/ 	.byte	0x04, 0x1c
        /*0256*/ 	.short	(.L_291 - .L_290)


	//   ....[0]....
.L_290:
        /*0258*/ 	.word	0x00009820


	//   ....[1]....
        /*025c*/ 	.word	0x00009bf0


	//   ....[2]....
        /*0260*/ 	.word	0x00009c20


	//----- nvinfo : EIATTR_MAX_THREADS
	.align		4
.L_291:
        /*0264*/ 	.byte	0x04, 0x05
        /*0266*/ 	.short	(.L_293 - .L_292)
.L_292:
        /*0268*/ 	.word	0x00000100
        /*026c*/ 	.word	0x00000001
        /*0270*/ 	.word	0x00000001


	//----- nvinfo : EIATTR_CRS_STACK_SIZE
	.align		4
.L_293:
        /*0274*/ 	.byte	0x04, 0x1e
        /*0276*/ 	.short	(.L_295 - .L_294)
.L_294:
        /*0278*/ 	.word	0x00000000


	//----- nvinfo : EIATTR_CBANK_PARAM_SIZE
	.align		4
.L_295:
        /*027c*/ 	.byte	0x03, 0x19
        /*027e*/ 	.short	0x0020


	//----- nvinfo : EIATTR_PARAM_CBANK
	.align		4
        /*0280*/ 	.byte	0x04, 0x0a
        /*0282*/ 	.short	(.L_297 - .L_296)
	.align		4
.L_296:
        /*0284*/ 	.word	index@(.nv.constant0._Z19online_softmax_topkILi5ELi256EEvPKfPiPfii)
        /*0288*/ 	.short	0x0380
        /*028a*/ 	.short	0x0020


	//----- nvinfo : EIATTR_SW_WAR
	.align		4
.L_297:
        /*028c*/ 	.byte	0x04, 0x36
        /*028e*/ 	.short	(.L_299 - .L_298)
.L_298:
        /*0290*/ 	.word	0x00000008
.L_299:


//--------------------- .nv.info._Z17safe_softmax_topkILi5ELi32EEvPKfPiPfii --------------------------
	.section	.nv.info._Z17safe_softmax_topkILi5ELi32EEvPKfPiPfii,"",@"SHT_CUDA_INFO"
	.sectionflags	@""
	.align	4


	//----- nvinfo : EIATTR_CUDA_API_VERSION
	.align		4
        /*0000*/ 	.byte	0x04, 0x37
        /*0002*/ 	.short	(.L_301 - .L_300)
.L_300:
        /*0004*/ 	.word	0x00000082


	//----- nvinfo : EIATTR_KPARAM_INFO
	.align		4
.L_301:
        /*0008*/ 	.byte	0x04, 0x17
        /*000a*/ 	.short	(.L_303 - .L_302)
.L_302:
        /*000c*/ 	.word	0x00000000
        /*0010*/ 	.short	0x0004
        /*0012*/ 	.short	0x001c
        /*0014*/ 	.byte	0x00, 0xf0, 0x11, 0x00


	//----- nvinfo : EIATTR_KPARAM_INFO
	.align		4
.L_303:
        /*0018*/ 	.byte	0x04, 0x17
        /*001a*/ 	.short	(.L_305 - .L_304)
.L_304:
        /*001c*/ 	.word	0x00000000
        /*0020*/ 	.short	0x0003
        /*0022*/ 	.short	0x0018
        /*0024*/ 	.byte	0x00, 0xf0, 0x11, 0x00


	//----- nvinfo : EIATTR_KPARAM_INFO
	.align		4
.L_305:
        /*0028*/ 	.byte	0x04, 0x17
        /*002a*/ 	.short	(.L_307 - .L_306)
.L_306:
        /*002c*/ 	.word	0x00000000
        /*0030*/ 	.short	0x0002
        /*0032*/ 	.short	0x0010
        /*0034*/ 	.byte	0x00, 0xf5, 0x21, 0x00


	//----- nvinfo : EIATTR_KPARAM_INFO
	.align		4
.L_307:
        /*0038*/ 	.byte	0x04, 0x17
        /*003a*/ 	.short	(.L_309 - .L_308)
.L_308:
        /*003c*/ 	.word	0x00000000
        /*0040*/ 	.short	0x0001
        /*0042*/ 	.short	0x0008
        /*0044*/ 	.byte	0x00, 0xf5, 0x21, 0x00


	//----- nvinfo : EIATTR_KPARAM_INFO
	.align		4
.L_309:
        /*0048*/ 	.byte	0x04, 0x17
        /*004a*/ 	.short	(.L_311 - .L_310)
.L_310:
        /*004c*/ 	.word	0x00000000
        /*0050*/ 	.short	0x0000
        /*0052*/ 	.short	0x0000
        /*0054*/ 	.byte	0x00, 0xf5, 0x21, 0x00


	//----- nvinfo : EIATTR_SPARSE_MMA_MASK
	.align		4
.L_311:
        /*0058*/ 	.byte	0x03, 0x50
        /*005a*/ 	.short	0x0000


	//----- nvinfo : EIATTR_MAXREG_COUNT
	.align		4
        /*005c*/ 	.byte	0x03, 0x1b
        /*005e*/ 	.short	0x00ff


	//----- nvinfo : EIATTR_NUM_BARRIERS
	.align		4
        /*0060*/ 	.byte	0x02, 0x4c
        /*0062*/ 	.byte	0x01
	.zero		1


	//----- nvinfo : EIATTR_MERCURY_ISA_VERSION
	.align		4
        /*0064*/ 	.byte	0x03, 0x5f
        /*0066*/ 	.short	0x0101


	//----- nvinfo : EIATTR_COOP_GROUP_MASK_REGIDS
	.align		4
        /*0068*/ 	.byte	0x04, 0x29
        /*006a*/ 	.short	(.L_313 - .L_312)


	//   ....[0]....
.L_312:
        /*006c*/ 	.word	0xffffffff


	//   ....[1]....
        /*0070*/ 	.word	0xffffffff


	//   ....[2]....
        /*0074*/ 	.word	0xffffffff


	//   ....[3]....
        /*0078*/ 	.word	0xffffffff


	//   ....[4]....
        /*007c*/ 	.word	0xffffffff


	//   ....[5]....
        /*0080*/ 	.word	0xffffffff


	//   ....[6]....
        /*0084*/ 	.word	0xffffffff


	//   ....[7]....
        /*0088*/ 	.word	0xffffffff


	//   ....[8]....
        /*008c*/ 	.word	0xffffffff


	//   ....[9]....
        /*0090*/ 	.word	0xffffffff


	//   ....[10]....
        /*0094*/ 	.word	0xffffffff


	//   ....[11]....
        /*0098*/ 	.word	0xffffffff


	//   ....[12]....
        /*009c*/ 	.word	0xffffffff


	//   ....[13]....
        /*00a0*/ 	.word	0xffffffff


	//   ....[14]....
        /*00a4*/ 	.word	0xffffffff


	//   ....[15]....
        /*00a8*/ 	.word	0xffffffff


	//   ....[16]....
        /*00ac*/ 	.word	0xffffffff


	//   ....[17]....
        /*00b0*/ 	.word	0xffffffff


	//   ....[18]....
        /*00b4*/ 	.word	0xffffffff


	//   ....[19]....
        /*00b8*/ 	.word	0xffffffff


	//   ....[20]....
        /*00bc*/ 	.word	0xffffffff


	//   ....[21]....
        /*00c0*/ 	.word	0xffffffff


	//   ....[22]....
        /*00c4*/ 	.word	0xffffffff


	//   ....[23]....
        /*00c8*/ 	.word	0xffffffff


	//   ....[24]....
        /*00cc*/ 	.word	0xffffffff


	//   ....[25]....
        /*00d0*/ 	.word	0xffffffff


	//   ....[26]....
        /*00d4*/ 	.word	0xffffffff


	//   ....[27]....
        /*00d8*/ 	.word	0xffffffff


	//   ....[28]....
        /*00dc*/ 	.word	0xffffffff


	//   ....[29]....
        /*00e0*/ 	.word	0xffffffff


	//   ....[30]....
        /*00e4*/ 	.word	0xffffffff


	//   ....[31]....
        /*00e8*/ 	.word	0xffffffff


	//   ....[32]....
        /*00ec*/ 	.word	0xffffffff


	//   ....[33]....
        /*00f0*/ 	.word	0xffffffff


	//   ....[34]....
        /*00f4*/ 	.word	0xffffffff


	//   ....[35]....
        /*00f8*/ 	.word	0xffffffff


	//   ....[36]....
        /*00fc*/ 	.word	0xffffffff


	//   ....[37]....
        /*0100*/ 	.word	0xffffffff


	//   ....[38]....
        /*0104*/ 	.word	0xffffffff


	//   ....[39]....
        /*0108*/ 	.word	0xffffffff


	//   ....[40]....
        /*010c*/ 	.word	0xffffffff


	//   ....[41]....
        /*0110*/ 	.word	0xffffffff


	//   ....[42]....
        /*0114*/ 	.word	0xffffffff


	//   ....[43]....
        /*0118*/ 	.word	0xffffffff


	//   ....[44]....
        /*011c*/ 	.word	0xffffffff


	//   ....[45]....
        /*0120*/ 	.word	0xffffffff


	//   ....[46]....
        /*0124*/ 	.word	0xffffffff


	//   ....[47]....
        /*0128*/ 	.word	0xffffffff


	//   ....[48]....
        /*012c*/ 	.word	0xffffffff


	//   ....[49]....
        /*0130*/ 	.word	0xffffffff


	//   ....[50]....
        /*0134*/ 	.word	0xffffffff


	//   ....[51]....
        /*0138*/ 	.word	0xffffffff


	//   ....[52]....
        /*013c*/ 	.word	0xffffffff


	//   ....[53]....
        /*0140*/ 	.word	0xffffffff


	//   ....[54]....
        /*0144*/ 	.word	0xffffffff


	//   ....[55]....
        /*0148*/ 	.word	0xffffffff


	//   ....[56]....
        /*014c*/ 	.word	0xffffffff


	//   ....[57]....
        /*0150*/ 	.word	0xffffffff


	//   ....[58]....
        /*0154*/ 	.word	0xffffffff


	//   ....[59]....
        /*0158*/ 	.word	0xffffffff


	//----- nvinfo : EIATTR_COOP_GROUP_INSTR_OFFSETS
	.align		4
.L_313:
        /*015c*/ 	.byte	0x04, 0x28
        /*015e*/ 	.short	(.L_315 - .L_314)


	//   ....[0]....
.L_314:
        /*0160*/ 	.word	0x00000780


	//   ....[1]....
        /*0164*/ 	.word	0x00000870


	//   ....[2]....
        /*0168*/ 	.word	0x000008b0


	//   ....[3]....
        /*016c*/ 	.word	0x000008e0


	//   ....[4]....
        /*0170*/ 	.word	0x00000910


	//   ....[5]....
        /*0174*/ 	.word	0x00001940


	//   ....[6]....
        /*0178*/ 	.word	0x00001980


	//   ....[7]....
        /*017c*/ 	.word	0x000019b0


	//   ....[8]....
        /*0180*/ 	.word	0x000019d0


	//   ....[9]....
        /*0184*/ 	.word	0x000019e0


	//   ....[10]....
        /*0188*/ 	.word	0x000019f0


	//   ....[11]....
        /*018c*/ 	.word	0x00001a00


	//   ....[12]....
        /*0190*/ 	.word	0x00001a10


	//   ....[13]....
        /*0194*/ 	.word	0x00001a20


	//   ....[14]....
        /*0198*/ 	.word	0x00001a30


	//   ....[15]....
        /*019c*/ 	.word	0x00001a40


	//   ....[16]....
        /*01a0*/ 	.word	0x00002430


	//   ....[17]....
        /*01a4*/ 	.word	0x00002450


	//   ....[18]....
        /*01a8*/ 	.word	0x00002460


	//   ....[19]....
        /*01ac*/ 	.word	0x00002470


	//   ....[20]....
        /*01b0*/ 	.word	0x00002480


	//   ....[21]....
        /*01b4*/ 	.word	0x00002490


	//   ....[22]....
        /*01b8*/ 	.word	0x000024a0


	//   ....[23]....
        /*01bc*/ 	.word	0x000024b0


	//   ....[24]....
        /*01c0*/ 	.word	0x000024c0


	//   ....[25]....
        /*01c4*/ 	.word	0x000024d0


	//   ....[26]....
        /*01c8*/ 	.word	0x000024e0


	//   ....[27]....
        /*01cc*/ 	.word	0x00002ed0


	//   ....[28]....
        /*01d0*/ 	.word	0x00002ef0


	//   ....[29]....
        /*01d4*/ 	.word	0x00002f00


	//   ....[30]....
        /*01d8*/ 	.word	0x00002f10


	//   ....[31]....
        /*01dc*/ 	.word	0x00002f20


	//   ....[32]....
        /*01e0*/ 	.word	0x00002f30


	//   ....[33]....
        /*01e4*/ 	.word	0x00002f40


	//   ....[34]....
        /*01e8*/ 	.word	0x00002f50


	//   ....[35]....
        /*01ec*/ 	.word	0x00002f60


	//   ....[36]....
        /*01f0*/ 	.word	0x00002f70


	//   ....[37]....
        /*01f4*/ 	.word	0x00002f80


	//   ....[38]....
        /*01f8*/ 	.word	0x00003970


	//   ....[39]....
        /*01fc*/ 	.word	0x00003990


	//   ....[40]....
        /*0200*/ 	.word	0x000039a0


	//   ....[41]....
        /*0204*/ 	.word	0x000039b0


	//   ....[42]....
        /*0208*/ 	.word	0x000039c0


	//   ....[43]....
        /*020c*/ 	.word	0x000039d0


	//   ....[44]....
        /*0210*/ 	.word	0x000039e0


	//   ....[45]....
        /*0214*/ 	.word	0x000039f0


	//   ....[46]....
        /*0218*/ 	.word	0x00003a00


	//   ....[47]....
        /*021c*/ 	.word	0x00003a10


	//   ....[48]....
        /*0220*/ 	.word	0x00003a20


	//   ....[49]....
        /*0224*/ 	.word	0x00004410


	//   ....[50]....
        /*0228*/ 	.word	0x00004430


	//   ....[51]....
        /*022c*/ 	.word	0x00004440


	//   ....[52]....
        /*0230*/ 	.word	0x00004450


	//   ....[53]....
        /*0234*/ 	.word	0x00004460


	//   ....[54]....
        /*0238*/ 	.word	0x00004470


	//   ....[55]....
        /*023c*/ 	.word	0x00004480


	//   ....[56]....
        /*0240*/ 	.word	0x00004490


	//   ....[57]....
        /*0244*/ 	.word	0x000044a0


	//   ....[58]....
        /*0248*/ 	.word	0x000044b0


	//   ....[59]....
        /*024c*/ 	.word	0x000044c0


	//----- nvinfo : EIATTR_VRC_CTA_INIT_COUNT
	.align		4
.L_315:
        /*0250*/ 	.byte	0x02, 0x4a
	.zero		1
	.zero		1


	//----- nvinfo : EIATTR_EXIT_INSTR_OFFSETS
	.align		4
        /*0254*/ 	.byte	0x04, 0x1c
        /*0256*/ 	.short	(.L_317 - .L_316)


	//   ....[0]....
.L_316:
        /*0258*/ 	.word	0x00004ec0


	//   ....[1]....
        /*025c*/ 	.word	0x000052e0


	//   ....[2]....
        /*0260*/ 	.word	0x00005310


	//----- nvinfo : EIATTR_MAX_THREADS
	.align		4
.L_317:
        /*0264*/ 	.byte	0x04, 0x05
        /*0266*/ 	.short	(.L_319 - .L_318)
.L_318:
        /*0268*/ 	.word	0x00000020
        /*026c*/ 	.word	0x00000001
        /*0270*/ 	.word	0x00000001


	//----- nvinfo : EIATTR_CRS_STACK_SIZE
	.align		4
.L_319:
        /*0274*/ 	.byte	0x04, 0x1e
        /*0276*/ 	.short	(.L_321 - .L_320)
.L_320:
        /*0278*/ 	.word	0x00000000


	//----- nvinfo : EIATTR_CBANK_PARAM_SIZE
	.align		4
.L_321:
        /*027c*/ 	.byte	0x03, 0x19
        /*027e*/ 	.short	0x0020


	//----- nvinfo : EIATTR_PARAM_CBANK
	.align		4
        /*0280*/ 	.byte	0x04, 0x0a
        /*0282*/ 	.short	(.L_323 - .L_322)
	.align		4
.L_322:
        /*0284*/ 	.word	index@(.nv.constant0._Z17safe_softmax_topkILi5ELi32EEvPKfPiPfii)
        /*0288*/ 	.short	0x0380
        /*028a*/ 	.short	0x0020


	//----- nvinfo : EIATTR_SW_WAR
	.align		4
.L_323:
        /*028c*/ 	.byte	0x04, 0x36
        /*028e*/ 	.short	(.L_325 - .L_324)
.L_324:
        /*0290*/ 	.word	0x00000008
.L_325:


//--------------------- .nv.info._Z17safe_softmax_topkILi5ELi64EEvPKfPiPfii --------------------------
	.section	.nv.info._Z17safe_softmax_topkILi5ELi64EEvPKfPiPfii,"",@"SHT_CUDA_INFO"
	.sectionflags	@""
	.align	4


	//----- nvinfo : EIATTR_CUDA_API_VERSION
	.align		4
        /*0000*/ 	.byte	0x04, 0x37
        /*0002*/ 	.short	(.L_327 - .L_326)
.L_326:
        /*0004*/ 	.word	0x00000082


	//----- nvinfo : EIATTR_KPARAM_INFO
	.align		4
.L_327:
        /*0008*/ 	.byte	0x04, 0x17
        /*000a*/ 	.short	(.L_329 - .L_328)
.L_328:
        /*000c*/ 	.word	0x00000000
        /*0010*/ 	.short	0x0004
        /*0012*/ 	.short	0x001c
        /*0014*/ 	.byte	0x00, 0xf0, 0x11, 0x00


	//----- nvinfo : EIATTR_KPARAM_INFO
	.align		4
.L_329:
        /*0018*/ 	.byte	0x04, 0x17
        /*001a*/ 	.short	(.L_331 - .L_330)
.L_330:
        /*001c*/ 	.word	0x00000000
        /*0020*/ 	.short	0x0003
        /*0022*/ 	.short	0x0018
        /*0024*/ 	.byte	0x00, 0xf0, 0x11, 0x00


	//----- nvinfo : EIATTR_KPARAM_INFO
	.align		4
.L_331:
        /*0028*/ 	.byte	0x04, 0x17
        /*002a*/ 	.short	(.L_333 - .L_332)
.L_332:
        /*002c*/ 	.word	0x00000000
        /*0030*/ 	.short	0x0002
        /*0032*/ 	.short	0x0010
        /*0034*/ 	.byte	0x00, 0xf5, 0x21, 0x00


	//----- nvinfo : EIATTR_KPARAM_INFO
	.align		4
.L_333:
        /*0038*/ 	.byte	0x04, 0x17
        /*003a*/ 	.short	(.L_335 - .L_334)
.L_334:
        /*003c*/ 	.word	0x00000000
        /*0040*/ 	.short	0x0001
        /*0042*/ 	.short	0x0008
        /*0044*/ 	.byte	0x00, 0xf5, 0x21, 0x00


	//----- nvinfo : EIATTR_KPARAM_INFO
	.align		4
.L_335:
        /*0048*/ 	.byte	0x04, 0x17
        /*004a*/ 	.short	(.L_337 - .L_336)
.L_336:
        /*004c*/ 	.word	0x00000000
        /*0050*/ 	.short	0x0000
        /*0052*/ 	.short	0x0000
        /*0054*/ 	.byte	0x00, 0xf5, 0x21, 0x00


	//----- nvinfo : EIATTR_SPARSE_MMA_MASK
	.align		4
.L_337:
        /*0058*/ 	.byte	0x03, 0x50
        /*005a*/ 	.short	0x0000


	//----- nvinfo : EIATTR_MAXREG_COUNT
	.align		4
        /*005c*/ 	.byte	0x03, 0x1b
        /*005e*/ 	.short	0x00ff


	//----- nvinfo : EIATTR_NUM_BARRIERS
	.align		4
        /*0060*/ 	.byte	0x02, 0x4c
        /*0062*/ 	.byte	0x01
	.zero		1


	//----- nvinfo : EIATTR_MERCURY_ISA_VERSION
	.align		4
        /*0064*/ 	.byte	0x03, 0x5f
        /*0066*/ 	.short	0x0101


	//----- nvinfo : EIATTR_UNUSED_LOAD_BYTE_OFFSET
	.align		4
        /*0068*/ 	.byte	0x04, 0x44
        /*006a*/ 	.short	(.L_339 - .L_338)


	//   ....[0]....
.L_338:
        /*006c*/ 	.word	0x000051d0
        /*0070*/ 	.word	0x00000fff


	//----- nvinfo : EIATTR_COOP_GROUP_MASK_REGIDS
	.align		4
.L_339:
        /*0074*/ 	.byte	0x04, 0x29
        /*0076*/ 	.short	(.L_341 - .L_340)


	//   ....[0]....
.L_340:
        /*0078*/ 	.word	0xffffffff


	//   ....[1]....
        /*007c*/ 	.word	0xffffffff


	//   ....[2]....
        /*0080*/ 	.word	0xffffffff


	//   ....[3]....
        /*0084*/ 	.word	0xffffffff


	//   ....[4]....
        /*0088*/ 	.word	0xffffffff


	//   ....[5]....
        /*008c*/ 	.word	0xffffffff


	//   ....[6]....
        /*0090*/ 	.word	0xffffffff


	//   ....[7]....
        /*0094*/ 	.word	0xffffffff


	//   ....[8]....
        /*0098*/ 	.word	0xffffffff


	//   ....[9]....
        /*009c*/ 	.word	0xffffffff


	//   ....[10]....
        /*00a0*/ 	.word	0xffffffff


	//   ....[11]....
        /*00a4*/ 	.word	0xffffffff


	//   ....[12]....
        /*00a8*/ 	.word	0xffffffff


	//   ....[13]....
        /*00ac*/ 	.word	0xffffffff


	//   ....[14]....
        /*00b0*/ 	.word	0xffffffff


	//   ....[15]....
        /*00b4*/ 	.word	0xffffffff


	//   ....[16]....
        /*00b8*/ 	.word	0xffffffff


	//   ....[17]....
        /*00bc*/ 	.word	0xffffffff


	//   ....[18]....
        /*00c0*/ 	.word	0xffffffff


	//   ....[19]....
        /*00c4*/ 	.word	0xffffffff


	//   ....[20]....
        /*00c8*/ 	.word	0xffffffff


	//   ....[21]....
        /*00cc*/ 	.word	0xffffffff


	//   ....[22]....
        /*00d0*/ 	.word	0xffffffff


	//   ....[23]....
        /*00d4*/ 	.word	0xffffffff


	//   ....[24]....
        /*00d8*/ 	.word	0xffffffff


	//   ....[25]....
        /*00dc*/ 	.word	0xffffffff


	//   ....[26]....
        /*00e0*/ 	.word	0xffffffff


	//   ....[27]....
        /*00e4*/ 	.word	0xffffffff


	//   ....[28]....
        /*00e8*/ 	.word	0xffffffff


	//   ....[29]....
        /*00ec*/ 	.word	0xffffffff


	//   ....[30]....
        /*00f0*/ 	.word	0xffffffff


	//   ....[31]....
        /*00f4*/ 	.word	0xffffffff


	//   ....[32]....
        /*00f8*/ 	.word	0xffffffff


	//   ....[33]....
        /*00fc*/ 	.word	0xffffffff


	//   ....[34]....
        /*0100*/ 	.word	0xffffffff


	//   ....[35]....
        /*0104*/ 	.word	0xffffffff


	//   ....[36]....
        /*0108*/ 	.word	0xffffffff


	//   ....[37]....
        /*010c*/ 	.word	0xffffffff


	//   ....[38]....
        /*0110*/ 	.word	0xffffffff


	//   ....[39]....
        /*0114*/ 	.word	0xffffffff


	//   ....[40]....
        /*0118*/ 	.word	0xffffffff


	//   ....[41]....
        /*011c*/ 	.word	0xffffffff


	//   ....[42]....
        /*0120*/ 	.word	0xffffffff


	//   ....[43]....
        /*0124*/ 	.word	0xffffffff


	//   ....[44]....
        /*0128*/ 	.word	0xffffffff


	//   ....[45]....
        /*012c*/ 	.word	0xffffffff


	//   ....[46]....
        /*0130*/ 	.word	0xffffffff


	//   ....[47]....
        /*0134*/ 	.word	0xffffffff


	//   ....[48]....
        /*0138*/ 	.word	0xffffffff


	//   ....[49]....
        /*013c*/ 	.word	0xffffffff


	//   ....[50]....
        /*0140*/ 	.word	0xffffffff


	//   ....[51]....
        /*0144*/ 	.word	0xffffffff


	//   ....[52]....
        /*0148*/ 	.word	0xffffffff


	//   ....[53]....
        /*014c*/ 	.word	0xffffffff


	//   ....[54]....
        /*0150*/ 	.word	0xffffffff


	//   ....[55]....
        /*0154*/ 	.word	0xffffffff


	//   ....[56]....
        /*0158*/ 	.word	0xffffffff


	//   ....[57]....
        /*015c*/ 	.word	0xffffffff


	//   ....[58]....
        /*0160*/ 	.word	0xffffffff


	//   ....[59]....
        /*0164*/ 	.word	0xffffffff


	//----- nvinfo : EIATTR_COOP_GROUP_INSTR_OFFSETS
	.align		4
.L_341:
        /*0168*/ 	.byte	0x04, 0x28
        /*016a*/ 	.short	(.L_343 - .L_342)


	//   ....[0]....
.L_342:
        /*016c*/ 	.word	0x00000760


	//   ....[1]....
        /*0170*/ 	.word	0x000007c0


	//   ....[2]....
        /*0174*/ 	.word	0x000007f0


	//   ....[3]....
        /*0178*/ 	.word	0x00000820


	//   ....[4]....
        /*017c*/ 	.word	0x00000880


	//   ....[5]....
        /*0180*/ 	.word	0x00001a20


	//   ....[6]....
        /*0184*/ 	.word	0x00001a30


	//   ....[7]....
        /*0188*/ 	.word	0x00001a40


	//   ....[8]....
        /*018c*/ 	.word	0x00001a50


	//   ....[9]....
        /*0190*/ 	.word	0x00001a60


	//   ....[10]....
        /*0194*/ 	.word	0x00001a70


	//   ....[11]....
        /*0198*/ 	.word	0x00001a80


	//   ....[12]....
        /*019c*/ 	.word	0x00001aa0


	//   ....[13]....
        /*01a0*/ 	.word	0x00001ad0


	//   ....[14]....
        /*01a4*/ 	.word	0x00001b00


	//   ....[15]....
        /*01a8*/ 	.word	0x00001b10


	//   ....[16]....
        /*01ac*/ 	.word	0x00002500


	//   ....[17]....
        /*01b0*/ 	.word	0x00002520


	//   ....[18]....
        /*01b4*/ 	.word	0x00002530


	//   ....[19]....
        /*01b8*/ 	.word	0x00002540


	//   ....[20]....
        /*01bc*/ 	.word	0x00002550


	//   ....[21]....
        /*01c0*/ 	.word	0x00002560


	//   ....[22]....
        /*01c4*/ 	.word	0x00002570


	//   ....[23]....
        /*01c8*/ 	.word	0x00002580


	//   ....[24]....
        /*01cc*/ 	.word	0x00002590


	//   ....[25]....
        /*01d0*/ 	.word	0x000025a0


	//   ....[26]....
        /*01d4*/ 	.word	0x000025b0


	//   ....[27]....
        /*01d8*/ 	.word	0x00002fa0


	//   ....[28]....
        /*01dc*/ 	.word	0x00002fc0


	//   ....[29]....
        /*01e0*/ 	.word	0x00002fd0


	//   ....[30]....
        /*01e4*/ 	.word	0x00002fe0


	//   ....[31]....
        /*01e8*/ 	.word	0x00002ff0


	//   ....[32]....
        /*01ec*/ 	.word	0x00003000


	//   ....[33]....
        /*01f0*/ 	.word	0x00003010


	//   ....[34]....
        /*01f4*/ 	.word	0x00003020


	//   ....[35]....
        /*01f8*/ 	.word	0x00003030


	//   ....[36]....
        /*01fc*/ 	.word	0x00003040


	//   ....[37]....
        /*0200*/ 	.word	0x00003050


	//   ....[38]....
        /*0204*/ 	.word	0x00003a40


	//   ....[39]....
        /*0208*/ 	.word	0x00003a70


	//   ....[40]....
        /*020c*/ 	.word	0x00003a80


	//   ....[41]....
        /*0210*/ 	.word	0x00003a90


	//   ....[42]....
        /*0214*/ 	.word	0x00003aa0


	//   ....[43]....
        /*0218*/ 	.word	0x00003ab0


	//   ....[44]....
        /*021c*/ 	.word	0x00003ac0


	//   ....[45]....
        /*0220*/ 	.word	0x00003ad0


	//   ....[46]....
        /*0224*/ 	.word	0x00003ae0


	//   ....[47]....
        /*0228*/ 	.word	0x00003af0


	//   ....[48]....
        /*022c*/ 	.word	0x00003b00


	//   ....[49]....
        /*0230*/ 	.word	0x000044f0


	//   ....[50]....
        /*0234*/ 	.word	0x00004510


	//   ....[51]....
        /*0238*/ 	.word	0x00004520


	//   ....[52]....
        /*023c*/ 	.word	0x00004530


	//   ....[53]....
        /*0240*/ 	.word	0x00004540


	//   ....[54]....
        /*0244*/ 	.word	0x00004550


	//   ....[55]....
        /*0248*/ 	.word	0x00004560


	//   ....[56]....
        /*024c*/ 	.word	0x00004570


	//   ....[57]....
        /*0250*/ 	.word	0x00004580


	//   ....[58]....
        /*0254*/ 	.word	0x00004590


	//   ....[59]....
        /*0258*/ 	.word	0x000045a0


	//----- nvinfo : EIATTR_VRC_CTA_INIT_COUNT
	.align		4
.L_343:
        /*025c*/ 	.byte	0x02, 0x4a
	.zero		1
	.zero		1


	//----- nvinfo : EIATTR_EXIT_INSTR_OFFSETS
	.align		4
        /*0260*/ 	.byte	0x04, 0x1c
        /*0262*/ 	.short	(.L_345 - .L_344)


	//   ....[0]....
.L_344:
        /*0264*/ 	.word	0x00005b30


	//   ....[1]....
        /*0268*/ 	.word	0x00005f40


	//   ....[2]....
        /*026c*/ 	.word	0x00005f70


	//----- nvinfo : EIATTR_MAX_THREADS
	.align		4
.L_345:
        /*0270*/ 	.byte	0x04, 0x05
        /*0272*/ 	.short	(.L_347 - .L_346)
.L_346:
        /*0274*/ 	.word	0x00000040
        /*0278*/ 	.word	0x00000001
        /*027c*/ 	.word	0x00000001


	//----- nvinfo : EIATTR_CRS_STACK_SIZE
	.align		4
.L_347:
        /*0280*/ 	.byte	0x04, 0x1e
        /*0282*/ 	.short	(.L_349 - .L_348)
.L_348:
        /*0284*/ 	.word	0x00000000


	//----- nvinfo : EIATTR_CBANK_PARAM_SIZE
	.align		4
.L_349:
        /*0288*/ 	.byte	0x03, 0x19
        /*028a*/ 	.short	0x0020


	//----- nvinfo : EIATTR_PARAM_CBANK
	.align		4
        /*028c*/ 	.byte	0x04, 0x0a
        /*028e*/ 	.short	(.L_351 - .L_350)
	.align		4
.L_350:
        /*0290*/ 	.word	index@(.nv.constant0._Z17safe_softmax_topkILi5ELi64EEvPKfPiPfii)
        /*0294*/ 	.short	0x0380
        /*0296*/ 	.short	0x0020


	//----- nvinfo : EIATTR_SW_WAR
	.align		4
.L_351:
        /*0298*/ 	.byte	0x04, 0x36
        /*029a*/ 	.short	(.L_353 - .L_352)
.L_352:
        /*029c*/ 	.word	0x00000008
.L_353:


//--------------------- .nv.info._Z17safe_softmax_topkILi5ELi128EEvPKfPiPfii --------------------------
	.section	.nv.info._Z17safe_softmax_topkILi5ELi128EEvPKfPiPfii,"",@"SHT_CUDA_INFO"
	.sectionflags	@""
	.align	4


	//----- nvinfo : EIATTR_CUDA_API_VERSION
	.align		4
        /*0000*/ 	.byte	0x04, 0x37
        /*0002*/ 	.short	(.L_355 - .L_354)
.L_354:
        /*0004*/ 	.word	0x00000082


	//----- nvinfo : EIATTR_KPARAM_INFO
	.align		4
.L_355:
        /*0008*/ 	.byte	0x04, 0x17
        /*000a*/ 	.short	(.L_357 - .L_356)
.L_356:
        /*000c*/ 	.word	0x00000000
        /*0010*/ 	.short	0x0004
        /*0012*/ 	.short	0x001c
        /*0014*/ 	.byte	0x00, 0xf0, 0x11, 0x00


	//----- nvinfo : EIATTR_KPARAM_INFO
	.align		4
.L_357:
        /*0018*/ 	.byte	0x04, 0x17
        /*001a*/ 	.short	(.L_359 - .L_358)
.L_358:
        /*001c*/ 	.word	0x00000000
        /*0020*/ 	.short	0x0003
        /*0022*/ 	.short	0x0018
        /*0024*/ 	.byte	0x00, 0xf0, 0x11, 0x00


	//----- nvinfo : EIATTR_KPARAM_INFO
	.align		4
.L_359:
        /*0028*/ 	.byte	0x04, 0x17
        /*002a*/ 	.short	(.L_361 - .L_360)
.L_360:
        /*002c*/ 	.word	0x00000000
        /*0030*/ 	.short	0x0002
        /*0032*/ 	.short	0x0010
        /*0034*/ 	.byte	0x00, 0xf5, 0x21, 0x00


	//----- nvinfo : EIATTR_KPARAM_INFO
	.align		4
.L_361:
        /*0038*/ 	.byte	0x04, 0x17
        /*003a*/ 	.short	(.L_363 - .L_362)
.L_362:
        /*003c*/ 	.word	0x00000000
        /*0040*/ 	.short	0x0001
        /*0042*/ 	.short	0x0008
        /*0044*/ 	.byte	0x00, 0xf5, 0x21, 0x00


	//----- nvinfo : EIATTR_KPARAM_INFO
	.align		4
.L_363:
        /*0048*/ 	.byte	0x04, 0x17
        /*004a*/ 	.short	(.L_365 - .L_364)
.L_364:
        /*004c*/ 	.word	0x00000000
        /*0050*/ 	.short	0x0000
        /*0052*/ 	.short	0x0000
        /*0054*/ 	.byte	0x00, 0xf5, 0x21, 0x00


	//----- nvinfo : EIATTR_SPARSE_MMA_MASK
	.align		4
.L_365:
        /*0058*/ 	.byte	0x03, 0x50
        /*005a*/ 	.short	0x0000


	//----- nvinfo : EIATTR_MAXREG_COUNT
	.align		4
        /*005c*/ 	.byte	0x03, 0x1b
        /*005e*/ 	.short	0x00ff


	//----- nvinfo : EIATTR_NUM_BARRIERS
	.align		4
        /*0060*/ 	.byte	0x02, 0x4c
        /*0062*/ 	.byte	0x01
	.zero		1


	//----- nvinfo : EIATTR_MERCURY_ISA_VERSION
	.align		4
        /*0064*/ 	.byte	0x03, 0x5f
        /*0066*/ 	.short	0x0101


	//----- nvinfo : EIATTR_UNUSED_LOAD_BYTE_OFFSET
	.align		4
        /*0068*/ 	.byte	0x04, 0x44
        /*006a*/ 	.short	(.L_367 - .L_366)


	//   ....[0]....
.L_366:
        /*006c*/ 	.word	0x000065d0
        /*0070*/ 	.word	0x00000fff


	//----- nvinfo : EIATTR_COOP_GROUP_MASK_REGIDS
	.align		4
.L_367:
        /*0074*/ 	.byte	0x04, 0x29
        /*0076*/ 	.short	(.L_369 - .L_368)


	//   ....[0]....
.L_368:
        /*0078*/ 	.word	0xffffffff


	//   ....[1]....
        /*007c*/ 	.word	0xffffffff


	//   ....[2]....
        /*0080*/ 	.word	0xffffffff


	//   ....[3]....
        /*0084*/ 	.word	0xffffffff


	//   ....[4]....
        /*0088*/ 	.word	0xffffffff


	//   ....[5]....
        /*008c*/ 	.word	0xffffffff


	//   ....[6]....
        /*0090*/ 	.word	0xffffffff


	//   ....[7]....
        /*0094*/ 	.word	0xffffffff


	//   ....[8]....
        /*0098*/ 	.word	0xffffffff


	//   ....[9]....
        /*009c*/ 	.word	0xffffffff


	//   ....[10]....
        /*00a0*/ 	.word	0xffffffff


	//   ....[11]....
        /*00a4*/ 	.word	0xffffffff


	//   ....[12]....
        /*00a8*/ 	.word	0xffffffff


	//   ....[13]....
        /*00ac*/ 	.word	0xffffffff


	//   ....[14]....
        /*00b0*/ 	.word	0xffffffff


	//   ....[15]....
        /*00b4*/ 	.word	0xffffffff


	//   ....[16]....
        /*00b8*/ 	.word	0xffffffff


	//   ....[17]....
        /*00bc*/ 	.word	0xffffffff


	//   ....[18]....
        /*00c0*/ 	.word	0xffffffff


	//   ....[19]....
        /*00c4*/ 	.word	0xffffffff


	//   ....[20]....
        /*00c8*/ 	.word	0xffffffff


	//   ....[21]....
        /*00cc*/ 	.word	0xffffffff


	//   ....[22]....
        /*00d0*/ 	.word	0xffffffff


	//   ....[23]....
        /*00d4*/ 	.word	0xffffffff


	//   ....[24]....
        /*00d8*/ 	.word	0xffffffff


	//   ....[25]....
        /*00dc*/ 	.word	0xffffffff


	//   ....[26]....
        /*00e0*/ 	.word	0xffffffff


	//   ....[27]....
        /*00e4*/ 	.word	0xffffffff


	//   ....[28]....
        /*00e8*/ 	.word	0xffffffff


	//   ....[29]....
        /*00ec*/ 	.word	0xffffffff


	//   ....[30]....
        /*00f0*/ 	.word	0xffffffff


	//   ....[31]....
        /*00f4*/ 	.word	0xffffffff


	//   ....[32]....
        /*00f8*/ 	.word	0xffffffff


	//   ....[33]....
        /*00fc*/ 	.word	0xffffffff


	//   ....[34]....
        /*0100*/ 	.word	0xffffffff


	//   ....[35]....
        /*0104*/ 	.word	0xffffffff


	//   ....[36]....
        /*0108*/ 	.word	0xffffffff


	//   ....[37]....
        /*010c*/ 	.word	0xffffffff


	//   ....[38]....
        /*0110*/ 	.word	0xffffffff


	//   ....[39]....
        /*0114*/ 	.word	0xffffffff


	//   ....[40]....
        /*0118*/ 	.word	0xffffffff


	//   ....[41]....
        /*011c*/ 	.word	0xffffffff


	//   ....[42]....
        /*0120*/ 	.word	0xffffffff


	//   ....[43]....
        /*0124*/ 	.word	0xffffffff


	//   ....[44]....
        /*0128*/ 	.word	0xffffffff


	//   ....[45]....
        /*012c*/ 	.word	0xffffffff


	//   ....[46]....
        /*0130*/ 	.word	0xffffffff


	//   ....[47]....
        /*0134*/ 	.word	0xffffffff


	//   ....[48]....
        /*0138*/ 	.word	0xffffffff


	//   ....[49]....
        /*013c*/ 	.word	0xffffffff


	//   ....[50]....
        /*0140*/ 	.word	0xffffffff


	//   ....[51]....
        /*0144*/ 	.word	0xffffffff


	//   ....[52]....
        /*0148*/ 	.word	0xffffffff


	//   ....[53]....
        /*014c*/ 	.word	0xffffffff


	//   ....[54]....
        /*0150*/ 	.word	0xffffffff


	//   ....[55]....
        /*0154*/ 	.word	0xffffffff


	//   ....[56]....
        /*0158*/ 	.word	0xffffffff


	//   ....[57]....
        /*015c*/ 	.word	0xffffffff


	//   ....[58]....
        /*0160*/ 	.word	0xffffffff


	//   ....[59]....
        /*0164*/ 	.word	0xffffffff


	//----- nvinfo : EIATTR_COOP_GROUP_INSTR_OFFSETS
	.align		4
.L_369:
        /*0168*/ 	.byte	0x04, 0x28
        /*016a*/ 	.short	(.L_371 - .L_370)


	//   ....[0]....
.L_370:
        /*016c*/ 	.word	0x00000770


	//   ....[1]....
        /*0170*/ 	.word	0x000007d0


	//   ....[2]....
        /*0174*/ 	.word	0x00000800


	//   ....[3]....
        /*0178*/ 	.word	0x00000830


	//   ....[4]....
        /*017c*/ 	.word	0x00000890


	//   ....[5]....
        /*0180*/ 	.word	0x00001a50


	//   ....[6]....
        /*0184*/ 	.word	0x00001a60


	//   ....[7]....
        /*0188*/ 	.word	0x00001a70


	//   ....[8]....
        /*018c*/ 	.word	0x00001a80


	//   ....[9]....
        /*0190*/ 	.word	0x00001a90


	//   ....[10]....
        /*0194*/ 	.word	0x00001aa0


	//   ....[11]....
        /*0198*/ 	.word	0x00001ab0


	//   ....[12]....
        /*019c*/ 	.word	0x00001ad0


	//   ....[13]....
        /*01a0*/ 	.word	0x00001b00


	//   ....[14]....
        /*01a4*/ 	.word	0x00001b30


	//   ....[15]....
        /*01a8*/ 	.word	0x00001b40


	//   ....[16]....
        /*01ac*/ 	.word	0x00002530


	//   ....[17]....
        /*01b0*/ 	.word	0x00002550


	//   ....[18]....
        /*01b4*/ 	.word	0x00002560


	//   ....[19]....
        /*01b8*/ 	.word	0x00002570


	//   ....[20]....
        /*01bc*/ 	.word	0x00002580


	//   ....[21]....
        /*01c0*/ 	.word	0x00002590


	//   ....[22]....
        /*01c4*/ 	.word	0x000025a0


	//   ....[23]....
        /*01c8*/ 	.word	0x000025b0


	//   ....[24]....
        /*01cc*/ 	.word	0x000025c0


	//   ....[25]....
        /*01d0*/ 	.word	0x000025d0


	//   ....[26]....
        /*01d4*/ 	.word	0x000025e0


	//   ....[27]....
        /*01d8*/ 	.word	0x00002fd0


	//   ....[28]....
        /*01dc*/ 	.word	0x00002ff0


	//   ....[29]....
        /*01e0*/ 	.word	0x00003000


	//   ....[30]....
        /*01e4*/ 	.word	0x00003010


	//   ....[31]....
        /*01e8*/ 	.word	0x00003020


	//   ....[32]....
        /*01ec*/ 	.word	0x00003030


	//   ....[33]....
        /*01f0*/ 	.word	0x00003040


	//   ....[34]....
        /*01f4*/ 	.word	0x00003050


	//   ....[35]....
        /*01f8*/ 	.word	0x00003060


	//   ....[36]....
        /*01fc*/ 	.word	0x00003070


	//   ....[37]....
        /*0200*/ 	.word	0x00003080


	//   ....[38]....
        /*0204*/ 	.word	0x00003a70


	//   ....[39]....
        /*0208*/ 	.word	0x00003aa0


	//   ....[40]....
        /*020c*/ 	.word	0x00003ab0


	//   ....[41]....
        /*0210*/ 	.word	0x00003ac0


	//   ....[42]....
        /*0214*/ 	.word	0x00003ad0


	//   ....[43]....
        /*0218*/ 	.word	0x00003ae0


	//   ....[44]....
        /*021c*/ 	.word	0x00003af0


	//   ....[45]....
        /*0220*/ 	.word	0x00003b00


	//   ....[46]....
        /*0224*/ 	.word	0x00003b10


	//   ....[47]....
        /*0228*/ 	.word	0x00003b20


	//   ....[48]....
        /*022c*/ 	.word	0x00003b30


	//   ....[49]....
        /*0230*/ 	.word	0x00004520


	//   ....[50]....
        /*0234*/ 	.word	0x00004540


	//   ....[51]....
        /*0238*/ 	.word	0x00004550


	//   ....[52]....
        /*023c*/ 	.word	0x00004560


	//   ....[53]....
        /*0240*/ 	.word	0x00004570


	//   ....[54]....
        /*0244*/ 	.word	0x00004580


	//   ....[55]....
        /*0248*/ 	.word	0x00004590


	//   ....[56]....
        /*024c*/ 	.word	0x000045a0


	//   ....[57]....
        /*0250*/ 	.word	0x000045b0


	//   ....[58]....
        /*0254*/ 	.word	0x000045c0


	//   ....[59]....
        /*0258*/ 	.word	0x000045d0


	//----- nvinfo : EIATTR_VRC_CTA_INIT_COUNT
	.align		4
.L_371:
        /*025c*/ 	.byte	0x02, 0x4a
	.zero		1
	.zero		1


	//----- nvinfo : EIATTR_EXIT_INSTR_OFFSETS
	.align		4
        /*0260*/ 	.byte	0x04, 0x1c
        /*0262*/ 	.short	(.L_373 - .L_372)


	//   ....[0]....
.L_372:
        /*0264*/ 	.word	0x00006f40


	//   ....[1]....
        /*0268*/ 	.word	0x00007350


	//   ....[2]....
        /*026c*/ 	.word	0x00007380


	//----- nvinfo : EIATTR_MAX_THREADS
	.align		4
.L_373:
        /*0270*/ 	.byte	0x04, 0x05
        /*0272*/ 	.short	(.L_375 - .L_374)
.L_374:
        /*0274*/ 	.word	0x00000080
        /*0278*/ 	.word	0x00000001
        /*027c*/ 	.word	0x00000001


	//----- nvinfo : EIATTR_CRS_STACK_SIZE
	.align		4
.L_375:
        /*0280*/ 	.byte	0x04, 0x1e
        /*0282*/ 	.short	(.L_377 - .L_376)
.L_376:
        /*0284*/ 	.word	0x00000000


	//----- nvinfo : EIATTR_CBANK_PARAM_SIZE
	.align		4
.L_377:
        /*0288*/ 	.byte	0x03, 0x19
        /*028a*/ 	.short	0x0020


	//----- nvinfo : EIATTR_PARAM_CBANK
	.align		4
        /*028c*/ 	.byte	0x04, 0x0a
        /*028e*/ 	.short	(.L_379 - .L_378)
	.align		4
.L_378:
        /*0290*/ 	.word	index@(.nv.constant0._Z17safe_softmax_topkILi5ELi128EEvPKfPiPfii)
        /*0294*/ 	.short	0x0380
        /*0296*/ 	.short	0x0020


	//----- nvinfo : EIATTR_SW_WAR
	.align		4
.L_379:
        /*0298*/ 	.byte	0x04, 0x36
        /*029a*/ 	.short	(.L_381 - .L_380)
.L_380:
        /*029c*/ 	.word	0x00000008
.L_381:


//--------------------- .nv.info._Z17safe_softmax_topkILi5ELi256EEvPKfPiPfii --------------------------
	.section	.nv.info._Z17safe_softmax_topkILi5ELi256EEvPKfPiPfii,"",@"SHT_CUDA_INFO"
	.sectionflags	@""
	.align	4


	//----- nvinfo : EIATTR_CUDA_API_VERSION
	.align		4
        /*0000*/ 	.byte	0x04, 0x37
        /*0002*/ 	.short	(.L_383 - .L_382)
.L_382:
        /*0004*/ 	.word	0x00000082


	//----- nvinfo : EIATTR_KPARAM_INFO
	.align		4
.L_383:
        /*0008*/ 	.byte	0x04, 0x17
        /*000a*/ 	.short	(.L_385 - .L_384)
.L_384:
        /*000c*/ 	.word	0x00000000
        /*0010*/ 	.short	0x0004
        /*0012*/ 	.short	0x001c
        /*0014*/ 	.byte	0x00, 0xf0, 0x11, 0x00


	//----- nvinfo : EIATTR_KPARAM_INFO
	.align		4
.L_385:
        /*0018*/ 	.byte	0x04, 0x17
        /*001a*/ 	.short	(.L_387 - .L_386)
.L_386:
        /*001c*/ 	.word	0x00000000
        /*0020*/ 	.short	0x0003
        /*0022*/ 	.short	0x0018
        /*0024*/ 	.byte	0x00, 0xf0, 0x11, 0x00


	//----- nvinfo : EIATTR_KPARAM_INFO
	.align		4
.L_387:
        /*0028*/ 	.byte	0x04, 0x17
        /*002a*/ 	.short	(.L_389 - .L_388)
.L_388:
        /*002c*/ 	.word	0x00000000
        /*0030*/ 	.short	0x0002
        /*0032*/ 	.short	0x0010
        /*0034*/ 	.byte	0x00, 0xf5, 0x21, 0x00


	//----- nvinfo : EIATTR_KPARAM_INFO
	.align		4
.L_389:
        /*0038*/ 	.byte	0x04, 0x17
        /*003a*/ 	.short	(.L_391 - .L_390)
.L_390:
        /*003c*/ 	.word	0x00000000
        /*0040*/ 	.short	0x0001
        /*0042*/ 	.short	0x0008
        /*0044*/ 	.byte	0x00, 0xf5, 0x21, 0x00


	//----- nvinfo : EIATTR_KPARAM_INFO
	.align		4
.L_391:
        /*0048*/ 	.byte	0x04, 0x17
        /*004a*/ 	.short	(.L_393 - .L_392)
.L_392:
        /*004c*/ 	.word	0x00000000
        /*0050*/ 	.short	0x0000
        /*0052*/ 	.short	0x0000
        /*0054*/ 	.byte	0x00, 0xf5, 0x21, 0x00


	//----- nvinfo : EIATTR_SPARSE_MMA_MASK
	.align		4
.L_393:
        /*0058*/ 	.byte	0x03, 0x50
        /*005a*/ 	.short	0x0000


	//----- nvinfo : EIATTR_MAXREG_COUNT
	.align		4
        /*005c*/ 	.byte	0x03, 0x1b
        /*005e*/ 	.short	0x00ff


	//----- nvinfo : EIATTR_NUM_BARRIERS
	.align		4
        /*0060*/ 	.byte	0x02, 0x4c
        /*0062*/ 	.byte	0x01
	.zero		1


	//----- nvinfo : EIATTR_MERCURY_ISA_VERSION
	.align		4
        /*0064*/ 	.byte	0x03, 0x5f
        /*0066*/ 	.short	0x0101


	//----- nvinfo : EIATTR_COOP_GROUP_MASK_REGIDS
	.align		4
        /*0068*/ 	.byte	0x04, 0x29
        /*006a*/ 	.short	(.L_395 - .L_394)


	//   ....[0]....
.L_394:
        /*006c*/ 	.word	0xffffffff


	//   ....[1]....
        /*0070*/ 	.word	0xffffffff


	//   ....[2]....
        /*0074*/ 	.word	0xffffffff


	//   ....[3]....
        /*0078*/ 	.word	0xffffffff


	//   ....[4]....
        /*007c*/ 	.word	0xffffffff


	//   ....[5]....
        /*0080*/ 	.word	0xffffffff


	//   ....[6]....
        /*0084*/ 	.word	0xffffffff


	//   ....[7]....
        /*0088*/ 	.word	0xffffffff


	//   ....[8]....
        /*008c*/ 	.word	0xffffffff


	//   ....[9]....
        /*0090*/ 	.word	0xffffffff


	//   ....[10]....
        /*0094*/ 	.word	0xffffffff


	//   ....[11]....
        /*0098*/ 	.word	0xffffffff


	//   ....[12]....
        /*009c*/ 	.word	0xffffffff


	//   ....[13]....
        /*00a0*/ 	.word	0xffffffff


	//   ....[14]....
        /*00a4*/ 	.word	0xffffffff


	//   ....[15]....
        /*00a8*/ 	.word	0xffffffff


	//   ....[16]....
        /*00ac*/ 	.word	0xffffffff


	//   ....[17]....
        /*00b0*/ 	.word	0xffffffff


	//   ....[18]....
        /*00b4*/ 	.word	0xffffffff


	//   ....[19]....
        /*00b8*/ 	.word	0xffffffff


	//   ....[20]....
        /*00bc*/ 	.word	0xffffffff


	//   ....[21]....
        /*00c0*/ 	.word	0xffffffff


	//   ....[22]....
        /*00c4*/ 	.word	0xffffffff


	//   ....[23]....
        /*00c8*/ 	.word	0xffffffff


	//   ....[24]....
        /*00cc*/ 	.word	0xffffffff


	//   ....[25]....
        /*00d0*/ 	.word	0xffffffff


	//   ....[26]....
        /*00d4*/ 	.word	0xffffffff


	//   ....[27]....
        /*00d8*/ 	.word	0xffffffff


	//   ....[28]....
        /*00dc*/ 	.word	0xffffffff


	//   ....[29]....
        /*00e0*/ 	.word	0xffffffff


	//   ....[30]....
        /*00e4*/ 	.word	0xffffffff


	//   ....[31]....
        /*00e8*/ 	.word	0xffffffff


	//   ....[32]....
        /*00ec*/ 	.word	0xffffffff


	//   ....[33]....
        /*00f0*/ 	.word	0xffffffff


	//   ....[34]....
        /*00f4*/ 	.word	0xffffffff


	//   ....[35]....
        /*00f8*/ 	.word	0xffffffff


	//   ....[36]....
        /*00fc*/ 	.word	0xffffffff


	//   ....[37]....
        /*0100*/ 	.word	0xffffffff


	//   ....[38]....
        /*0104*/ 	.word	0xffffffff


	//   ....[39]....
        /*0108*/ 	.word	0xffffffff


	//   ....[40]....
        /*010c*/ 	.word	0xffffffff


	//   ....[41]....
        /*0110*/ 	.word	0xffffffff


	//   ....[42]....
        /*0114*/ 	.word	0xffffffff


	//   ....[43]....
        /*0118*/ 	.word	0xffffffff


	//   ....[44]....
        /*011c*/ 	.word	0xffffffff


	//   ....[45]....
        /*0120*/ 	.word	0xffffffff


	//   ....[46]....
        /*0124*/ 	.word	0xffffffff


	//   ....[47]....
        /*0128*/ 	.word	0xffffffff


	//   ....[48]....
        /*012c*/ 	.word	0xffffffff


	//   ....[49]....
        /*0130*/ 	.word	0xffffffff


	//   ....[50]....
        /*0134*/ 	.word	0xffffffff


	//   ....[51]....
        /*0138*/ 	.word	0xffffffff


	//   ....[52]....
        /*013c*/ 	.word	0xffffffff


	//   ....[53]....
        /*0140*/ 	.word	0xffffffff


	//   ....[54]....
        /*0144*/ 	.word	0xffffffff


	//   ....[55]....
        /*0148*/ 	.word	0xffffffff


	//   ....[56]....
        /*014c*/ 	.word	0xffffffff


	//   ....[57]....
        /*0150*/ 	.word	0xffffffff


	//   ....[58]....
        /*0154*/ 	.word	0xffffffff


	//   ....[59]....
        /*0158*/ 	.word	0xffffffff


	//----- nvinfo : EIATTR_COOP_GROUP_INSTR_OFFSETS
	.align		4
.L_395:
        /*015c*/ 	.byte	0x04, 0x28
        /*015e*/ 	.short	(.L_397 - .L_396)


	//   ....[0]....
.L_396:
        /*0160*/ 	.word	0x00000770


	//   ....[1]....
        /*0164*/ 	.word	0x000007c0


	//   ....[2]....
        /*0168*/ 	.word	0x000007f0


	//   ....[3]....
        /*016c*/ 	.word	0x00000820


	//   ....[4]....
        /*0170*/ 	.word	0x00000870


	//   ....[5]....
        /*0174*/ 	.word	0x00001ad0


	//   ....[6]....
        /*0178*/ 	.word	0x00001ae0


	//   ....[7]....
        /*017c*/ 	.word	0x00001af0


	//   ....[8]....
        /*0180*/ 	.word	0x00001b00


	//   ....[9]....
        /*0184*/ 	.word	0x00001b10


	//   ....[10]....
        /*0188*/ 	.word	0x00001b20


	//   ....[11]....
        /*018c*/ 	.word	0x00001b30


	//   ....[12]....
        /*0190*/ 	.word	0x00001b50


	//   ....[13]....
        /*0194*/ 	.word	0x00001b80


	//   ....[14]....
        /*0198*/ 	.word	0x00001bb0


	//   ....[15]....
        /*019c*/ 	.word	0x00001bc0


	//   ....[16]....
        /*01a0*/ 	.word	0x000025b0


	//   ....[17]....
        /*01a4*/ 	.word	0x000025d0


	//   ....[18]....
        /*01a8*/ 	.word	0x000025e0


	//   ....[19]....
        /*01ac*/ 	.word	0x000025f0


	//   ....[20]....
        /*01b0*/ 	.word	0x00002600


	//   ....[21]....
        /*01b4*/ 	.word	0x00002610


	//   ....[22]....
        /*01b8*/ 	.word	0x00002620


	//   ....[23]....
        /*01bc*/ 	.word	0x00002630


	//   ....[24]....
        /*01c0*/ 	.word	0x00002640


	//   ....[25]....
        /*01c4*/ 	.word	0x00002650


	//   ....[26]....
        /*01c8*/ 	.word	0x00002660


	//   ....[27]....
        /*01cc*/ 	.word	0x00003050


	//   ....[28]....
        /*01d0*/ 	.word	0x00003070


	//   ....[29]....
        /*01d4*/ 	.word	0x00003080


	//   ....[30]....
        /*01d8*/ 	.word	0x00003090


	//   ....[31]....
        /*01dc*/ 	.word	0x000030a0


	//   ....[32]....
        /*01e0*/ 	.word	0x000030b0


	//   ....[33]....
        /*01e4*/ 	.word	0x000030c0


	//   ....[34]....
        /*01e8*/ 	.word	0x000030d0


	//   ....[35]....
        /*01ec*/ 	.word	0x000030e0


	//   ....[36]....
        /*01f0*/ 	.word	0x000030f0


	//   ....[37]....
        /*01f4*/ 	.word	0x00003100


	//   ....[38]....
        /*01f8*/ 	.word	0x00003af0


	//   ....[39]....
        /*01fc*/ 	.word	0x00003b20


	//   ....[40]....
        /*0200*/ 	.word	0x00003b30


	//   ....[41]....
        /*0204*/ 	.word	0x00003b40


	//   ....[42]....
        /*0208*/ 	.word	0x00003b50


	//   ....[43]....
        /*020c*/ 	.word	0x00003b60


	//   ....[44]....
        /*0210*/ 	.word	0x00003b70


	//   ....[45]....
        /*0214*/ 	.word	0x00003b80


	//   ....[46]....
        /*0218*/ 	.word	0x00003b90


	//   ....[47]....
        /*021c*/ 	.word	0x00003ba0


	//   ....[48]....
        /*0220*/ 	.word	0x00003bb0


	//   ....[49]....
        /*0224*/ 	.word	0x000045a0


	//   ....[50]....
        /*0228*/ 	.word	0x000045c0


	//   ....[51]....
        /*022c*/ 	.word	0x000045d0


	//   ....[52]....
        /*0230*/ 	.word	0x000045e0


	//   ....[53]....
        /*0234*/ 	.word	0x000045f0


	//   ....[54]....
        /*0238*/ 	.word	0x00004600


	//   ....[55]....
        /*023c*/ 	.word	0x00004610


	//   ....[56]....
        /*0240*/ 	.word	0x00004620


	//   ....[57]....
        /*0244*/ 	.word	0x00004630


	//   ....[58]....
        /*0248*/ 	.word	0x00004640


	//   ....[59]....
        /*024c*/ 	.word	0x00004650


	//----- nvinfo : EIATTR_VRC_CTA_INIT_COUNT
	.align		4
.L_397:
        /*0250*/ 	.byte	0x02, 0x4a
	.zero		1
	.zero		1


	//----- nvinfo : EIATTR_EXIT_INSTR_OFFSETS
	.align		4
        /*0254*/ 	.byte	0x04, 0x1c
        /*0256*/ 	.short	(.L_399 - .L_398)


	//   ....[0]....
.L_398:
        /*0258*/ 	.word	0x00009770


	//   ....[1]....
        /*025c*/ 	.word	0x00009b80


	//   ....[2]....
        /*0260*/ 	.word	0x00009bb0


	//----- nvinfo : EIATTR_MAX_THREADS
	.align		4
.L_399:
        /*0264*/ 	.byte	0x04, 0x05
        /*0266*/ 	.short	(.L_401 - .L_400)
.L_400:
        /*0268*/ 	.word	0x00000100
        /*026c*/ 	.word	0x00000001
        /*0270*/ 	.word	0x00000001


	//----- nvinfo : EIATTR_CRS_STACK_SIZE
	.align		4
.L_401:
        /*0274*/ 	.byte	0x04, 0x1e
        /*0276*/ 	.short	(.L_403 - .L_402)
.L_402:
        /*0278*/ 	.word	0x00000000


	//----- nvinfo : EIATTR_CBANK_PARAM_SIZE
	.align		4
.L_403:
        /*027c*/ 	.byte	0x03, 0x19
        /*027e*/ 	.short	0x0020


	//----- nvinfo : EIATTR_PARAM_CBANK
	.align		4
        /*0280*/ 	.byte	0x04, 0x0a
        /*0282*/ 	.short	(.L_405 - .L_404)
	.align		4
.L_404:
        /*0284*/ 	.word	index@(.nv.constant0._Z17safe_softmax_topkILi5ELi256EEvPKfPiPfii)
        /*0288*/ 	.short	0x0380
        /*028a*/ 	.short	0x0020


	//----- nvinfo : EIATTR_SW_WAR
	.align		4
.L_405:
        /*028c*/ 	.byte	0x04, 0x36
        /*028e*/ 	.short	(.L_407 - .L_406)
.L_406:
        /*0290*/ 	.word	0x00000008
.L_407:


//--------------------- .nv.info._Z4topkILi5ELi32EEvPKfPiPfii --------------------------
	.section	.nv.info._Z4topkILi5ELi32EEvPKfPiPfii,"",@"SHT_CUDA_INFO"
	.sectionflags	@""
	.align	4


	//----- nvinfo : EIATTR_CUDA_API_VERSION
	.align		4
        /*0000*/ 	.byte	0x04, 0x37
        /*0002*/ 	.short	(.L_409 - .L_408)
.L_408:
        /*0004*/ 	.word	0x00000082


	//----- nvinfo : EIATTR_KPARAM_INFO
	.align		4
.L_409:
        /*0008*/ 	.byte	0x04, 0x17
        /*000a*/ 	.short	(.L_411 - .L_410)
.L_410:
        /*000c*/ 	.word	0x00000000
        /*0010*/ 	.short	0x0004
        /*0012*/ 	.short	0x001c
        /*0014*/ 	.byte	0x00, 0xf0, 0x11, 0x00


	//----- nvinfo : EIATTR_KPARAM_INFO
	.align		4
.L_411:
        /*0018*/ 	.byte	0x04, 0x17
        /*001a*/ 	.short	(.L_413 - .L_412)
.L_412:
        /*001c*/ 	.word	0x00000000
        /*0020*/ 	.short	0x0003
        /*0022*/ 	.short	0x0018
        /*0024*/ 	.byte	0x00, 0xf0, 0x11, 0x00


	//----- nvinfo : EIATTR_KPARAM_INFO
	.align		4
.L_413:
        /*0028*/ 	.byte	0x04, 0x17
        /*002a*/ 	.short	(.L_415 - .L_414)
.L_414:
        /*002c*/ 	.word	0x00000000
        /*0030*/ 	.short	0x0002
        /*0032*/ 	.short	0x0010
        /*0034*/ 	.byte	0x00, 0xf5, 0x21, 0x00


	//----- nvinfo : EIATTR_KPARAM_INFO
	.align		4
.L_415:
        /*0038*/ 	.byte	0x04, 0x17
        /*003a*/ 	.short	(.L_417 - .L_416)
.L_416:
        /*003c*/ 	.word	0x00000000
        /*0040*/ 	.short	0x0001
        /*0042*/ 	.short	0x0008
        /*0044*/ 	.byte	0x00, 0xf5, 0x21, 0x00


	//----- nvinfo : EIATTR_KPARAM_INFO
	.align		4
.L_417:
        /*0048*/ 	.byte	0x04, 0x17
        /*004a*/ 	.short	(.L_419 - .L_418)
.L_418:
        /*004c*/ 	.word	0x00000000
        /*0050*/ 	.short	0x0000
        /*0052*/ 	.short	0x0000
        /*0054*/ 	.byte	0x00, 0xf5, 0x21, 0x00


	//----- nvinfo : EIATTR_SPARSE_MMA_MASK
	.align		4
.L_419:
        /*0058*/ 	.byte	0x03, 0x50
        /*005a*/ 	.short	0x0000


	//----- nvinfo : EIATTR_MAXREG_COUNT
	.align		4
        /*005c*/ 	.byte	0x03, 0x1b
        /*005e*/ 	.short	0x00ff


	//----- nvinfo : EIATTR_NUM_BARRIERS
	.align		4
        /*0060*/ 	.byte	0x02, 0x4c
        /*0062*/ 	.byte	0x01
	.zero		1


	//----- nvinfo : EIATTR_MERCURY_ISA_VERSION
	.align		4
        /*0064*/ 	.byte	0x03, 0x5f
        /*0066*/ 	.short	0x0101


	//----- nvinfo : EIATTR_COOP_GROUP_MASK_REGIDS
	.align		4
        /*0068*/ 	.byte	0x04, 0x29
        /*006a*/ 	.short	(.L_421 - .L_420)


	//   ....[0]....
.L_420:
        /*006c*/ 	.word	0xffffffff


	//   ....[1]....
        /*0070*/ 	.word	0xffffffff


	//   ....[2]....
        /*0074*/ 	.word	0xffffffff


	//   ....[3]....
        /*0078*/ 	.word	0xffffffff


	//   ....[4]....
        /*007c*/ 	.word	0xffffffff


	//   ....[5]....
        /*0080*/ 	.word	0xffffffff


	//   ....[6]....
        /*0084*/ 	.word	0xffffffff


	//   ....[7]....
        /*0088*/ 	.word	0xffffffff


	//   ....[8]....
        /*008c*/ 	.word	0xffffffff


	//   ....[9]....
        /*0090*/ 	.word	0xffffffff


	//   ....[10]....
        /*0094*/ 	.word	0xffffffff


	//   ....[11]....
        /*0098*/ 	.word	0xffffffff


	//   ....[12]....
        /*009c*/ 	.word	0xffffffff


	//   ....[13]....
        /*00a0*/ 	.word	0xffffffff


	//   ....[14]....
        /*00a4*/ 	.word	0xffffffff


	//   ....[15]....
        /*00a8*/ 	.word	0xffffffff


	//   ....[16]....
        /*00ac*/ 	.word	0xffffffff


	//   ....[17]....
        /*00b0*/ 	.word	0xffffffff


	//   ....[18]....
        /*00b4*/ 	.word	0xffffffff


	//   ....[19]....
        /*00b8*/ 	.word	0xffffffff


	//   ....[20]....
        /*00bc*/ 	.word	0xffffffff


	//   ....[21]....
        /*00c0*/ 	.word	0xffffffff


	//   ....[22]....
        /*00c4*/ 	.word	0xffffffff


	//   ....[23]....
        /*00c8*/ 	.word	0xffffffff


	//   ....[24]....
        /*00cc*/ 	.word	0xffffffff


	//   ....[25]....
        /*00d0*/ 	.word	0xffffffff


	//   ....[26]....
        /*00d4*/ 	.word	0xffffffff


	//   ....[27]....
        /*00d8*/ 	.word	0xffffffff


	//   ....[28]....
        /*00dc*/ 	.word	0xffffffff


	//   ....[29]....
        /*00e0*/ 	.word	0xffffffff


	//   ....[30]....
        /*00e4*/ 	.word	0xffffffff


	//   ....[31]....
        /*00e8*/ 	.word	0xffffffff


	//   ....[32]....
        /*00ec*/ 	.word	0xffffffff


	//   ....[33]....
        /*00f0*/ 	.word	0xffffffff


	//   ....[34]....
        /*00f4*/ 	.word	0xffffffff


	//   ....[35]....
        /*00f8*/ 	.word	0xffffffff


	//   ....[36]....
        /*00fc*/ 	.word	0xffffffff


	//   ....[37]....
        /*0100*/ 	.word	0xffffffff


	//   ....[38]....
        /*0104*/ 	.word	0xffffffff


	//   ....[39]....
        /*0108*/ 	.word	0xffffffff


	//   ....[40]....
        /*010c*/ 	.word	0xffffffff


	//   ....[41]....
        /*0110*/ 	.word	0xffffffff


	//   ....[42]....
        /*0114*/ 	.word	0xffffffff


	//   ....[43]....
        /*0118*/ 	.word	0xffffffff


	//   ....[44]....
        /*011c*/ 	.word	0xffffffff


	//   ....[45]....
        /*0120*/ 	.word	0xffffffff


	//   ....[46]....
        /*0124*/ 	.word	0xffffffff


	//   ....[47]....
        /*0128*/ 	.word	0xffffffff


	//   ....[48]....
        /*012c*/ 	.word	0xffffffff


	//   ....[49]....
        /*0130*/ 	.word	0xffffffff


	//----- nvinfo : EIATTR_COOP_GROUP_INSTR_OFFSETS
	.align		4
.L_421:
        /*0134*/ 	.byte	0x04, 0x28
        /*0136*/ 	.short	(.L_423 - .L_422)


	//   ....[0]....
.L_422:
        /*0138*/ 	.word	0x00000f00


	//   ....[1]....
        /*013c*/ 	.word	0x00000f10


	//   ....[2]....
        /*0140*/ 	.word	0x00000f20


	//   ....[3]....
        /*0144*/ 	.word	0x00000f30


	//   ....[4]....
        /*0148*/ 	.word	0x00000f40


	//   ....[5]....
        /*014c*/ 	.word	0x00000f50


	//   ....[6]....
        /*0150*/ 	.word	0x00000f60


	//   ....[7]....
        /*0154*/ 	.word	0x00000f80


	//   ....[8]....
        /*0158*/ 	.word	0x00000fb0


	//   ....[9]....
        /*015c*/ 	.word	0x00000fe0


	//   ....[10]....
        /*0160*/ 	.word	0x000019c0


	//   ....[11]....
        /*0164*/ 	.word	0x000019e0


	//   ....[12]....
        /*0168*/ 	.word	0x000019f0


	//   ....[13]....
        /*016c*/ 	.word	0x00001a00


	//   ....[14]....
        /*0170*/ 	.word	0x00001a10


	//   ....[15]....
        /*0174*/ 	.word	0x00001a20


	//   ....[16]....
        /*0178*/ 	.word	0x00001a30


	//   ....[17]....
        /*017c*/ 	.word	0x00001a40


	//   ....[18]....
        /*0180*/ 	.word	0x00001a50


	//   ....[19]....
        /*0184*/ 	.word	0x00001a60


	//   ....[20]....
        /*0188*/ 	.word	0x00002440


	//   ....[21]....
        /*018c*/ 	.word	0x00002460


	//   ....[22]....
        /*0190*/ 	.word	0x00002470


	//   ....[23]....
        /*0194*/ 	.word	0x00002480


	//   ....[24]....
        /*0198*/ 	.word	0x00002490


	//   ....[25]....
        /*019c*/ 	.word	0x000024a0


	//   ....[26]....
        /*01a0*/ 	.word	0x000024b0


	//   ....[27]....
        /*01a4*/ 	.word	0x000024c0


	//   ....[28]....
        /*01a8*/ 	.word	0x000024d0


	//   ....[29]....
        /*01ac*/ 	.word	0x000024e0


	//   ....[30]....
        /*01b0*/ 	.word	0x00002ec0


	//   ....[31]....
        /*01b4*/ 	.word	0x00002ee0


	//   ....[32]....
        /*01b8*/ 	.word	0x00002ef0


	//   ....[33]....
        /*01bc*/ 	.word	0x00002f00


	//   ....[34]....
        /*01c0*/ 	.word	0x00002f10


	//   ....[35]....
        /*01c4*/ 	.word	0x00002f20


	//   ....[36]....
        /*01c8*/ 	.word	0x00002f30


	//   ....[37]....
        /*01cc*/ 	.word	0x00002f40


	//   ....[38]....
        /*01d0*/ 	.word	0x00002f50


	//   ....[39]....
        /*01d4*/ 	.word	0x00002f60


	//   ....[40]....
        /*01d8*/ 	.word	0x00003940


	//   ....[41]....
        /*01dc*/ 	.word	0x00003960


	//   ....[42]....
        /*01e0*/ 	.word	0x00003970


	//   ....[43]....
        /*01e4*/ 	.word	0x00003980


	//   ....[44]....
        /*01e8*/ 	.word	0x00003990


	//   ....[45]....
        /*01ec*/ 	.word	0x000039a0


	//   ....[46]....
        /*01f0*/ 	.word	0x000039b0


	//   ....[47]....
        /*01f4*/ 	.word	0x000039c0


	//   ....[48]....
        /*01f8*/ 	.word	0x000039d0


	//   ....[49]....
        /*01fc*/ 	.word	0x000039e0


	//----- nvinfo : EIATTR_VRC_CTA_INIT_COUNT
	.align		4
.L_423:
        /*0200*/ 	.byte	0x02, 0x4a
	.zero		1
	.zero		1


	//----- nvinfo : EIATTR_EXIT_INSTR_OFFSETS
	.align		4
        /*0204*/ 	.byte	0x04, 0x1c
        /*0206*/ 	.short	(.L_425 - .L_424)


	//   ....[0]....
.L_424:
        /*0208*/ 	.word	0x000043d0


	//   ....[1]....
        /*020c*/ 	.word	0x00004510


	//   ....[2]....
        /*0210*/ 	.word	0x00004540


	//----- nvinfo : EIATTR_MAX_THREADS
	.align		4
.L_425:
        /*0214*/ 	.byte	0x04, 0x05
        /*0216*/ 	.short	(.L_427 - .L_426)
.L_426:
        /*0218*/ 	.word	0x00000020
        /*021c*/ 	.word	0x00000001
        /*0220*/ 	.word	0x00000001


	//----- nvinfo : EIATTR_CRS_STACK_SIZE
	.align		4
.L_427:
        /*0224*/ 	.byte	0x04, 0x1e
        /*0226*/ 	.short	(.L_429 - .L_428)
.L_428:
        /*0228*/ 	.word	0x00000000


	//----- nvinfo : EIATTR_CBANK_PARAM_SIZE
	.align		4
.L_429:
        /*022c*/ 	.byte	0x03, 0x19
        /*022e*/ 	.short	0x0020


	//----- nvinfo : EIATTR_PARAM_CBANK
	.align		4
        /*0230*/ 	.byte	0x04, 0x0a
        /*0232*/ 	.short	(.L_431 - .L_430)
	.align		4
.L_430:
        /*0234*/ 	.word	index@(.nv.constant0._Z4topkILi5ELi32EEvPKfPiPfii)
        /*0238*/ 	.short	0x0380
        /*023a*/ 	.short	0x0020


	//----- nvinfo : EIATTR_SW_WAR
	.align		4
.L_431:
        /*023c*/ 	.byte	0x04, 0x36
        /*023e*/ 	.short	(.L_433 - .L_432)
.L_432:
        /*0240*/ 	.word	0x00000008
.L_433:


//--------------------- .nv.info._Z4topkILi5ELi64EEvPKfPiPfii --------------------------
	.section	.nv.info._Z4topkILi5ELi64EEvPKfPiPfii,"",@"SHT_CUDA_INFO"
	.sectionflags	@""
	.align	4


	//----- nvinfo : EIATTR_CUDA_API_VERSION
	.align		4
        /*0000*/ 	.byte	0x04, 0x37
        /*0002*/ 	.short	(.L_435 - .L_434)
.L_434:
        /*0004*/ 	.word	0x00000082


	//----- nvinfo : EIATTR_KPARAM_INFO
	.align		4
.L_435:
        /*0008*/ 	.byte	0x04, 0x17
        /*000a*/ 	.short	(.L_437 - .L_436)
.L_436:
        /*000c*/ 	.word	0x00000000
        /*0010*/ 	.short	0x0004
        /*0012*/ 	.short	0x001c
        /*0014*/ 	.byte	0x00, 0xf0, 0x11, 0x00


	//----- nvinfo : EIATTR_KPARAM_INFO
	.align		4
.L_437:
        /*0018*/ 	.byte	0x04, 0x17
        /*001a*/ 	.short	(.L_439 - .L_438)
.L_438:
        /*001c*/ 	.word	0x00000000
        /*0020*/ 	.short	0x0003
        /*0022*/ 	.short	0x0018
        /*0024*/ 	.byte	0x00, 0xf0, 0x11, 0x00


	//----- nvinfo : EIATTR_KPARAM_INFO
	.align		4
.L_439:
        /*0028*/ 	.byte	0x04, 0x17
        /*002a*/ 	.short	(.L_441 - .L_440)
.L_440:
        /*002c*/ 	.word	0x00000000
        /*0030*/ 	.short	0x0002
        /*0032*/ 	.short	0x0010
        /*0034*/ 	.byte	0x00, 0xf5, 0x21, 0x00


	//----- nvinfo : EIATTR_KPARAM_INFO
	.align		4
.L_441:
        /*0038*/ 	.byte	0x04, 0x17
        /*003a*/ 	.short	(.L_443 - .L_442)
.L_442:
        /*003c*/ 	.word	0x00000000
        /*0040*/ 	.short	0x0001
        /*0042*/ 	.short	0x0008
        /*0044*/ 	.byte	0x00, 0xf5, 0x21, 0x00


	//----- nvinfo : EIATTR_KPARAM_INFO
	.align		4
.L_443:
        /*0048*/ 	.byte	0x04, 0x17
        /*004a*/ 	.short	(.L_445 - .L_444)
.L_444:
        /*004c*/ 	.word	0x00000000
        /*0050*/ 	.short	0x0000
        /*0052*/ 	.short	0x0000
        /*0054*/ 	.byte	0x00, 0xf5, 0x21, 0x00


	//----- nvinfo : EIATTR_SPARSE_MMA_MASK
	.align		4
.L_445:
        /*0058*/ 	.byte	0x03, 0x50
        /*005a*/ 	.short	0x0000


	//----- nvinfo : EIATTR_MAXREG_COUNT
	.align		4
        /*005c*/ 	.byte	0x03, 0x1b
        /*005e*/ 	.short	0x00ff


	//----- nvinfo : EIATTR_NUM_BARRIERS
	.align		4
        /*0060*/ 	.byte	0x02, 0x4c
        /*0062*/ 	.byte	0x01
	.zero		1


	//----- nvinfo : EIATTR_MERCURY_ISA_VERSION
	.align		4
        /*0064*/ 	.byte	0x03, 0x5f
        /*0066*/ 	.short	0x0101


	//----- nvinfo : EIATTR_COOP_GROUP_MASK_REGIDS
	.align		4
        /*0068*/ 	.byte	0x04, 0x29
        /*006a*/ 	.short	(.L_447 - .L_446)


	//   ....[0]....
.L_446:
        /*006c*/ 	.word	0xffffffff


	//   ....[1]....
        /*0070*/ 	.word	0xffffffff


	//   ....[2]....
        /*0074*/ 	.word	0xffffffff


	//   ....[3]....
        /*0078*/ 	.word	0xffffffff


	//   ....[4]....
        /*007c*/ 	.word	0xffffffff


	//   ....[5]....
        /*0080*/ 	.word	0xffffffff


	//   ....[6]....
        /*0084*/ 	.word	0xffffffff


	//   ....[7]....
        /*0088*/ 	.word	0xffffffff


	//   ....[8]....
        /*008c*/ 	.word	0xffffffff


	//   ....[9]....
        /*0090*/ 	.word	0xffffffff


	//   ....[10]....
        /*0094*/ 	.word	0xffffffff


	//   ....[11]....
        /*0098*/ 	.word	0xffffffff


	//   ....[12]....
        /*009c*/ 	.word	0xffffffff


	//   ....[13]....
        /*00a0*/ 	.word	0xffffffff


	//   ....[14]....
        /*00a4*/ 	.word	0xffffffff


	//   ....[15]....
        /*00a8*/ 	.word	0xffffffff


	//   ....[16]....
        /*00ac*/ 	.word	0xffffffff


	//   ....[17]....
        /*00b0*/ 	.word	0xffffffff


	//   ....[18]....
        /*00b4*/ 	.word	0xffffffff


	//   ....[19]....
        /*00b8*/ 	.word	0xffffffff


	//   ....[20]....
        /*00bc*/ 	.word	0xffffffff


	//   ....[21]....
        /*00c0*/ 	.word	0xffffffff


	//   ....[22]....
        /*00c4*/ 	.word	0xffffffff


	//   ....[23]....
        /*00c8*/ 	.word	0xffffffff


	//   ....[24]....
        /*00cc*/ 	.word	0xffffffff


	//   ....[25]....
        /*00d0*/ 	.word	0xffffffff


	//   ....[26]....
        /*00d4*/ 	.word	0xffffffff


	//   ....[27]....
        /*00d8*/ 	.word	0xffffffff


	//   ....[28]....
        /*00dc*/ 	.word	0xffffffff


	//   ....[29]....
        /*00e0*/ 	.word	0xffffffff


	//   ....[30]....
        /*00e4*/ 	.word	0xffffffff


	//   ....[31]....
        /*00e8*/ 	.word	0xffffffff


	//   ....[32]....
        /*00ec*/ 	.word	0xffffffff


	//   ....[33]....
        /*00f0*/ 	.word	0xffffffff


	//   ....[34]....
        /*00f4*/ 	.word	0xffffffff


	//   ....[35]....
        /*00f8*/ 	.word	0xffffffff


	//   ....[36]....
        /*00fc*/ 	.word	0xffffffff


	//   ....[37]....
        /*0100*/ 	.word	0xffffffff


	//   ....[38]....
        /*0104*/ 	.word	0xffffffff


	//   ....[39]....
        /*0108*/ 	.word	0xffffffff


	//   ....[40]....
        /*010c*/ 	.word	0xffffffff


	//   ....[41]....
        /*0110*/ 	.word	0xffffffff


	//   ....[42]....
        /*0114*/ 	.word	0xffffffff


	//   ....[43]....
        /*0118*/ 	.word	0xffffffff


	//   ....[44]....
        /*011c*/ 	.word	0xffffffff


	//   ....[45]....
        /*0120*/ 	.word	0xffffffff


	//   ....[46]....
        /*0124*/ 	.word	0xffffffff


	//   ....[47]....
        /*0128*/ 	.word	0xffffffff


	//   ....[48]....
        /*012c*/ 	.word	0xffffffff


	//   ....[49]....
        /*0130*/ 	.word	0xffffffff


	//----- nvinfo : EIATTR_COOP_GROUP_INSTR_OFFSETS
	.align		4
.L_447:
        /*0134*/ 	.byte	0x04, 0x28
        /*0136*/ 	.short	(.L_449 - .L_448)


	//   ....[0]....
.L_448:
        /*0138*/ 	.word	0x00000f00


	//   ....[1]....
        /*013c*/ 	.word	0x00000f10


	//   ....[2]....
        /*0140*/ 	.word	0x00000f20


	//   ....[3]....
        /*0144*/ 	.word	0x00000f30


	//   ....[4]....
        /*0148*/ 	.word	0x00000f40


	//   ....[5]....
        /*014c*/ 	.word	0x00000f50


	//   ....[6]....
        /*0150*/ 	.word	0x00000f60


	//   ....[7]....
        /*0154*/ 	.word	0x00000f80


	//   ....[8]....
        /*0158*/ 	.word	0x00000fa0


	//   ....[9]....
        /*015c*/ 	.word	0x00000fb0


	//   ....[10]....
        /*0160*/ 	.word	0x00001990


	//   ....[11]....
        /*0164*/ 	.word	0x000019c0


	//   ....[12]....
        /*0168*/ 	.word	0x000019d0


	//   ....[13]....
        /*016c*/ 	.word	0x000019e0


	//   ....[14]....
        /*0170*/ 	.word	0x000019f0


	//   ....[15]....
        /*0174*/ 	.word	0x00001a00


	//   ....[16]....
        /*0178*/ 	.word	0x00001a10


	//   ....[17]....
        /*017c*/ 	.word	0x00001a20


	//   ....[18]....
        /*0180*/ 	.word	0x00001a30


	//   ....[19]....
        /*0184*/ 	.word	0x00001a40


	//   ....[20]....
        /*0188*/ 	.word	0x00002420


	//   ....[21]....
        /*018c*/ 	.word	0x00002450


	//   ....[22]....
        /*0190*/ 	.word	0x00002460


	//   ....[23]....
        /*0194*/ 	.word	0x00002470


	//   ....[24]....
        /*0198*/ 	.word	0x00002480


	//   ....[25]....
        /*019c*/ 	.word	0x00002490


	//   ....[26]....
        /*01a0*/ 	.word	0x000024a0


	//   ....[27]....
        /*01a4*/ 	.word	0x000024b0


	//   ....[28]....
        /*01a8*/ 	.word	0x000024c0


	//   ....[29]....
        /*01ac*/ 	.word	0x000024d0


	//   ....[30]....
        /*01b0*/ 	.word	0x00002eb0


	//   ....[31]....
        /*01b4*/ 	.word	0x00002ee0


	//   ....[32]....
        /*01b8*/ 	.word	0x00002ef0


	//   ....[33]....
        /*01bc*/ 	.word	0x00002f00


	//   ....[34]....
        /*01c0*/ 	.word	0x00002f10


	//   ....[35]....
        /*01c4*/ 	.word	0x00002f20


	//   ....[36]....
        /*01c8*/ 	.word	0x00002f30


	//   ....[37]....
        /*01cc*/ 	.word	0x00002f40


	//   ....[38]....
        /*01d0*/ 	.word	0x00002f50


	//   ....[39]....
        /*01d4*/ 	.word	0x00002f60


	//   ....[40]....
        /*01d8*/ 	.word	0x00003940


	//   ....[41]....
        /*01dc*/ 	.word	0x00003960


	//   ....[42]....
        /*01e0*/ 	.word	0x00003970


	//   ....[43]....
        /*01e4*/ 	.word	0x00003980


	//   ....[44]....
        /*01e8*/ 	.word	0x00003990


	//   ....[45]....
        /*01ec*/ 	.word	0x000039a0


	//   ....[46]....
        /*01f0*/ 	.word	0x000039b0


	//   ....[47]....
        /*01f4*/ 	.word	0x000039c0


	//   ....[48]....
        /*01f8*/ 	.word	0x000039d0


	//   ....[49]....
        /*01fc*/ 	.word	0x000039e0


	//----- nvinfo : EIATTR_VRC_CTA_INIT_COUNT
	.align		4
.L_449:
        /*0200*/ 	.byte	0x02, 0x4a
	.zero		1
	.zero		1


	//----- nvinfo : EIATTR_EXIT_INSTR_OFFSETS
	.align		4
        /*0204*/ 	.byte	0x04, 0x1c
        /*0206*/ 	.short	(.L_451 - .L_450)


	//   ....[0]....
.L_450:
        /*0208*/ 	.word	0x00004ef0


	//   ....[1]....
        /*020c*/ 	.word	0x00005030


	//   ....[2]....
        /*0210*/ 	.word	0x00005060


	//----- nvinfo : EIATTR_MAX_THREADS
	.align		4
.L_451:
        /*0214*/ 	.byte	0x04, 0x05
        /*0216*/ 	.short	(.L_453 - .L_452)
.L_452:
        /*0218*/ 	.word	0x00000040
        /*021c*/ 	.word	0x00000001
        /*0220*/ 	.word	0x00000001


	//----- nvinfo : EIATTR_CRS_STACK_SIZE
	.align		4
.L_453:
        /*0224*/ 	.byte	0x04, 0x1e
        /*0226*/ 	.short	(.L_455 - .L_454)
.L_454:
        /*0228*/ 	.word	0x00000000


	//----- nvinfo : EIATTR_CBANK_PARAM_SIZE
	.align		4
.L_455:
        /*022c*/ 	.byte	0x03, 0x19
        /*022e*/ 	.short	0x0020


	//----- nvinfo : EIATTR_PARAM_CBANK
	.align		4
        /*0230*/ 	.byte	0x04, 0x0a
        /*0232*/ 	.short	(.L_457 - .L_456)
	.align		4
.L_456:
        /*0234*/ 	.word	index@(.nv.constant0._Z4topkILi5ELi64EEvPKfPiPfii)
        /*0238*/ 	.short	0x0380
        /*023a*/ 	.short	0x0020


	//----- nvinfo : EIATTR_SW_WAR
	.align		4
.L_457:
        /*023c*/ 	.byte	0x04, 0x36
        /*023e*/ 	.short	(.L_459 - .L_458)
.L_458:
        /*0240*/ 	.word	0x00000008
.L_459:


//--------------------- .nv.info._Z4topkILi5ELi128EEvPKfPiPfii --------------------------
	.section	.nv.info._Z4topkILi5ELi128EEvPKfPiPfii,"",@"SHT_CUDA_INFO"
	.sectionflags	@""
	.align	4


	//----- nvinfo : EIATTR_CUDA_API_VERSION
	.align		4
        /*0000*/ 	.byte	0x04, 0x37
        /*0002*/ 	.short	(.L_461 - .L_460)
.L_460:
        /*0004*/ 	.word	0x00000082


	//----- nvinfo : EIATTR_KPARAM_INFO
	.align		4
.L_461:
        /*0008*/ 	.byte	0x04, 0x17
        /*000a*/ 	.short	(.L_463 - .L_462)
.L_462:
        /*000c*/ 	.word	0x00000000
        /*0010*/ 	.short	0x0004
        /*0012*/ 	.short	0x001c
        /*0014*/ 	.byte	0x00, 0xf0, 0x11, 0x00


	//----- nvinfo : EIATTR_KPARAM_INFO
	.align		4
.L_463:
        /*0018*/ 	.byte	0x04, 0x17
        /*001a*/ 	.short	(.L_465 - .L_464)
.L_464:
        /*001c*/ 	.word	0x00000000
        /*0020*/ 	.short	0x0003
        /*0022*/ 	.short	0x0018
        /*0024*/ 	.byte	0x00, 0xf0, 0x11, 0x00


	//----- nvinfo : EIATTR_KPARAM_INFO
	.align		4
.L_465:
        /*0028*/ 	.byte	0x04, 0x17
        /*002a*/ 	.short	(.L_467 - .L_466)
.L_466:
        /*002c*/ 	.word	0x00000000
        /*0030*/ 	.short	0x0002
        /*0032*/ 	.short	0x0010
        /*0034*/ 	.byte	0x00, 0xf5, 0x21, 0x00


	//----- nvinfo : EIATTR_KPARAM_INFO
	.align		4
.L_467:
        /*0038*/ 	.byte	0x04, 0x17
        /*003a*/ 	.short	(.L_469 - .L_468)
.L_468:
        /*003c*/ 	.word	0x00000000
        /*0040*/ 	.short	0x0001
        /*0042*/ 	.short	0x0008
        /*0044*/ 	.byte	0x00, 0xf5, 0x21, 0x00


	//----- nvinfo : EIATTR_KPARAM_INFO
	.align		4
.L_469:
        /*0048*/ 	.byte	0x04, 0x17
        /*004a*/ 	.short	(.L_471 - .L_470)
.L_470:
        /*004c*/ 	.word	0x00000000
        /*0050*/ 	.short	0x0000
        /*0052*/ 	.short	0x0000
        /*0054*/ 	.byte	0x00, 0xf5, 0x21, 0x00


	//----- nvinfo : EIATTR_SPARSE_MMA_MASK
	.align		4
.L_471:
        /*0058*/ 	.byte	0x03, 0x50
        /*005a*/ 	.short	0x0000


	//----- nvinfo : EIATTR_MAXREG_COUNT
	.align		4
        /*005c*/ 	.byte	0x03, 0x1b
        /*005e*/ 	.short	0x00ff


	//----- nvinfo : EIATTR_NUM_BARRIERS
	.align		4
        /*0060*/ 	.byte	0x02, 0x4c
        /*0062*/ 	.byte	0x01
	.zero		1


	//----- nvinfo : EIATTR_MERCURY_ISA_VERSION
	.align		4
        /*0064*/ 	.byte	0x03, 0x5f
        /*0066*/ 	.short	0x0101


	//----- nvinfo : EIATTR_COOP_GROUP_MASK_REGIDS
	.align		4
        /*0068*/ 	.byte	0x04, 0x29
        /*006a*/ 	.short	(.L_473 - .L_472)


	//   ....[0]....
.L_472:
        /*006c*/ 	.word	0xffffffff


	//   ....[1]....
        /*0070*/ 	.word	0xffffffff


	//   ....[2]....
        /*0074*/ 	.word	0xffffffff


	//   ....[3]....
        /*0078*/ 	.word	0xffffffff


	//   ....[4]....
        /*007c*/ 	.word	0xffffffff


	//   ....[5]....
        /*0080*/ 	.word	0xffffffff


	//   ....[6]....
        /*0084*/ 	.word	0xffffffff


	//   ....[7]....
        /*0088*/ 	.word	0xffffffff


	//   ....[8]....
        /*008c*/ 	.word	0xffffffff


	//   ....[9]....
        /*0090*/ 	.word	0xffffffff


	//   ....[10]....
        /*0094*/ 	.word	0xffffffff


	//   ....[11]....
        /*0098*/ 	.word	0xffffffff


	//   ....[12]....
        /*009c*/ 	.word	0xffffffff


	//   ....[13]....
        /*00a0*/ 	.word	0xffffffff


	//   ....[14]....
        /*00a4*/ 	.word	0xffffffff


	//   ....[15]....
        /*00a8*/ 	.word	0xffffffff


	//   ....[16]....
        /*00ac*/ 	.word	0xffffffff


	//   ....[17]....
        /*00b0*/ 	.word	0xffffffff


	//   ....[18]....
        /*00b4*/ 	.word	0xffffffff


	//   ....[19]....
        /*00b8*/ 	.word	0xffffffff


	//   ....[20]....
        /*00bc*/ 	.word	0xffffffff


	//   ....[21]....
        /*00c0*/ 	.word	0xffffffff


	//   ....[22]....
        /*00c4*/ 	.word	0xffffffff


	//   ....[23]....
        /*00c8*/ 	.word	0xffffffff


	//   ....[24]....
        /*00cc*/ 	.word	0xffffffff


	//   ....[25]....
        /*00d0*/ 	.word	0xffffffff


	//   ....[26]....
        /*00d4*/ 	.word	0xffffffff


	//   ....[27]....
        /*00d8*/ 	.word	0xffffffff


	//   ....[28]....
        /*00dc*/ 	.word	0xffffffff


	//   ....[29]....
        /*00e0*/ 	.word	0xffffffff


	//   ....[30]....
        /*00e4*/ 	.word	0xffffffff


	//   ....[31]....
        /*00e8*/ 	.word	0xffffffff


	//   ....[32]....
        /*00ec*/ 	.word	0xffffffff


	//   ....[33]....
        /*00f0*/ 	.word	0xffffffff


	//   ....[34]....
        /*00f4*/ 	.word	0xffffffff


	//   ....[35]....
        /*00f8*/ 	.word	0xffffffff


	//   ....[36]....
        /*00fc*/ 	.word	0xffffffff


	//   ....[37]....
        /*0100*/ 	.word	0xffffffff


	//   ....[38]....
        /*0104*/ 	.word	0xffffffff


	//   ....[39]....
        /*0108*/ 	.word	0xffffffff


	//   ....[40]....
        /*010c*/ 	.word	0xffffffff


	//   ....[41]....
        /*0110*/ 	.word	0xffffffff


	//   ....[42]....
        /*0114*/ 	.word	0xffffffff


	//   ....[43]....
        /*0118*/ 	.word	0xffffffff


	//   ....[44]....
        /*011c*/ 	.word	0xffffffff


	//   ....[45]....
        /*0120*/ 	.word	0xffffffff


	//   ....[46]....
        /*0124*/ 	.word	0xffffffff


	//   ....[47]....
        /*0128*/ 	.word	0xffffffff


	//   ....[48]....
        /*012c*/ 	.word	0xffffffff


	//   ....[49]....
        /*0130*/ 	.word	0xffffffff


	//----- nvinfo : EIATTR_COOP_GROUP_INSTR_OFFSETS
	.align		4
.L_473:
        /*0134*/ 	.byte	0x04, 0x28
        /*0136*/ 	.short	(.L_475 - .L_474)


	//   ....[0]....
.L_474:
        /*0138*/ 	.word	0x00000f00


	//   ....[1]....
        /*013c*/ 	.word	0x00000f10


	//   ....[2]....
        /*0140*/ 	.word	0x00000f20


	//   ....[3]....
        /*0144*/ 	.word	0x00000f30


	//   ....[4]....
        /*0148*/ 	.word	0x00000f40


	//   ....[5]....
        /*014c*/ 	.word	0x00000f50


	//   ....[6]....
        /*0150*/ 	.word	0x00000f60


	//   ....[7]....
        /*0154*/ 	.word	0x00000f80


	//   ....[8]....
        /*0158*/ 	.word	0x00000fa0


	//   ....[9]....
        /*015c*/ 	.word	0x00000fb0


	//   ....[10]....
        /*0160*/ 	.word	0x00001990


	//   ....[11]....
        /*0164*/ 	.word	0x000019c0


	//   ....[12]....
        /*0168*/ 	.word	0x000019d0


	//   ....[13]....
        /*016c*/ 	.word	0x000019e0


	//   ....[14]....
        /*0170*/ 	.word	0x000019f0


	//   ....[15]....
        /*0174*/ 	.word	0x00001a00


	//   ....[16]....
        /*0178*/ 	.word	0x00001a10


	//   ....[17]....
        /*017c*/ 	.word	0x00001a20


	//   ....[18]....
        /*0180*/ 	.word	0x00001a30


	//   ....[19]....
        /*0184*/ 	.word	0x00001a40


	//   ....[20]....
        /*0188*/ 	.word	0x00002420


	//   ....[21]....
        /*018c*/ 	.word	0x00002450


	//   ....[22]....
        /*0190*/ 	.word	0x00002460


	//   ....[23]....
        /*0194*/ 	.word	0x00002470


	//   ....[24]....
        /*0198*/ 	.word	0x00002480


	//   ....[25]....
        /*019c*/ 	.word	0x00002490


	//   ....[26]....
        /*01a0*/ 	.word	0x000024a0


	//   ....[27]....
        /*01a4*/ 	.word	0x000024b0


	//   ....[28]....
        /*01a8*/ 	.word	0x000024c0


	//   ....[29]....
        /*01ac*/ 	.word	0x000024d0


	//   ....[30]....
        /*01b0*/ 	.word	0x00002eb0


	//   ....[31]....
        /*01b4*/ 	.word	0x00002ee0


	//   ....[32]....
        /*01b8*/ 	.word	0x00002ef0


	//   ....[33]....
        /*01bc*/ 	.word	0x00002f00


	//   ....[34]....
        /*01c0*/ 	.word	0x00002f10


	//   ....[35]....
        /*01c4*/ 	.word	0x00002f20


	//   ....[36]....
        /*01c8*/ 	.word	0x00002f30


	//   ....[37]....
        /*01cc*/ 	.word	0x00002f40


	//   ....[38]....
        /*01d0*/ 	.word	0x00002f50


	//   ....[39]....
        /*01d4*/ 	.word	0x00002f60


	//   ....[40]....
        /*01d8*/ 	.word	0x00003940


	//   ....[41]....
        /*01dc*/ 	.word	0x00003960


	//   ....[42]....
        /*01e0*/ 	.word	0x00003970


	//   ....[43]....
        /*01e4*/ 	.word	0x00003980


	//   ....[44]....
        /*01e8*/ 	.word	0x00003990


	//   ....[45]....
        /*01ec*/ 	.word	0x000039a0


	//   ....[46]....
        /*01f0*/ 	.word	0x000039b0


	//   ....[47]....
        /*01f4*/ 	.word	0x000039c0


	//   ....[48]....
        /*01f8*/ 	.word	0x000039d0


	//   ....[49]....
        /*01fc*/ 	.word	0x000039e0


	//----- nvinfo : EIATTR_VRC_CTA_INIT_COUNT
	.align		4
.L_475:
        /*0200*/ 	.byte	0x02, 0x4a
	.zero		1
	.zero		1


	//----- nvinfo : EIATTR_EXIT_INSTR_OFFSETS
	.align		4
        /*0204*/ 	.byte	0x04, 0x1c
        /*0206*/ 	.short	(.L_477 - .L_476)


	//   ....[0]....
.L_476:
        /*0208*/ 	.word	0x000062a0


	//   ....[1]....
        /*020c*/ 	.word	0x000063e0


	//   ....[2]....
        /*0210*/ 	.word	0x00006410


	//----- nvinfo : EIATTR_MAX_THREADS
	.align		4
.L_477:
        /*0214*/ 	.byte	0x04, 0x05
        /*0216*/ 	.short	(.L_479 - .L_478)
.L_478:
        /*0218*/ 	.word	0x00000080
        /*021c*/ 	.word	0x00000001
        /*0220*/ 	.word	0x00000001


	//----- nvinfo : EIATTR_CRS_STACK_SIZE
	.align		4
.L_479:
        /*0224*/ 	.byte	0x04, 0x1e
        /*0226*/ 	.short	(.L_481 - .L_480)
.L_480:
        /*0228*/ 	.word	0x00000000


	//----- nvinfo : EIATTR_CBANK_PARAM_SIZE
	.align		4
.L_481:
        /*022c*/ 	.byte	0x03, 0x19
        /*022e*/ 	.short	0x0020


	//----- nvinfo : EIATTR_PARAM_CBANK
	.align		4
        /*0230*/ 	.byte	0x04, 0x0a
        /*0232*/ 	.short	(.L_483 - .L_482)
	.align		4
.L_482:
        /*0234*/ 	.word	index@(.nv.constant0._Z4topkILi5ELi128EEvPKfPiPfii)
        /*0238*/ 	.short	0x0380
        /*023a*/ 	.short	0x0020


	//----- nvinfo : EIATTR_SW_WAR
	.align		4
.L_483:
        /*023c*/ 	.byte	0x04, 0x36
        /*023e*/ 	.short	(.L_485 - .L_484)
.L_484:
        /*0240*/ 	.word	0x00000008
.L_485:


//--------------------- .nv.info._Z4topkILi5ELi256EEvPKfPiPfii --------------------------
	.section	.nv.info._Z4topkILi5ELi256EEvPKfPiPfii,"",@"SHT_CUDA_INFO"
	.sectionflags	@""
	.align	4


	//----- nvinfo : EIATTR_CUDA_API_VERSION
	.align		4
        /*0000*/ 	.byte	0x04, 0x37
        /*0002*/ 	.short	(.L_487 - .L_486)
.L_486:
        /*0004*/ 	.word	0x00000082


	//----- nvinfo : EIATTR_KPARAM_INFO
	.align		4
.L_487:
        /*0008*/ 	.byte	0x04, 0x17
        /*000a*/ 	.short	(.L_489 - .L_488)
.L_488:
        /*000c*/ 	.word	0x00000000
        /*0010*/ 	.short	0x0004
        /*0012*/ 	.short	0x001c
        /*0014*/ 	.byte	0x00, 0xf0, 0x11, 0x00


	//----- nvinfo : EIATTR_KPARAM_INFO
	.align		4
.L_489:
        /*0018*/ 	.byte	0x04, 0x17
        /*001a*/ 	.short	(.L_491 - .L_490)
.L_490:
        /*001c*/ 	.word	0x00000000
        /*0020*/ 	.short	0x0003
        /*0022*/ 	.short	0x0018
        /*0024*/ 	.byte	0x00, 0xf0, 0x11, 0x00


	//----- nvinfo : EIATTR_KPARAM_INFO
	.align		4
.L_491:
        /*0028*/ 	.byte	0x04, 0x17
        /*002a*/ 	.short	(.L_493 - .L_492)
.L_492:
        /*002c*/ 	.word	0x00000000
        /*0030*/ 	.short	0x0002
        /*0032*/ 	.short	0x0010
        /*0034*/ 	.byte	0x00, 0xf5, 0x21, 0x00


	//----- nvinfo : EIATTR_KPARAM_INFO
	.align		4
.L_493:
        /*0038*/ 	.byte	0x04, 0x17
        /*003a*/ 	.short	(.L_495 - .L_494)
.L_494:
        /*003c*/ 	.word	0x00000000
        /*0040*/ 	.short	0x0001
        /*0042*/ 	.short	0x0008
        /*0044*/ 	.byte	0x00, 0xf5, 0x21, 0x00


	//----- nvinfo : EIATTR_KPARAM_INFO
	.align		4
.L_495:
        /*0048*/ 	.byte	0x04, 0x17
        /*004a*/ 	.short	(.L_497 - .L_496)
.L_496:
        /*004c*/ 	.word	0x00000000
        /*0050*/ 	.short	0x0000
        /*0052*/ 	.short	0x0000
        /*0054*/ 	.byte	0x00, 0xf5, 0x21, 0x00


	//----- nvinfo : EIATTR_SPARSE_MMA_MASK
	.align		4
.L_497:
        /*0058*/ 	.byte	0x03, 0x50
        /*005a*/ 	.short	0x0000


	//----- nvinfo : EIATTR_MAXREG_COUNT
	.align		4
        /*005c*/ 	.byte	0x03, 0x1b
        /*005e*/ 	.short	0x00ff


	//----- nvinfo : EIATTR_NUM_BARRIERS
	.align		4
        /*0060*/ 	.byte	0x02, 0x4c
        /*0062*/ 	.byte	0x01
	.zero		1


	//----- nvinfo : EIATTR_MERCURY_ISA_VERSION
	.align		4
        /*0064*/ 	.byte	0x03, 0x5f
        /*0066*/ 	.short	0x0101


	//----- nvinfo : EIATTR_COOP_GROUP_MASK_REGIDS
	.align		4
        /*0068*/ 	.byte	0x04, 0x29
        /*006a*/ 	.short	(.L_499 - .L_498)


	//   ....[0]....
.L_498:
        /*006c*/ 	.word	0xffffffff


	//   ....[1]....
        /*0070*/ 	.word	0xffffffff


	//   ....[2]....
        /*0074*/ 	.word	0xffffffff


	//   ....[3]....
        /*0078*/ 	.word	0xffffffff


	//   ....[4]....
        /*007c*/ 	.word	0xffffffff


	//   ....[5]....
        /*0080*/ 	.word	0xffffffff


	//   ....[6]....
        /*0084*/ 	.word	0xffffffff


	//   ....[7]....
        /*0088*/ 	.word	0xffffffff


	//   ....[8]....
        /*008c*/ 	.word	0xffffffff


	//   ....[9]....
        /*0090*/ 	.word	0xffffffff


	//   ....[10]....
        /*0094*/ 	.word	0xffffffff


	//   ....[11]....
        /*0098*/ 	.word	0xffffffff


	//   ....[12]....
        /*009c*/ 	.word	0xffffffff


	//   ....[13]....
        /*00a0*/ 	.word	0xffffffff


	//   ....[14]....
        /*00a4*/ 	.word	0xffffffff


	//   ....[15]....
        /*00a8*/ 	.word	0xffffffff


	//   ....[16]....
        /*00ac*/ 	.word	0xffffffff


	//   ....[17]....
        /*00b0*/ 	.word	0xffffffff


	//   ....[18]....
        /*00b4*/ 	.word	0xffffffff


	//   ....[19]....
        /*00b8*/ 	.word	0xffffffff


	//   ....[20]....
        /*00bc*/ 	.word	0xffffffff


	//   ....[21]....
        /*00c0*/ 	.word	0xffffffff


	//   ....[22]....
        /*00c4*/ 	.word	0xffffffff


	//   ....[23]....
        /*00c8*/ 	.word	0xffffffff


	//   ....[24]....
        /*00cc*/ 	.word	0xffffffff


	//   ....[25]....
        /*00d0*/ 	.word	0xffffffff


	//   ....[26]....
        /*00d4*/ 	.word	0xffffffff


	//   ....[27]....
        /*00d8*/ 	.word	0xffffffff


	//   ....[28]....
        /*00dc*/ 	.word	0xffffffff


	//   ....[29]....
        /*00e0*/ 	.word	0xffffffff


	//   ....[30]....
        /*00e4*/ 	.word	0xffffffff


	//   ....[31]....
        /*00e8*/ 	.word	0xffffffff


	//   ....[32]....
        /*00ec*/ 	.word	0xffffffff


	//   ....[33]....
        /*00f0*/ 	.word	0xffffffff


	//   ....[34]....
        /*00f4*/ 	.word	0xffffffff


	//   ....[35]....
        /*00f8*/ 	.word	0xffffffff


	//   ....[36]....
        /*00fc*/ 	.word	0xffffffff


	//   ....[37]....
        /*0100*/ 	.word	0xffffffff


	//   ....[38]....
        /*0104*/ 	.word	0xffffffff


	//   ....[39]....
        /*0108*/ 	.word	0xffffffff


	//   ....[40]....
        /*010c*/ 	.word	0xffffffff


	//   ....[41]....
        /*0110*/ 	.word	0xffffffff


	//   ....[42]....
        /*0114*/ 	.word	0xffffffff


	//   ....[43]....
        /*0118*/ 	.word	0xffffffff


	//   ....[44]....
        /*011c*/ 	.word	0xffffffff


	//   ....[45]....
        /*0120*/ 	.word	0xffffffff


	//   ....[46]....
        /*0124*/ 	.word	0xffffffff


	//   ....[47]....
        /*0128*/ 	.word	0xffffffff


	//   ....[48]....
        /*012c*/ 	.word	0xffffffff


	//   ....[49]....
        /*0130*/ 	.word	0xffffffff


	//----- nvinfo : EIATTR_COOP_GROUP_INSTR_OFFSETS
	.align		4
.L_499:
        /*0134*/ 	.byte	0x04, 0x28
        /*0136*/ 	.short	(.L_501 - .L_500)


	//   ....[0]....
.L_500:
        /*0138*/ 	.word	0x00000ee0


	//   ....[1]....
        /*013c*/ 	.word	0x00000ef0


	//   ....[2]....
        /*0140*/ 	.word	0x00000f00


	//   ....[3]....
        /*0144*/ 	.word	0x00000f10


	//   ....[4]....
        /*0148*/ 	.word	0x00000f20


	//   ....[5]....
        /*014c*/ 	.word	0x00000f30


	//   ....[6]....
        /*0150*/ 	.word	0x00000f40


	//   ....[7]....
        /*0154*/ 	.word	0x00000f60


	//   ....[8]....
        /*0158*/ 	.word	0x00000f80


	//   ....[9]....
        /*015c*/ 	.word	0x00000f90


	//   ....[10]....
        /*0160*/ 	.word	0x00001970


	//   ....[11]....
        /*0164*/ 	.word	0x000019a0


	//   ....[12]....
        /*0168*/ 	.word	0x000019b0


	//   ....[13]....
        /*016c*/ 	.word	0x000019c0


	//   ....[14]....
        /*0170*/ 	.word	0x000019d0


	//   ....[15]....
        /*0174*/ 	.word	0x000019e0


	//   ....[16]....
        /*0178*/ 	.word	0x000019f0


	//   ....[17]....
        /*017c*/ 	.word	0x00001a00


	//   ....[18]....
        /*0180*/ 	.word	0x00001a10


	//   ....[19]....
        /*0184*/ 	.word	0x00001a20


	//   ....[20]....
        /*0188*/ 	.word	0x00002400


	//   ....[21]....
        /*018c*/ 	.word	0x00002430


	//   ....[22]....
        /*0190*/ 	.word	0x00002440


	//   ....[23]....
        /*0194*/ 	.word	0x00002450


	//   ....[24]....
        /*0198*/ 	.word	0x00002460


	//   ....[25]....
        /*019c*/ 	.word	0x00002470


	//   ....[26]....
        /*01a0*/ 	.word	0x00002480


	//   ....[27]....
        /*01a4*/ 	.word	0x00002490


	//   ....[28]....
        /*01a8*/ 	.word	0x000024a0


	//   ....[29]....
        /*01ac*/ 	.word	0x000024b0


	//   ....[30]....
        /*01b0*/ 	.word	0x00002e90


	//   ....[31]....
        /*01b4*/ 	.word	0x00002ec0


	//   ....[32]....
        /*01b8*/ 	.word	0x00002ed0


	//   ....[33]....
        /*01bc*/ 	.word	0x00002ee0


	//   ....[34]....
        /*01c0*/ 	.word	0x00002ef0


	//   ....[35]....
        /*01c4*/ 	.word	0x00002f00


	//   ....[36]....
        /*01c8*/ 	.word	0x00002f10


	//   ....[37]....
        /*01cc*/ 	.word	0x00002f20


	//   ....[38]....
        /*01d0*/ 	.word	0x00002f30


	//   ....[39]....
        /*01d4*/ 	.word	0x00002f40


	//   ....[40]....
        /*01d8*/ 	.word	0x00003920


	//   ....[41]....
        /*01dc*/ 	.word	0x00003940


	//   ....[42]....
        /*01e0*/ 	.word	0x00003950


	//   ....[43]....
        /*01e4*/ 	.word	0x00003960


	//   ....[44]....
        /*01e8*/ 	.word	0x00003970


	//   ....[45]....
        /*01ec*/ 	.word	0x00003980


	//   ....[46]....
        /*01f0*/ 	.word	0x00003990


	//   ....[47]....
        /*01f4*/ 	.word	0x000039a0


	//   ....[48]....
        /*01f8*/ 	.word	0x000039b0


	//   ....[49]....
        /*01fc*/ 	.word	0x000039c0


	//----- nvinfo : EIATTR_VRC_CTA_INIT_COUNT
	.align		4
.L_501:
        /*0200*/ 	.byte	0x02, 0x4a
	.zero		1
	.zero		1


	//----- nvinfo : EIATTR_EXIT_INSTR_OFFSETS
	.align		4
        /*0204*/ 	.byte	0x04, 0x1c
        /*0206*/ 	.short	(.L_503 - .L_502)


	//   ....[0]....
.L_502:
        /*0208*/ 	.word	0x000089c0


	//   ....[1]....
        /*020c*/ 	.word	0x00008b00


	//   ....[2]....
        /*0210*/ 	.word	0x00008b30


	//----- nvinfo : EIATTR_MAX_THREADS
	.align		4
.L_503:
        /*0214*/ 	.byte	0x04, 0x05
        /*0216*/ 	.short	(.L_505 - .L_504)
.L_504:
        /*0218*/ 	.word	0x00000100
        /*021c*/ 	.word	0x00000001
        /*0220*/ 	.word	0x00000001


	//----- nvinfo : EIATTR_CRS_STACK_SIZE
	.align		4
.L_505:
        /*0224*/ 	.byte	0x04, 0x1e
        /*0226*/ 	.short	(.L_507 - .L_506)
.L_506:
        /*0228*/ 	.word	0x00000000


	//----- nvinfo : EIATTR_CBANK_PARAM_SIZE
	.align		4
.L_507:
        /*022c*/ 	.byte	0x03, 0x19
        /*022e*/ 	.short	0x0020


	//----- nvinfo : EIATTR_PARAM_CBANK
	.align		4
        /*0230*/ 	.byte	0x04, 0x0a
        /*0232*/ 	.short	(.L_509 - .L_508)
	.align		4
.L_508:
        /*0234*/ 	.word	index@(.nv.constant0._Z4topkILi5ELi256EEvPKfPiPfii)
        /*0238*/ 	.short	0x0380
        /*023a*/ 	.short	0x0020


	//----- nvinfo : EIATTR_SW_WAR
	.align		4
.L_509:
        /*023c*/ 	.byte	0x04, 0x36
        /*023e*/ 	.short	(.L_511 - .L_510)
.L_510:
        /*0240*/ 	.word	0x00000008
.L_511:


//--------------------- .nv.info._Z14online_softmaxILi32EEvPKfPfi --------------------------
	.section	.nv.info._Z14online_softmaxILi32EEvPKfPfi,"",@"SHT_CUDA_INFO"
	.sectionflags	@""
	.align	4


	//----- nvinfo : EIATTR_CUDA_API_VERSION
	.align		4
        /*0000*/ 	.byte	0x04, 0x37
        /*0002*/ 	.short	(.L_513 - .L_512)
.L_512:
        /*0004*/ 	.word	0x00000082


	//----- nvinfo : EIATTR_KPARAM_INFO
	.align		4
.L_513:
        /*0008*/ 	.byte	0x04, 0x17
        /*000a*/ 	.short	(.L_515 - .L_514)
.L_514:
        /*000c*/ 	.word	0x00000000
        /*0010*/ 	.short	0x0002
        /*0012*/ 	.short	0x0010
        /*0014*/ 	.byte	0x00, 0xf0, 0x11, 0x00


	//----- nvinfo : EIATTR_KPARAM_INFO
	.align		4
.L_515:
        /*0018*/ 	.byte	0x04, 0x17
        /*001a*/ 	.short	(.L_517 - .L_516)
.L_516:
        /*001c*/ 	.word	0x00000000
        /*0020*/ 	.short	0x0001
        /*0022*/ 	.short	0x0008
        /*0024*/ 	.byte	0x00, 0xf5, 0x21, 0x00


	//----- nvinfo : EIATTR_KPARAM_INFO
	.align		4
.L_517:
        /*0028*/ 	.byte	0x04, 0x17
        /*002a*/ 	.short	(.L_519 - .L_518)
.L_518:
        /*002c*/ 	.word	0x00000000
        /*0030*/ 	.short	0x0000
        /*0032*/ 	.short	0x0000
        /*0034*/ 	.byte	0x00, 0xf5, 0x21, 0x00


	//----- nvinfo : EIATTR_SPARSE_MMA_MASK
	.align		4
.L_519:
        /*0038*/ 	.byte	0x03, 0x50
        /*003a*/ 	.short	0x0000


	//----- nvinfo : EIATTR_MAXREG_COUNT
	.align		4
        /*003c*/ 	.byte	0x03, 0x1b
        /*003e*/ 	.short	0x00ff


	//----- nvinfo : EIATTR_NUM_BARRIERS
	.align		4
        /*0040*/ 	.byte	0x02, 0x4c
        /*0042*/ 	.byte	0x01
	.zero		1


	//----- nvinfo : EIATTR_MERCURY_ISA_VERSION
	.align		4
        /*0044*/ 	.byte	0x03, 0x5f
        /*0046*/ 	.short	0x0101


	//----- nvinfo : EIATTR_COOP_GROUP_MASK_REGIDS
	.align		4
        /*0048*/ 	.byte	0x04, 0x29
        /*004a*/ 	.short	(.L_521 - .L_520)


	//   ....[0]....
.L_520:
        /*004c*/ 	.word	0xffffffff


	//   ....[1]....
        /*0050*/ 	.word	0xffffffff


	//   ....[2]....
        /*0054*/ 	.word	0xffffffff


	//   ....[3]....
        /*0058*/ 	.word	0xffffffff


	//   ....[4]....
        /*005c*/ 	.word	0xffffffff


	//   ....[5]....
        /*0060*/ 	.word	0xffffffff


	//   ....[6]....
        /*0064*/ 	.word	0xffffffff


	//   ....[7]....
        /*0068*/ 	.word	0xffffffff


	//   ....[8]....
        /*006c*/ 	.word	0xffffffff


	//   ....[9]....
        /*0070*/ 	.word	0xffffffff


	//----- nvinfo : EIATTR_COOP_GROUP_INSTR_OFFSETS
	.align		4
.L_521:
        /*0074*/ 	.byte	0x04, 0x28
        /*0076*/ 	.short	(.L_523 - .L_522)


	//   ....[0]....
.L_522:
        /*0078*/ 	.word	0x000010b0


	//   ....[1]....
        /*007c*/ 	.word	0x000010c0


	//   ....[2]....
        /*0080*/ 	.word	0x00001210


	//   ....[3]....
        /*0084*/ 	.word	0x00001230


	//   ....[4]....
        /*0088*/ 	.word	0x00001330


	//   ....[5]....
        /*008c*/ 	.word	0x00001350


	//   ....[6]....
        /*0090*/ 	.word	0x00001450


	//   ....[7]....
        /*0094*/ 	.word	0x00001470


	//   ....[8]....
        /*0098*/ 	.word	0x00001570


	//   ....[9]....
        /*009c*/ 	.word	0x00001590


	//----- nvinfo : EIATTR_VRC_CTA_INIT_COUNT
	.align		4
.L_523:
        /*00a0*/ 	.byte	0x02, 0x4a
	.zero		1
	.zero		1


	//----- nvinfo : EIATTR_EXIT_INSTR_OFFSETS
	.align		4
        /*00a4*/ 	.byte	0x04, 0x1c
        /*00a6*/ 	.short	(.L_525 - .L_524)


	//   ....[0]....
.L_524:
        /*00a8*/ 	.word	0x00001740


	//   ....[1]....
        /*00ac*/ 	.word	0x00001a60


	//   ....[2]....
        /*00b0*/ 	.word	0x00001e30


	//----- nvinfo : EIATTR_MAX_THREADS
	.align		4
.L_525:
        /*00b4*/ 	.byte	0x04, 0x05
        /*00b6*/ 	.short	(.L_527 - .L_526)
.L_526:
        /*00b8*/ 	.word	0x00000020
        /*00bc*/ 	.word	0x00000001
        /*00c0*/ 	.word	0x00000001


	//----- nvinfo : EIATTR_CRS_STACK_SIZE
	.align		4
.L_527:
        /*00c4*/ 	.byte	0x04, 0x1e
        /*00c6*/ 	.short	(.L_529 - .L_528)
.L_528:
        /*00c8*/ 	.word	0x00000000


	//----- nvinfo : EIATTR_CBANK_PARAM_SIZE
	.align		4
.L_529:
        /*00cc*/ 	.byte	0x03, 0x19
        /*00ce*/ 	.short	0x0014


	//----- nvinfo : EIATTR_PARAM_CBANK
	.align		4
        /*00d0*/ 	.byte	0x04, 0x0a
        /*00d2*/ 	.short	(.L_531 - .L_530)
	.align		4
.L_530:
        /*00d4*/ 	.word	index@(.nv.constant0._Z14online_softmaxILi32EEvPKfPfi)
        /*00d8*/ 	.short	0x0380
        /*00da*/ 	.short	0x0014


	//----- nvinfo : EIATTR_SW_WAR
	.align		4
.L_531:
        /*00dc*/ 	.byte	0x04, 0x36
        /*00de*/ 	.short	(.L_533 - .L_532)
.L_532:
        /*00e0*/ 	.word	0x00000008
.L_533:


//--------------------- .nv.info._Z14online_softmaxILi64EEvPKfPfi --------------------------
	.section	.nv.info._Z14online_softmaxILi64EEvPKfPfi,"",@"SHT_CUDA_INFO"
	.sectionflags	@""
	.align	4


	//----- nvinfo : EIATTR_CUDA_API_VERSION
	.align		4
        /*0000*/ 	.byte	0x04, 0x37
        /*0002*/ 	.short	(.L_535 - .L_534)
.L_534:
        /*0004*/ 	.word	0x00000082


	//----- nvinfo : EIATTR_KPARAM_INFO
	.align		4
.L_535:
        /*0008*/ 	.byte	0x04, 0x17
        /*000a*/ 	.short	(.L_537 - .L_536)
.L_536:
        /*000c*/ 	.word	0x00000000
        /*0010*/ 	.short	0x0002
        /*0012*/ 	.short	0x0010
        /*0014*/ 	.byte	0x00, 0xf0, 0x11, 0x00


	//----- nvinfo : EIATTR_KPARAM_INFO
	.align		4
.L_537:
        /*0018*/ 	.byte	0x04, 0x17
        /*001a*/ 	.short	(.L_539 - .L_538)
.L_538:
        /*001c*/ 	.word	0x00000000
        /*0020*/ 	.short	0x0001
        /*0022*/ 	.short	0x0008
        /*0024*/ 	.byte	0x00, 0xf5, 0x21, 0x00


	//----- nvinfo : EIATTR_KPARAM_INFO
	.align		4
.L_539:
        /*0028*/ 	.byte	0x04, 0x17
        /*002a*/ 	.short	(.L_541 - .L_540)
.L_540:
        /*002c*/ 	.word	0x00000000
        /*0030*/ 	.short	0x0000
        /*0032*/ 	.short	0x0000
        /*0034*/ 	.byte	0x00, 0xf5, 0x21, 0x00


	//----- nvinfo : EIATTR_SPARSE_MMA_MASK
	.align		4
.L_541:
        /*0038*/ 	.byte	0x03, 0x50
        /*003a*/ 	.short	0x0000


	//----- nvinfo : EIATTR_MAXREG_COUNT
	.align		4
        /*003c*/ 	.byte	0x03, 0x1b
        /*003e*/ 	.short	0x00ff


	//----- nvinfo : EIATTR_NUM_BARRIERS
	.align		4
        /*0040*/ 	.byte	0x02, 0x4c
        /*0042*/ 	.byte	0x01
	.zero		1


	//----- nvinfo : EIATTR_MERCURY_ISA_VERSION
	.align		4
        /*0044*/ 	.byte	0x03, 0x5f
        /*0046*/ 	.short	0x0101


	//----- nvinfo : EIATTR_COOP_GROUP_MASK_REGIDS
	.align		4
        /*0048*/ 	.byte	0x04, 0x29
        /*004a*/ 	.short	(.L_543 - .L_542)


	//   ....[0]....
.L_542:
        /*004c*/ 	.word	0xffffffff


	//   ....[1]....
        /*0050*/ 	.word	0xffffffff


	//   ....[2]....
        /*0054*/ 	.word	0xffffffff


	//   ....[3]....
        /*0058*/ 	.word	0xffffffff


	//   ....[4]....
        /*005c*/ 	.word	0xffffffff


	//   ....[5]....
        /*0060*/ 	.word	0xffffffff


	//   ....[6]....
        /*0064*/ 	.word	0xffffffff


	//   ....[7]....
        /*0068*/ 	.word	0xffffffff


	//   ....[8]....
        /*006c*/ 	.word	0xffffffff


	//   ....[9]....
        /*0070*/ 	.word	0xffffffff


	//----- nvinfo : EIATTR_COOP_GROUP_INSTR_OFFSETS
	.align		4
.L_543:
        /*0074*/ 	.byte	0x04, 0x28
        /*0076*/ 	.short	(.L_545 - .L_544)


	//   ....[0]....
.L_544:
        /*0078*/ 	.word	0x000010c0


	//   ....[1]....
        /*007c*/ 	.word	0x000010d0


	//   ....[2]....
        /*0080*/ 	.word	0x00001220


	//   ....[3]....
        /*0084*/ 	.word	0x00001240


	//   ....[4]....
        /*0088*/ 	.word	0x00001340


	//   ....[5]....
        /*008c*/ 	.word	0x00001360


	//   ....[6]....
        /*0090*/ 	.word	0x00001460


	//   ....[7]....
        /*0094*/ 	.word	0x00001480


	//   ....[8]....
        /*0098*/ 	.word	0x00001580


	//   ....[9]....
        /*009c*/ 	.word	0x000015a0


	//----- nvinfo : EIATTR_VRC_CTA_INIT_COUNT
	.align		4
.L_545:
        /*00a0*/ 	.byte	0x02, 0x4a
	.zero		1
	.zero		1


	//----- nvinfo : EIATTR_EXIT_INSTR_OFFSETS
	.align		4
        /*00a4*/ 	.byte	0x04, 0x1c
        /*00a6*/ 	.short	(.L_547 - .L_546)


	//   ....[0]....
.L_546:
        /*00a8*/ 	.word	0x000018f0


	//   ....[1]....
        /*00ac*/ 	.word	0x00001c20


	//   ....[2]....
        /*00b0*/ 	.word	0x00001ff0


	//----- nvinfo : EIATTR_MAX_THREADS
	.align		4
.L_547:
        /*00b4*/ 	.byte	0x04, 0x05
        /*00b6*/ 	.short	(.L_549 - .L_548)
.L_548:
        /*00b8*/ 	.word	0x00000040
        /*00bc*/ 	.word	0x00000001
        /*00c0*/ 	.word	0x00000001


	//----- nvinfo : EIATTR_CRS_STACK_SIZE
	.align		4
.L_549:
        /*00c4*/ 	.byte	0x04, 0x1e
        /*00c6*/ 	.short	(.L_551 - .L_550)
.L_550:
        /*00c8*/ 	.word	0x00000000


	//----- nvinfo : EIATTR_CBANK_PARAM_SIZE
	.align		4
.L_551:
        /*00cc*/ 	.byte	0x03, 0x19
        /*00ce*/ 	.short	0x0014


	//----- nvinfo : EIATTR_PARAM_CBANK
	.align		4
        /*00d0*/ 	.byte	0x04, 0x0a
        /*00d2*/ 	.short	(.L_553 - .L_552)
	.align		4
.L_552:
        /*00d4*/ 	.word	index@(.nv.constant0._Z14online_softmaxILi64EEvPKfPfi)
        /*00d8*/ 	.short	0x0380
        /*00da*/ 	.short	0x0014


	//----- nvinfo : EIATTR_SW_WAR
	.align		4
.L_553:
        /*00dc*/ 	.byte	0x04, 0x36
        /*00de*/ 	.short	(.L_555 - .L_554)
.L_554:
        /*00e0*/ 	.word	0x00000008
.L_555:


//--------------------- .nv.info._Z14online_softmaxILi128EEvPKfPfi --------------------------
	.section	.nv.info._Z14online_softmaxILi128EEvPKfPfi,"",@"SHT_CUDA_INFO"
	.sectionflags	@""
	.align	4


	//----- nvinfo : EIATTR_CUDA_API_VERSION
	.align		4
        /*0000*/ 	.byte	0x04, 0x37
        /*0002*/ 	.short	(.L_557 - .L_556)
.L_556:
        /*0004*/ 	.word	0x00000082


	//----- nvinfo : EIATTR_KPARAM_INFO
	.align		4
.L_557:
        /*0008*/ 	.byte	0x04, 0x17
        /*000a*/ 	.short	(.L_559 - .L_558)
.L_558:
        /*000c*/ 	.word	0x00000000
        /*0010*/ 	.short	0x0002
        /*0012*/ 	.short	0x0010
        /*0014*/ 	.byte	0x00, 0xf0, 0x11, 0x00


	//----- nvinfo : EIATTR_KPARAM_INFO
	.align		4
.L_559:
        /*0018*/ 	.byte	0x04, 0x17
        /*001a*/ 	.short	(.L_561 - .L_560)
.L_560:
        /*001c*/ 	.word	0x00000000
        /*0020*/ 	.short	0x0001
        /*0022*/ 	.short	0x0008
        /*0024*/ 	.byte	0x00, 0xf5, 0x21, 0x00


	//----- nvinfo : EIATTR_KPARAM_INFO
	.align		4
.L_561:
        /*0028*/ 	.byte	0x04, 0x17
        /*002a*/ 	.short	(.L_563 - .L_562)
.L_562:
        /*002c*/ 	.word	0x00000000
        /*0030*/ 	.short	0x0000
        /*0032*/ 	.short	0x0000
        /*0034*/ 	.byte	0x00, 0xf5, 0x21, 0x00


	//----- nvinfo : EIATTR_SPARSE_MMA_MASK
	.align		4
.L_563:
        /*0038*/ 	.byte	0x03, 0x50
        /*003a*/ 	.short	0x0000


	//----- nvinfo : EIATTR_MAXREG_COUNT
	.align		4
        /*003c*/ 	.byte	0x03, 0x1b
        /*003e*/ 	.short	0x00ff


	//----- nvinfo : EIATTR_NUM_BARRIERS
	.align		4
        /*0040*/ 	.byte	0x02, 0x4c
        /*0042*/ 	.byte	0x01
	.zero		1


	//----- nvinfo : EIATTR_MERCURY_ISA_VERSION
	.align		4
        /*0044*/ 	.byte	0x03, 0x5f
        /*0046*/ 	.short	0x0101


	//----- nvinfo : EIATTR_COOP_GROUP_MASK_REGIDS
	.align		4
        /*0048*/ 	.byte	0x04, 0x29
        /*004a*/ 	.short	(.L_565 - .L_564)


	//   ....[0]....
.L_564:
        /*004c*/ 	.word	0xffffffff


	//   ....[1]....
        /*0050*/ 	.word	0xffffffff


	//   ....[2]....
        /*0054*/ 	.word	0xffffffff


	//   ....[3]....
        /*0058*/ 	.word	0xffffffff


	//   ....[4]....
        /*005c*/ 	.word	0xffffffff


	//   ....[5]....
        /*0060*/ 	.word	0xffffffff


	//   ....[6]....
        /*0064*/ 	.word	0xffffffff


	//   ....[7]....
        /*0068*/ 	.word	0xffffffff


	//   ....[8]....
        /*006c*/ 	.word	0xffffffff


	//   ....[9]....
        /*0070*/ 	.word	0xffffffff


	//----- nvinfo : EIATTR_COOP_GROUP_INSTR_OFFSETS
	.align		4
.L_565:
        /*0074*/ 	.byte	0x04, 0x28
        /*0076*/ 	.short	(.L_567 - .L_566)


	//   ....[0]....
.L_566:
        /*0078*/ 	.word	0x000010c0


	//   ....[1]....
        /*007c*/ 	.word	0x000010d0


	//   ....[2]....
        /*0080*/ 	.word	0x00001220


	//   ....[3]....
        /*0084*/ 	.word	0x00001240


	//   ....[4]....
        /*0088*/ 	.word	0x00001340


	//   ....[5]....
        /*008c*/ 	.word	0x00001360


	//   ....[6]....
        /*0090*/ 	.word	0x00001460


	//   ....[7]....
        /*0094*/ 	.word	0x00001480


	//   ....[8]....
        /*0098*/ 	.word	0x00001580


	//   ....[9]....
        /*009c*/ 	.word	0x000015a0


	//----- nvinfo : EIATTR_VRC_CTA_INIT_COUNT
	.align		4
.L_567:
        /*00a0*/ 	.byte	0x02, 0x4a
	.zero		1
	.zero		1


	//----- nvinfo : EIATTR_EXIT_INSTR_OFFSETS
	.align		4
        /*00a4*/ 	.byte	0x04, 0x1c
        /*00a6*/ 	.short	(.L_569 - .L_568)


	//   ....[0]....
.L_568:
        /*00a8*/ 	.word	0x00001a80


	//   ....[1]....
        /*00ac*/ 	.word	0x00001db0


	//   ....[2]....
        /*00b0*/ 	.word	0x00002180


	//----- nvinfo : EIATTR_MAX_THREADS
	.align		4
.L_569:
        /*00b4*/ 	.byte	0x04, 0x05
        /*00b6*/ 	.short	(.L_571 - .L_570)
.L_570:
        /*00b8*/ 	.word	0x00000080
        /*00bc*/ 	.word	0x00000001
        /*00c0*/ 	.word	0x00000001


	//----- nvinfo : EIATTR_CRS_STACK_SIZE
	.align		4
.L_571:
        /*00c4*/ 	.byte	0x04, 0x1e
        /*00c6*/ 	.short	(.L_573 - .L_572)
.L_572:
        /*00c8*/ 	.word	0x00000000


	//----- nvinfo : EIATTR_CBANK_PARAM_SIZE
	.align		4
.L_573:
        /*00cc*/ 	.byte	0x03, 0x19
        /*00ce*/ 	.short	0x0014


	//----- nvinfo : EIATTR_PARAM_CBANK
	.align		4
        /*00d0*/ 	.byte	0x04, 0x0a
        /*00d2*/ 	.short	(.L_575 - .L_574)
	.align		4
.L_574:
        /*00d4*/ 	.word	index@(.nv.constant0._Z14online_softmaxILi128EEvPKfPfi)
        /*00d8*/ 	.short	0x0380
        /*00da*/ 	.short	0x0014


	//----- nvinfo : EIATTR_SW_WAR
	.align		4
.L_575:
        /*00dc*/ 	.byte	0x04, 0x36
        /*00de*/ 	.short	(.L_577 - .L_576)
.L_576:
        /*00e0*/ 	.word	0x00000008
.L_577:


//--------------------- .nv.info._Z12safe_softmaxILi32EEvPKfPfi --------------------------
	.section	.nv.info._Z12safe_softmaxILi32EEvPKfPfi,"",@"SHT_CUDA_INFO"
	.sectionflags	@""
	.align	4


	//----- nvinfo : EIATTR_CUDA_API_VERSION
	.align		4
        /*0000*/ 	.byte	0x04, 0x37
        /*0002*/ 	.short	(.L_579 - .L_578)
.L_578:
        /*0004*/ 	.word	0x00000082


	//----- nvinfo : EIATTR_KPARAM_INFO
	.align		4
.L_579:
        /*0008*/ 	.byte	0x04, 0x17
        /*000a*/ 	.short	(.L_581 - .L_580)
.L_580:
        /*000c*/ 	.word	0x00000000
        /*0010*/ 	.short	0x0002
        /*0012*/ 	.short	0x0010
        /*0014*/ 	.byte	0x00, 0xf0, 0x11, 0x00


	//----- nvinfo : EIATTR_KPARAM_INFO
	.align		4
.L_581:
        /*0018*/ 	.byte	0x04, 0x17
        /*001a*/ 	.short	(.L_583 - .L_582)
.L_582:
        /*001c*/ 	.word	0x00000000
        /*0020*/ 	.short	0x0001
        /*0022*/ 	.short	0x0008
        /*0024*/ 	.byte	0x00, 0xf5, 0x21, 0x00


	//----- nvinfo : EIATTR_KPARAM_INFO
	.align		4
.L_583:
        /*0028*/ 	.byte	0x04, 0x17
        /*002a*/ 	.short	(.L_585 - .L_584)
.L_584:
        /*002c*/ 	.word	0x00000000
        /*0030*/ 	.short	0x0000
        /*0032*/ 	.short	0x0000
        /*0034*/ 	.byte	0x00, 0xf5, 0x21, 0x00


	//----- nvinfo : EIATTR_SPARSE_MMA_MASK
	.align		4
.L_585:
        /*0038*/ 	.byte	0x03, 0x50
        /*003a*/ 	.short	0x0000


	//----- nvinfo : EIATTR_MAXREG_COUNT
	.align		4
        /*003c*/ 	.byte	0x03, 0x1b
        /*003e*/ 	.short	0x00ff


	//----- nvinfo : EIATTR_NUM_BARRIERS
	.align		4
        /*0040*/ 	.byte	0x02, 0x4c
        /*0042*/ 	.byte	0x01
	.zero		1


	//----- nvinfo : EIATTR_MERCURY_ISA_VERSION
	.align		4
        /*0044*/ 	.byte	0x03, 0x5f
        /*0046*/ 	.short	0x0101


	//----- nvinfo : EIATTR_COOP_GROUP_MASK_REGIDS
	.align		4
        /*0048*/ 	.byte	0x04, 0x29
        /*004a*/ 	.short	(.L_587 - .L_586)


	//   ....[0]....
.L_586:
        /*004c*/ 	.word	0xffffffff


	//   ....[1]....
        /*0050*/ 	.word	0xffffffff


	//   ....[2]....
        /*0054*/ 	.word	0xffffffff


	//   ....[3]....
        /*0058*/ 	.word	0xffffffff


	//   ....[4]....
        /*005c*/ 	.word	0xffffffff


	//   ....[5]....
        /*0060*/ 	.word	0xffffffff


	//   ....[6]....
        /*0064*/ 	.word	0xffffffff


	//   ....[7]....
        /*0068*/ 	.word	0xffffffff


	//   ....[8]....
        /*006c*/ 	.word	0xffffffff


	//   ....[9]....
        /*0070*/ 	.word	0xffffffff


	//----- nvinfo : EIATTR_COOP_GROUP_INSTR_OFFSETS
	.align		4
.L_587:
        /*0074*/ 	.byte	0x04, 0x28
        /*0076*/ 	.short	(.L_589 - .L_588)


	//   ....[0]....
.L_588:
        /*0078*/ 	.word	0x000007d0


	//   ....[1]....
        /*007c*/ 	.word	0x00000820


	//   ....[2]....
        /*0080*/ 	.word	0x00000850


	//   ....[3]....
        /*0084*/ 	.word	0x00000880


	//   ....[4]....
        /*0088*/ 	.word	0x000008c0


	//   ....[5]....
        /*008c*/ 	.word	0x00001c00


	//   ....[6]....
        /*0090*/ 	.word	0x00001c20


	//   ....[7]....
        /*0094*/ 	.word	0x00001c40


	//   ....[8]....
        /*0098*/ 	.word	0x00001c60


	//   ....[9]....
        /*009c*/ 	.word	0x00001c80


	//----- nvinfo : EIATTR_VRC_CTA_INIT_COUNT
	.align		4
.L_589:
        /*00a0*/ 	.byte	0x02, 0x4a
	.zero		1
	.zero		1


	//----- nvinfo : EIATTR_EXIT_INSTR_OFFSETS
	.align		4
        /*00a4*/ 	.byte	0x04, 0x1c
        /*00a6*/ 	.short	(.L_591 - .L_590)


	//   ....[0]....
.L_590:
        /*00a8*/ 	.word	0x00001d70


	//   ....[1]....
        /*00ac*/ 	.word	0x00002070


	//   ....[2]....
        /*00b0*/ 	.word	0x00002420


	//----- nvinfo : EIATTR_MAX_THREADS
	.align		4
.L_591:
        /*00b4*/ 	.byte	0x04, 0x05
        /*00b6*/ 	.short	(.L_593 - .L_592)
.L_592:
        /*00b8*/ 	.word	0x00000020
        /*00bc*/ 	.word	0x00000001
        /*00c0*/ 	.word	0x00000001


	//----- nvinfo : EIATTR_CRS_STACK_SIZE
	.align		4
.L_593:
        /*00c4*/ 	.byte	0x04, 0x1e
        /*00c6*/ 	.short	(.L_595 - .L_594)
.L_594:
        /*00c8*/ 	.word	0x00000000


	//----- nvinfo : EIATTR_CBANK_PARAM_SIZE
	.align		4
.L_595:
        /*00cc*/ 	.byte	0x03, 0x19
        /*00ce*/ 	.short	0x0014


	//----- nvinfo : EIATTR_PARAM_CBANK
	.align		4
        /*00d0*/ 	.byte	0x04, 0x0a
        /*00d2*/ 	.short	(.L_597 - .L_596)
	.align		4
.L_596:
        /*00d4*/ 	.word	index@(.nv.constant0._Z12safe_softmaxILi32EEvPKfPfi)
        /*00d8*/ 	.short	0x0380
        /*00da*/ 	.short	0x0014


	//----- nvinfo : EIATTR_SW_WAR
	.align		4
.L_597:
        /*00dc*/ 	.byte	0x04, 0x36
        /*00de*/ 	.short	(.L_599 - .L_598)
.L_598:
        /*00e0*/ 	.word	0x00000008
.L_599:


//--------------------- .nv.info._Z12safe_softmaxILi64EEvPKfPfi --------------------------
	.section	.nv.info._Z12safe_softmaxILi64EEvPKfPfi,"",@"SHT_CUDA_INFO"
	.sectionflags	@""
	.align	4


	//----- nvinfo : EIATTR_CUDA_API_VERSION
	.align		4
        /*0000*/ 	.byte	0x04, 0x37
        /*0002*/ 	.short	(.L_601 - .L_600)
.L_600:
        /*0004*/ 	.word	0x00000082


	//----- nvinfo : EIATTR_KPARAM_INFO
	.align		4
.L_601:
        /*0008*/ 	.byte	0x04, 0x17
        /*000a*/ 	.short	(.L_603 - .L_602)
.L_602:
        /*000c*/ 	.word	0x00000000
        /*0010*/ 	.short	0x0002
        /*0012*/ 	.short	0x0010
        /*0014*/ 	.byte	0x00, 0xf0, 0x11, 0x00


	//----- nvinfo : EIATTR_KPARAM_INFO
	.align		4
.L_603:
        /*0018*/ 	.byte	0x04, 0x17
        /*001a*/ 	.short	(.L_605 - .L_604)
.L_604:
        /*001c*/ 	.word	0x00000000
        /*0020*/ 	.short	0x0001
        /*0022*/ 	.short	0x0008
        /*0024*/ 	.byte	0x00, 0xf5, 0x21, 0x00


	//----- nvinfo : EIATTR_KPARAM_INFO
	.align		4
.L_605:
        /*0028*/ 	.byte	0x04, 0x17
        /*002a*/ 	.short	(.L_607 - .L_606)
.L_606:
        /*002c*/ 	.word	0x00000000
        /*0030*/ 	.short	0x0000
        /*0032*/ 	.short	0x0000
        /*0034*/ 	.byte	0x00, 0xf5, 0x21, 0x00


	//----- nvinfo : EIATTR_SPARSE_MMA_MASK
	.align		4
.L_607:
        /*0038*/ 	.byte	0x03, 0x50
        /*003a*/ 	.short	0x0000


	//----- nvinfo : EIATTR_MAXREG_COUNT
	.align		4
        /*003c*/ 	.byte	0x03, 0x1b
        /*003e*/ 	.short	0x00ff


	//----- nvinfo : EIATTR_NUM_BARRIERS
	.align		4
        /*0040*/ 	.byte	0x02, 0x4c
        /*0042*/ 	.byte	0x01
	.zero		1


	//----- nvinfo : EIATTR_MERCURY_ISA_VERSION
	.align		4
        /*0044*/ 	.byte	0x03, 0x5f
        /*0046*/ 	.short	0x0101


	//----- nvinfo : EIATTR_COOP_GROUP_MASK_REGIDS
	.align		4
        /*0048*/ 	.byte	0x04, 0x29
        /*004a*/ 	.short	(.L_609 - .L_608)


	//   ....[0]....
.L_608:
        /*004c*/ 	.word	0xffffffff


	//   ....[1]....
        /*0050*/ 	.word	0xffffffff


	//   ....[2]....
        /*0054*/ 	.word	0xffffffff


	//   ....[3]....
        /*0058*/ 	.word	0xffffffff


	//   ....[4]....
        /*005c*/ 	.word	0xffffffff


	//   ....[5]....
        /*0060*/ 	.word	0xffffffff


	//   ....[6]....
        /*0064*/ 	.word	0xffffffff


	//   ....[7]....
        /*0068*/ 	.word	0xffffffff


	//   ....[8]....
        /*006c*/ 	.word	0xffffffff


	//   ....[9]....
        /*0070*/ 	.word	0xffffffff


	//----- nvinfo : EIATTR_COOP_GROUP_INSTR_OFFSETS
	.align		4
.L_609:
        /*0074*/ 	.byte	0x04, 0x28
        /*0076*/ 	.short	(.L_611 - .L_610)


	//   ....[0]....
.L_610:
        /*0078*/ 	.word	0x000007c0


	//   ....[1]....
        /*007c*/ 	.word	0x00000850


	//   ....[2]....
        /*0080*/ 	.word	0x00000880


	//   ....[3]....
        /*0084*/ 	.word	0x000008b0


	//   ....[4]....
        /*0088*/ 	.word	0x000008f0


	//   ....[5]....
        /*008c*/ 	.word	0x00001c50


	//   ....[6]....
        /*0090*/ 	.word	0x00001ca0


	//   ....[7]....
        /*0094*/ 	.word	0x00001cc0


	//   ....[8]....
        /*0098*/ 	.word	0x00001ce0


	//   ....[9]....
        /*009c*/ 	.word	0x00001d00


	//----- nvinfo : EIATTR_VRC_CTA_INIT_COUNT
	.align		4
.L_611:
        /*00a0*/ 	.byte	0x02, 0x4a
	.zero		1
	.zero		1


	//----- nvinfo : EIATTR_EXIT_INSTR_OFFSETS
	.align		4
        /*00a4*/ 	.byte	0x04, 0x1c
        /*00a6*/ 	.short	(.L_613 - .L_612)


	//   ....[0]....
.L_612:
        /*00a8*/ 	.word	0x00001e00


	//   ....[1]....
        /*00ac*/ 	.word	0x000020e0


	//   ....[2]....
        /*00b0*/ 	.word	0x00002490


	//----- nvinfo : EIATTR_MAX_THREADS
	.align		4
.L_613:
        /*00b4*/ 	.byte	0x04, 0x05
        /*00b6*/ 	.short	(.L_615 - .L_614)
.L_614:
        /*00b8*/ 	.word	0x00000040
        /*00bc*/ 	.word	0x00000001
        /*00c0*/ 	.word	0x00000001


	//----- nvinfo : EIATTR_CRS_STACK_SIZE
	.align		4
.L_615:
        /*00c4*/ 	.byte	0x04, 0x1e
        /*00c6*/ 	.short	(.L_617 - .L_616)
.L_616:
        /*00c8*/ 	.word	0x00000000


	//----- nvinfo : EIATTR_CBANK_PARAM_SIZE
	.align		4
.L_617:
        /*00cc*/ 	.byte	0x03, 0x19
        /*00ce*/ 	.short	0x0014


	//----- nvinfo : EIATTR_PARAM_CBANK
	.align		4
        /*00d0*/ 	.byte	0x04, 0x0a
        /*00d2*/ 	.short	(.L_619 - .L_618)
	.align		4
.L_618:
        /*00d4*/ 	.word	index@(.nv.constant0._Z12safe_softmaxILi64EEvPKfPfi)
        /*00d8*/ 	.short	0x0380
        /*00da*/ 	.short	0x0014


	//----- nvinfo : EIATTR_SW_WAR
	.align		4
.L_619:
        /*00dc*/ 	.byte	0x04, 0x36
        /*00de*/ 	.short	(.L_621 - .L_620)
.L_620:
        /*00e0*/ 	.word	0x00000008
.L_621:


//--------------------- .nv.info._Z12safe_softmaxILi128EEvPKfPfi --------------------------
	.section	.nv.info._Z12safe_softmaxILi128EEvPKfPfi,"",@"SHT_CUDA_INFO"
	.sectionflags	@""
	.align	4


	//----- nvinfo : EIATTR_CUDA_API_VERSION
	.align		4
        /*0000*/ 	.byte	0x04, 0x37
        /*0002*/ 	.short	(.L_623 - .L_622)
.L_622:
        /*0004*/ 	.word	0x00000082


	//----- nvinfo : EIATTR_KPARAM_INFO
	.align		4
.L_623:
        /*0008*/ 	.byte	0x04, 0x17
        /*000a*/ 	.short	(.L_625 - .L_624)
.L_624:
        /*000c*/ 	.word	0x00000000
        /*0010*/ 	.short	0x0002
        /*0012*/ 	.short	0x0010
        /*0014*/ 	.byte	0x00, 0xf0, 0x11, 0x00


	//----- nvinfo : EIATTR_KPARAM_INFO
	.align		4
.L_625:
        /*0018*/ 	.byte	0x04, 0x17
        /*001a*/ 	.short	(.L_627 - .L_626)
.L_626:
        /*001c*/ 	.word	0x00000000
        /*0020*/ 	.short	0x0001
        /*0022*/ 	.short	0x0008
        /*0024*/ 	.byte	0x00, 0xf5, 0x21, 0x00


	//----- nvinfo : EIATTR_KPARAM_INFO
	.align		4
.L_627:
        /*0028*/ 	.byte	0x04, 0x17
        /*002a*/ 	.short	(.L_629 - .L_628)
.L_628:
        /*002c*/ 	.word	0x00000000
        /*0030*/ 	.short	0x0000
        /*0032*/ 	.short	0x0000
        /*0034*/ 	.byte	0x00, 0xf5, 0x21, 0x00


	//----- nvinfo : EIATTR_SPARSE_MMA_MASK
	.align		4
.L_629:
        /*0038*/ 	.byte	0x03, 0x50
        /*003a*/ 	.short	0x0000


	//----- nvinfo : EIATTR_MAXREG_COUNT
	.align		4
        /*003c*/ 	.byte	0x03, 0x1b
        /*003e*/ 	.short	0x00ff


	//----- nvinfo : EIATTR_NUM_BARRIERS
	.align		4
        /*0040*/ 	.byte	0x02, 0x4c
        /*0042*/ 	.byte	0x01
	.zero		1


	//----- nvinfo : EIATTR_MERCURY_ISA_VERSION
	.align		4
        /*0044*/ 	.byte	0x03, 0x5f
        /*0046*/ 	.short	0x0101


	//----- nvinfo : EIATTR_COOP_GROUP_MASK_REGIDS
	.align		4
        /*0048*/ 	.byte	0x04, 0x29
        /*004a*/ 	.short	(.L_631 - .L_630)


	//   ....[0]....
.L_630:
        /*004c*/ 	.word	0xffffffff


	//   ....[1]....
        /*0050*/ 	.word	0xffffffff


	//   ....[2]....
        /*0054*/ 	.word	0xffffffff


	//   ....[3]....
        /*0058*/ 	.word	0xffffffff


	//   ....[4]....
        /*005c*/ 	.word	0xffffffff


	//   ....[5]....
        /*0060*/ 	.word	0xffffffff


	//   ....[6]....
        /*0064*/ 	.word	0xffffffff


	//   ....[7]....
        /*0068*/ 	.word	0xffffffff


	//   ....[8]....
        /*006c*/ 	.word	0xffffffff


	//   ....[9]....
        /*0070*/ 	.word	0xffffffff


	//----- nvinfo : EIATTR_COOP_GROUP_INSTR_OFFSETS
	.align		4
.L_631:
        /*0074*/ 	.byte	0x04, 0x28
        /*0076*/ 	.short	(.L_633 - .L_632)


	//   ....[0]....
.L_632:
        /*0078*/ 	.word	0x000007c0


	//   ....[1]....
        /*007c*/ 	.word	0x00000850


	//   ....[2]....
        /*0080*/ 	.word	0x00000880


	//   ....[3]....
        /*0084*/ 	.word	0x000008b0


	//   ....[4]....
        /*0088*/ 	.word	0x000008f0


	//   ....[5]....
        /*008c*/ 	.word	0x00001c70


	//   ....[6]....
        /*0090*/ 	.word	0x00001cc0


	//   ....[7]....
        /*0094*/ 	.word	0x00001ce0


	//   ....[8]....
        /*0098*/ 	.word	0x00001d00


	//   ....[9]....
        /*009c*/ 	.word	0x00001d20


	//----- nvinfo : EIATTR_VRC_CTA_INIT_COUNT
	.align		4
.L_633:
        /*00a0*/ 	.byte	0x02, 0x4a
	.zero		1
	.zero		1


	//----- nvinfo : EIATTR_EXIT_INSTR_OFFSETS
	.align		4
        /*00a4*/ 	.byte	0x04, 0x1c
        /*00a6*/ 	.short	(.L_635 - .L_634)


	//   ....[0]....
.L_634:
        /*00a8*/ 	.word	0x00001e50


	//   ....[1]....
        /*00ac*/ 	.word	0x00002130


	//   ....[2]....
        /*00b0*/ 	.word	0x000024e0


	//----- nvinfo : EIATTR_MAX_THREADS
	.align		4
.L_635:
        /*00b4*/ 	.byte	0x04, 0x05
        /*00b6*/ 	.short	(.L_637 - .L_636)
.L_636:
        /*00b8*/ 	.word	0x00000080
        /*00bc*/ 	.word	0x00000001
        /*00c0*/ 	.word	0x00000001


	//----- nvinfo : EIATTR_CRS_STACK_SIZE
	.align		4
.L_637:
        /*00c4*/ 	.byte	0x04, 0x1e
        /*00c6*/ 	.short	(.L_639 - .L_638)
.L_638:
        /*00c8*/ 	.word	0x00000000


	//----- nvinfo : EIATTR_CBANK_PARAM_SIZE
	.align		4
.L_639:
        /*00cc*/ 	.byte	0x03, 0x19
        /*00ce*/ 	.short	0x0014


	//----- nvinfo : EIATTR_PARAM_CBANK
	.align		4
        /*00d0*/ 	.byte	0x04, 0x0a
        /*00d2*/ 	.short	(.L_641 - .L_640)
	.align		4
.L_640:
        /*00d4*/ 	.word	index@(.nv.constant0._Z12safe_softmaxILi128EEvPKfPfi)
        /*00d8*/ 	.short	0x0380
        /*00da*/ 	.short	0x0014


	//----- nvinfo : EIATTR_SW_WAR
	.align		4
.L_641:
        /*00dc*/ 	.byte	0x04, 0x36
        /*00de*/ 	.short	(.L_643 - .L_642)
.L_642:
        /*00e0*/ 	.word	0x00000008
.L_643:


//--------------------- .nv.info._Z13naive_softmaxILi32EEvPKfPfi --------------------------
	.section	.nv.info._Z13naive_softmaxILi32EEvPKfPfi,"",@"SHT_CUDA_INFO"
	.sectionflags	@""
	.align	4


	//----- nvinfo : EIATTR_CUDA_API_VERSION
	.align		4
        /*0000*/ 	.byte	0x04, 0x37
        /*0002*/ 	.short	(.L_645 - .L_644)
.L_644:
        /*0004*/ 	.word	0x00000082


	//----- nvinfo : EIATTR_KPARAM_INFO
	.align		4
.L_645:
        /*0008*/ 	.byte	0x04, 0x17
        /*000a*/ 	.short	(.L_647 - .L_646)
.L_646:
        /*000c*/ 	.word	0x00000000
        /*0010*/ 	.short	0x0002
        /*0012*/ 	.short	0x0010
        /*0014*/ 	.byte	0x00, 0xf0, 0x11, 0x00


	//----- nvinfo : EIATTR_KPARAM_INFO
	.align		4
.L_647:
        /*0018*/ 	.byte	0x04, 0x17
        /*001a*/ 	.short	(.L_649 - .L_648)
.L_648:
        /*001c*/ 	.word	0x00000000
        /*0020*/ 	.short	0x0001
        /*0022*/ 	.short	0x0008
        /*0024*/ 	.byte	0x00, 0xf5, 0x21, 0x00


	//----- nvinfo : EIATTR_KPARAM_INFO
	.align		4
.L_649:
        /*0028*/ 	.byte	0x04, 0x17
        /*002a*/ 	.short	(.L_651 - .L_650)
.L_650:
        /*002c*/ 	.word	0x00000000
        /*0030*/ 	.short	0x0000
        /*0032*/ 	.short	0x0000
        /*0034*/ 	.byte	0x00, 0xf5, 0x21, 0x00


	//----- nvinfo : EIATTR_SPARSE_MMA_MASK
	.align		4
.L_651:
        /*0038*/ 	.byte	0x03, 0x50
        /*003a*/ 	.short	0x0000


	//----- nvinfo : EIATTR_MAXREG_COUNT
	.align		4
        /*003c*/ 	.byte	0x03, 0x1b
        /*003e*/ 	.short	0x00ff


	//----- nvinfo : EIATTR_NUM_BARRIERS
	.align		4
        /*0040*/ 	.byte	0x02, 0x4c
        /*0042*/ 	.byte	0x01
	.zero		1


	//----- nvinfo : EIATTR_MERCURY_ISA_VERSION
	.align		4
        /*0044*/ 	.byte	0x03, 0x5f
        /*0046*/ 	.short	0x0101


	//----- nvinfo : EIATTR_COOP_GROUP_MASK_REGIDS
	.align		4
        /*0048*/ 	.byte	0x04, 0x29
        /*004a*/ 	.short	(.L_653 - .L_652)


	//   ....[0]....
.L_652:
        /*004c*/ 	.word	0xffffffff


	//   ....[1]....
        /*0050*/ 	.word	0xffffffff


	//   ....[2]....
        /*0054*/ 	.word	0xffffffff


	//   ....[3]....
        /*0058*/ 	.word	0xffffffff


	//   ....[4]....
        /*005c*/ 	.word	0xffffffff


	//----- nvinfo : EIATTR_COOP_GROUP_INSTR_OFFSETS
	.align		4
.L_653:
        /*0060*/ 	.byte	0x04, 0x28
        /*0062*/ 	.short	(.L_655 - .L_654)


	//   ....[0]....
.L_654:
        /*0064*/ 	.word	0x000011a0


	//   ....[1]....
        /*0068*/ 	.word	0x000011c0


	//   ....[2]....
        /*006c*/ 	.word	0x000011e0


	//   ....[3]....
        /*0070*/ 	.word	0x00001200


	//   ....[4]....
        /*0074*/ 	.word	0x00001220


	//----- nvinfo : EIATTR_VRC_CTA_INIT_COUNT
	.align		4
.L_655:
        /*0078*/ 	.byte	0x02, 0x4a
	.zero		1
	.zero		1


	//----- nvinfo : EIATTR_EXIT_INSTR_OFFSETS
	.align		4
        /*007c*/ 	.byte	0x04, 0x1c
        /*007e*/ 	.short	(.L_657 - .L_656)


	//   ....[0]....
.L_656:
        /*0080*/ 	.word	0x00001310


	//   ....[1]....
        /*0084*/ 	.word	0x00001600


	//   ....[2]....
        /*0088*/ 	.word	0x00001970


	//----- nvinfo : EIATTR_MAX_THREADS
	.align		4
.L_657:
        /*008c*/ 	.byte	0x04, 0x05
        /*008e*/ 	.short	(.L_659 - .L_658)
.L_658:
        /*0090*/ 	.word	0x00000020
        /*0094*/ 	.word	0x00000001
        /*0098*/ 	.word	0x00000001


	//----- nvinfo : EIATTR_CRS_STACK_SIZE
	.align		4
.L_659:
        /*009c*/ 	.byte	0x04, 0x1e
        /*009e*/ 	.short	(.L_661 - .L_660)
.L_660:
        /*00a0*/ 	.word	0x00000000


	//----- nvinfo : EIATTR_CBANK_PARAM_SIZE
	.align		4
.L_661:
        /*00a4*/ 	.byte	0x03, 0x19
        /*00a6*/ 	.short	0x0014


	//----- nvinfo : EIATTR_PARAM_CBANK
	.align		4
        /*00a8*/ 	.byte	0x04, 0x0a
        /*00aa*/ 	.short	(.L_663 - .L_662)
	.align		4
.L_662:
        /*00ac*/ 	.word	index@(.nv.constant0._Z13naive_softmaxILi32EEvPKfPfi)
        /*00b0*/ 	.short	0x0380
        /*00b2*/ 	.short	0x0014


	//----- nvinfo : EIATTR_SW_WAR
	.align		4
.L_663:
        /*00b4*/ 	.byte	0x04, 0x36
        /*00b6*/ 	.short	(.L_665 - .L_664)
.L_664:
        /*00b8*/ 	.word	0x00000008
.L_665:


//--------------------- .nv.info._Z13naive_softmaxILi64EEvPKfPfi --------------------------
	.section	.nv.info._Z13naive_softmaxILi64EEvPKfPfi,"",@"SHT_CUDA_INFO"
	.sectionflags	@""
	.align	4


	//----- nvinfo : EIATTR_CUDA_API_VERSION
	.align		4
        /*0000*/ 	.byte	0x04, 0x37
        /*0002*/ 	.short	(.L_667 - .L_666)
.L_666:
        /*0004*/ 	.word	0x00000082


	//----- nvinfo : EIATTR_KPARAM_INFO
	.align		4
.L_667:
        /*0008*/ 	.byte	0x04, 0x17
        /*000a*/ 	.short	(.L_669 - .L_668)
.L_668:
        /*000c*/ 	.word	0x00000000
        /*0010*/ 	.short	0x0002
        /*0012*/ 	.short	0x0010
        /*0014*/ 	.byte	0x00, 0xf0, 0x11, 0x00


	//----- nvinfo : EIATTR_KPARAM_INFO
	.align		4
.L_669:
        /*0018*/ 	.byte	0x04, 0x17
        /*001a*/ 	.short	(.L_671 - .L_670)
.L_670:
        /*001c*/ 	.word	0x00000000
        /*0020*/ 	.short	0x0001
        /*0022*/ 	.short	0x0008
        /*0024*/ 	.byte	0x00, 0xf5, 0x21, 0x00


	//----- nvinfo : EIATTR_KPARAM_INFO
	.align		4
.L_671:
        /*0028*/ 	.byte	0x04, 0x17
        /*002a*/ 	.short	(.L_673 - .L_672)
.L_672:
        /*002c*/ 	.word	0x00000000
        /*0030*/ 	.short	0x0000
        /*0032*/ 	.short	0x0000
        /*0034*/ 	.byte	0x00, 0xf5, 0x21, 0x00


	//----- nvinfo : EIATTR_SPARSE_MMA_MASK
	.align		4
.L_673:
        /*0038*/ 	.byte	0x03, 0x50
        /*003a*/ 	.short	0x0000


	//----- nvinfo : EIATTR_MAXREG_COUNT
	.align		4
        /*003c*/ 	.byte	0x03, 0x1b
        /*003e*/ 	.short	0x00ff


	//----- nvinfo : EIATTR_NUM_BARRIERS
	.align		4
        /*0040*/ 	.byte	0x02, 0x4c
        /*0042*/ 	.byte	0x01
	.zero		1


	//----- nvinfo : EIATTR_MERCURY_ISA_VERSION
	.align		4
        /*0044*/ 	.byte	0x03, 0x5f
        /*0046*/ 	.short	0x0101


	//----- nvinfo : EIATTR_COOP_GROUP_MASK_REGIDS
	.align		4
        /*0048*/ 	.byte	0x04, 0x29
        /*004a*/ 	.short	(.L_675 - .L_674)


	//   ....[0]....
.L_674:
        /*004c*/ 	.word	0xffffffff


	//   ....[1]....
        /*0050*/ 	.word	0xffffffff


	//   ....[2]....
        /*0054*/ 	.word	0xffffffff


	//   ....[3]....
        /*0058*/ 	.word	0xffffffff


	//   ....[4]....
        /*005c*/ 	.word	0xffffffff


	//----- nvinfo : EIATTR_COOP_GROUP_INSTR_OFFSETS
	.align		4
.L_675:
        /*0060*/ 	.byte	0x04, 0x28
        /*0062*/ 	.short	(.L_677 - .L_676)


	//   ....[0]....
.L_676:
        /*0064*/ 	.word	0x00001160


	//   ....[1]....
        /*0068*/ 	.word	0x000011c0


	//   ....[2]....
        /*006c*/ 	.word	0x00001220


	//   ....[3]....
        /*0070*/ 	.word	0x00001270


	//   ....[4]....
        /*0074*/ 	.word	0x00001290


	//----- nvinfo : EIATTR_VRC_CTA_INIT_COUNT
	.align		4
.L_677:
        /*0078*/ 	.byte	0x02, 0x4a
	.zero		1
	.zero		1


	//----- nvinfo : EIATTR_EXIT_INSTR_OFFSETS
	.align		4
        /*007c*/ 	.byte	0x04, 0x1c
        /*007e*/ 	.short	(.L_679 - .L_678)


	//   ....[0]....
.L_678:
        /*0080*/ 	.word	0x000013c0


	//   ....[1]....
        /*0084*/ 	.word	0x000016c0


	//   ....[2]....
        /*0088*/ 	.word	0x00001a30


	//----- nvinfo : EIATTR_MAX_THREADS
	.align		4
.L_679:
        /*008c*/ 	.byte	0x04, 0x05
        /*008e*/ 	.short	(.L_681 - .L_680)
.L_680:
        /*0090*/ 	.word	0x00000040
        /*0094*/ 	.word	0x00000001
        /*0098*/ 	.word	0x00000001


	//----- nvinfo : EIATTR_CRS_STACK_SIZE
	.align		4
.L_681:
        /*009c*/ 	.byte	0x04, 0x1e
        /*009e*/ 	.short	(.L_683 - .L_682)
.L_682:
        /*00a0*/ 	.word	0x00000000


	//----- nvinfo : EIATTR_CBANK_PARAM_SIZE
	.align		4
.L_683:
        /*00a4*/ 	.byte	0x03, 0x19
        /*00a6*/ 	.short	0x0014


	//----- nvinfo : EIATTR_PARAM_CBANK
	.align		4
        /*00a8*/ 	.byte	0x04, 0x0a
        /*00aa*/ 	.short	(.L_685 - .L_684)
	.align		4
.L_684:
        /*00ac*/ 	.word	index@(.nv.constant0._Z13naive_softmaxILi64EEvPKfPfi)
        /*00b0*/ 	.short	0x0380
        /*00b2*/ 	.short	0x0014


	//----- nvinfo : EIATTR_SW_WAR
	.align		4
.L_685:
        /*00b4*/ 	.byte	0x04, 0x36
        /*00b6*/ 	.short	(.L_687 - .L_686)
.L_686:
        /*00b8*/ 	.word	0x00000008
.L_687:


//--------------------- .nv.info._Z13naive_softmaxILi128EEvPKfPfi --------------------------
	.section	.nv.info._Z13naive_softmaxILi128EEvPKfPfi,"",@"SHT_CUDA_INFO"
	.sectionflags	@""
	.align	4


	//----- nvinfo : EIATTR_CUDA_API_VERSION
	.align		4
        /*0000*/ 	.byte	0x04, 0x37
        /*0002*/ 	.short	(.L_689 - .L_688)
.L_688:
        /*0004*/ 	.word	0x00000082


	//----- nvinfo : EIATTR_KPARAM_INFO
	.align		4
.L_689:
        /*0008*/ 	.byte	0x04, 0x17
        /*000a*/ 	.short	(.L_691 - .L_690)
.L_690:
        /*000c*/ 	.word	0x00000000
        /*0010*/ 	.short	0x0002
        /*0012*/ 	.short	0x0010
        /*0014*/ 	.byte	0x00, 0xf0, 0x11, 0x00


	//----- nvinfo : EIATTR_KPARAM_INFO
	.align		4
.L_691:
        /*0018*/ 	.byte	0x04, 0x17
        /*001a*/ 	.short	(.L_693 - .L_692)
.L_692:
        /*001c*/ 	.word	0x00000000
        /*0020*/ 	.short	0x0001
        /*0022*/ 	.short	0x0008
        /*0024*/ 	.byte	0x00, 0xf5, 0x21, 0x00


	//----- nvinfo : EIATTR_KPARAM_INFO
	.align		4
.L_693:
        /*0028*/ 	.byte	0x04, 0x17
        /*002a*/ 	.short	(.L_695 - .L_694)
.L_694:
        /*002c*/ 	.word	0x00000000
        /*0030*/ 	.short	0x0000
        /*0032*/ 	.short	0x0000
        /*0034*/ 	.byte	0x00, 0xf5, 0x21, 0x00


	//----- nvinfo : EIATTR_SPARSE_MMA_MASK
	.align		4
.L_695:
        /*0038*/ 	.byte	0x03, 0x50
        /*003a*/ 	.short	0x0000


	//----- nvinfo : EIATTR_MAXREG_COUNT
	.align		4
        /*003c*/ 	.byte	0x03, 0x1b
        /*003e*/ 	.short	0x00ff


	//----- nvinfo : EIATTR_NUM_BARRIERS
	.align		4
        /*0040*/ 	.byte	0x02, 0x4c
        /*0042*/ 	.byte	0x01
	.zero		1


	//----- nvinfo : EIATTR_MERCURY_ISA_VERSION
	.align		4
        /*0044*/ 	.byte	0x03, 0x5f
        /*0046*/ 	.short	0x0101


	//----- nvinfo : EIATTR_COOP_GROUP_MASK_REGIDS
	.align		4
        /*0048*/ 	.byte	0x04, 0x29
        /*004a*/ 	.short	(.L_697 - .L_696)


	//   ....[0]....
.L_696:
        /*004c*/ 	.word	0xffffffff


	//   ....[1]....
        /*0050*/ 	.word	0xffffffff


	//   ....[2]....
        /*0054*/ 	.word	0xffffffff


	//   ....[3]....
        /*0058*/ 	.word	0xffffffff


	//   ....[4]....
        /*005c*/ 	.word	0xffffffff


	//----- nvinfo : EIATTR_COOP_GROUP_INSTR_OFFSETS
	.align		4
.L_697:
        /*0060*/ 	.byte	0x04, 0x28
        /*0062*/ 	.short	(.L_699 - .L_698)


	//   ....[0]....
.L_698:
        /*0064*/ 	.word	0x00001160


	//   ....[1]....
        /*0068*/ 	.word	0x000011c0


	//   ....[2]....
        /*006c*/ 	.word	0x00001220


	//   ....[3]....
        /*0070*/ 	.word	0x00001270


	//   ....[4]....
        /*0074*/ 	.word	0x00001290


	//----- nvinfo : EIATTR_VRC_CTA_INIT_COUNT
	.align		4
.L_699:
        /*0078*/ 	.byte	0x02, 0x4a
	.zero		1
	.zero		1


	//----- nvinfo : EIATTR_EXIT_INSTR_OFFSETS
	.align		4
        /*007c*/ 	.byte	0x04, 0x1c
        /*007e*/ 	.short	(.L_701 - .L_700)


	//   ....[0]....
.L_700:
        /*0080*/ 	.word	0x000013f0


	//   ....[1]....
        /*0084*/ 	.word	0x000016f0


	//   ....[2]....
        /*0088*/ 	.word	0x00001a60


	//----- nvinfo : EIATTR_MAX_THREADS
	.align		4
.L_701:
        /*008c*/ 	.byte	0x04, 0x05
        /*008e*/ 	.short	(.L_703 - .L_702)
.L_702:
        /*0090*/ 	.word	0x00000080
        /*0094*/ 	.word	0x00000001
        /*0098*/ 	.word	0x00000001


	//----- nvinfo : EIATTR_CRS_STACK_SIZE
	.align		4
.L_703:
        /*009c*/ 	.byte	0x04, 0x1e
        /*009e*/ 	.short	(.L_705 - .L_704)
.L_704:
        /*00a0*/ 	.word	0x00000000


	//----- nvinfo : EIATTR_CBANK_PARAM_SIZE
	.align		4
.L_705:
        /*00a4*/ 	.byte	0x03, 0x19
        /*00a6*/ 	.short	0x0014


	//----- nvinfo : EIATTR_PARAM_CBANK
	.align		4
        /*00a8*/ 	.byte	0x04, 0x0a
        /*00aa*/ 	.short	(.L_707 - .L_706)
	.align		4
.L_706:
        /*00ac*/ 	.word	index@(.nv.constant0._Z13naive_softmaxILi128EEvPKfPfi)
        /*00b0*/ 	.short	0x0380
        /*00b2*/ 	.short	0x0014


	//----- nvinfo : EIATTR_SW_WAR
	.align		4
.L_707:
        /*00b4*/ 	.byte	0x04, 0x36
        /*00b6*/ 	.short	(.L_709 - .L_708)
.L_708:
        /*00b8*/ 	.word	0x00000008
.L_709:


//--------------------- .nv.info._Z14online_softmaxILi256EEvPKfPfi --------------------------
	.section	.nv.info._Z14online_softmaxILi256EEvPKfPfi,"",@"SHT_CUDA_INFO"
	.sectionflags	@""
	.align	4


	//----- nvinfo : EIATTR_CUDA_API_VERSION
	.align		4
        /*0000*/ 	.byte	0x04, 0x37
        /*0002*/ 	.short	(.L_711 - .L_710)
.L_710:
        /*0004*/ 	.word	0x00000082


	//----- nvinfo : EIATTR_KPARAM_INFO
	.align		4
.L_711:
        /*0008*/ 	.byte	0x04, 0x17
        /*000a*/ 	.short	(.L_713 - .L_712)
.L_712:
        /*000c*/ 	.word	0x00000000
        /*0010*/ 	.short	0x0002
        /*0012*/ 	.short	0x0010
        /*0014*/ 	.byte	0x00, 0xf0, 0x11, 0x00


	//----- nvinfo : EIATTR_KPARAM_INFO
	.align		4
.L_713:
        /*0018*/ 	.byte	0x04, 0x17
        /*001a*/ 	.short	(.L_715 - .L_714)
.L_714:
        /*001c*/ 	.word	0x00000000
        /*0020*/ 	.short	0x0001
        /*0022*/ 	.short	0x0008
        /*0024*/ 	.byte	0x00, 0xf5, 0x21, 0x00


	//----- nvinfo : EIATTR_KPARAM_INFO
	.align		4
.L_715:
        /*0028*/ 	.byte	0x04, 0x17
        /*002a*/ 	.short	(.L_717 - .L_716)
.L_716:
        /*002c*/ 	.word	0x00000000
        /*0030*/ 	.short	0x0000
        /*0032*/ 	.short	0x0000
        /*0034*/ 	.byte	0x00, 0xf5, 0x21, 0x00


	//----- nvinfo : EIATTR_SPARSE_MMA_MASK
	.align		4
.L_717:
        /*0038*/ 	.byte	0x03, 0x50
        /*003a*/ 	.short	0x0000


	//----- nvinfo : EIATTR_MAXREG_COUNT
	.align		4
        /*003c*/ 	.byte	0x03, 0x1b
        /*003e*/ 	.short	0x00ff


	//----- nvinfo : EIATTR_NUM_BARRIERS
	.align		4
        /*0040*/ 	.byte	0x02, 0x4c
        /*0042*/ 	.byte	0x01
	.zero		1


	//----- nvinfo : EIATTR_MERCURY_ISA_VERSION
	.align		4
        /*0044*/ 	.byte	0x03, 0x5f
        /*0046*/ 	.short	0x0101


	//----- nvinfo : EIATTR_COOP_GROUP_MASK_REGIDS
	.align		4
        /*0048*/ 	.byte	0x04, 0x29
        /*004a*/ 	.short	(.L_719 - .L_718)


	//   ....[0]....
.L_718:
        /*004c*/ 	.word	0xffffffff


	//   ....[1]....
        /*0050*/ 	.word	0xffffffff


	//   ....[2]....
        /*0054*/ 	.word	0xffffffff


	//   ....[3]....
        /*0058*/ 	.word	0xffffffff


	//   ....[4]....
        /*005c*/ 	.word	0xffffffff


	//   ....[5]....
        /*0060*/ 	.word	0xffffffff


	//   ....[6]....
        /*0064*/ 	.word	0xffffffff


	//   ....[7]....
        /*0068*/ 	.word	0xffffffff


	//   ....[8]....
        /*006c*/ 	.word	0xffffffff


	//   ....[9]....
        /*0070*/ 	.word	0xffffffff


	//----- nvinfo : EIATTR_COOP_GROUP_INSTR_OFFSETS
	.align		4
.L_719:
        /*0074*/ 	.byte	0x04, 0x28
        /*0076*/ 	.short	(.L_721 - .L_720)


	//   ....[0]....
.L_720:
        /*0078*/ 	.word	0x000010c0


	//   ....[1]....
        /*007c*/ 	.word	0x000010d0


	//   ....[2]....
        /*0080*/ 	.word	0x00001220


	//   ....[3]....
        /*0084*/ 	.word	0x00001240


	//   ....[4]....
        /*0088*/ 	.word	0x00001340


	//   ....[5]....
        /*008c*/ 	.word	0x00001360


	//   ....[6]....
        /*0090*/ 	.word	0x00001460


	//   ....[7]....
        /*0094*/ 	.word	0x00001480


	//   ....[8]....
        /*0098*/ 	.word	0x00001580


	//   ....[9]....
        /*009c*/ 	.word	0x000015a0


	//----- nvinfo : EIATTR_VRC_CTA_INIT_COUNT
	.align		4
.L_721:
        /*00a0*/ 	.byte	0x02, 0x4a
	.zero		1
	.zero		1


	//----- nvinfo : EIATTR_EXIT_INSTR_OFFSETS
	.align		4
        /*00a4*/ 	.byte	0x04, 0x1c
        /*00a6*/ 	.short	(.L_723 - .L_722)


	//   ....[0]....
.L_722:
        /*00a8*/ 	.word	0x00001da0


	//   ....[1]....
        /*00ac*/ 	.word	0x000020d0


	//   ....[2]....
        /*00b0*/ 	.word	0x000024a0


	//----- nvinfo : EIATTR_MAX_THREADS
	.align		4
.L_723:
        /*00b4*/ 	.byte	0x04, 0x05
        /*00b6*/ 	.short	(.L_725 - .L_724)
.L_724:
        /*00b8*/ 	.word	0x00000100
        /*00bc*/ 	.word	0x00000001
        /*00c0*/ 	.word	0x00000001


	//----- nvinfo : EIATTR_CRS_STACK_SIZE
	.align		4
.L_725:
        /*00c4*/ 	.byte	0x04, 0x1e
        /*00c6*/ 	.short	(.L_727 - .L_726)
.L_726:
        /*00c8*/ 	.word	0x00000000


	//----- nvinfo : EIATTR_CBANK_PARAM_SIZE
	.align		4
.L_727:
        /*00cc*/ 	.byte	0x03, 0x19
        /*00ce*/ 	.short	0x0014


	//----- nvinfo : EIATTR_PARAM_CBANK
	.align		4
        /*00d0*/ 	.byte	0x04, 0x0a
        /*00d2*/ 	.short	(.L_729 - .L_728)
	.align		4
.L_728:
        /*00d4*/ 	.word	index@(.nv.constant0._Z14online_softmaxILi256EEvPKfPfi)
        /*00d8*/ 	.short	0x0380
        /*00da*/ 	.short	0x0014


	//----- nvinfo : EIATTR_SW_WAR
	.align		4
.L_729:
        /*00dc*/ 	.byte	0x04, 0x36
        /*00de*/ 	.short	(.L_731 - .L_730)
.L_730:
        /*00e0*/ 	.word	0x00000008
.L_731:


//--------------------- .nv.info._Z12safe_softmaxILi256EEvPKfPfi --------------------------
	.section	.nv.info._Z12safe_softmaxILi256EEvPKfPfi,"",@"SHT_CUDA_INFO"
	.sectionflags	@""
	.align	4


	//----- nvinfo : EIATTR_CUDA_API_VERSION
	.align		4
        /*0000*/ 	.byte	0x04, 0x37
        /*0002*/ 	.short	(.L_733 - .L_732)
.L_732:
        /*0004*/ 	.word	0x00000082


	//----- nvinfo : EIATTR_KPARAM_INFO
	.align		4
.L_733:
        /*0008*/ 	.byte	0x04, 0x17
        /*000a*/ 	.short	(.L_735 - .L_734)
.L_734:
        /*000c*/ 	.word	0x00000000
        /*0010*/ 	.short	0x0002
        /*0012*/ 	.short	0x0010
        /*0014*/ 	.byte	0x00, 0xf0, 0x11, 0x00


	//----- nvinfo : EIATTR_KPARAM_INFO
	.align		4
.L_735:
        /*0018*/ 	.byte	0x04, 0x17
        /*001a*/ 	.short	(.L_737 - .L_736)
.L_736:
        /*001c*/ 	.word	0x00000000
        /*0020*/ 	.short	0x0001
        /*0022*/ 	.short	0x0008
        /*0024*/ 	.byte	0x00, 0xf5, 0x21, 0x00


	//----- nvinfo : EIATTR_KPARAM_INFO
	.align		4
.L_737:
        /*0028*/ 	.byte	0x04, 0x17
        /*002a*/ 	.short	(.L_739 - .L_738)
.L_738:
        /*002c*/ 	.word	0x00000000
        /*0030*/ 	.short	0x0000
        /*0032*/ 	.short	0x0000
        /*0034*/ 	.byte	0x00, 0xf5, 0x21, 0x00


	//----- nvinfo : EIATTR_SPARSE_MMA_MASK
	.align		4
.L_739:
        /*0038*/ 	.byte	0x03, 0x50
        /*003a*/ 	.short	0x0000


	//----- nvinfo : EIATTR_MAXREG_COUNT
	.align		4
        /*003c*/ 	.byte	0x03, 0x1b
        /*003e*/ 	.short	0x00ff


	//----- nvinfo : EIATTR_NUM_BARRIERS
	.align		4
        /*0040*/ 	.byte	0x02, 0x4c
        /*0042*/ 	.byte	0x01
	.zero		1


	//----- nvinfo : EIATTR_MERCURY_ISA_VERSION
	.align		4
        /*0044*/ 	.byte	0x03, 0x5f
        /*0046*/ 	.short	0x0101


	//----- nvinfo : EIATTR_COOP_GROUP_MASK_REGIDS
	.align		4
        /*0048*/ 	.byte	0x04, 0x29
        /*004a*/ 	.short	(.L_741 - .L_740)


	//   ....[0]....
.L_740:
        /*004c*/ 	.word	0xffffffff


	//   ....[1]....
        /*0050*/ 	.word	0xffffffff


	//   ....[2]....
        /*0054*/ 	.word	0xffffffff


	//   ....[3]....
        /*0058*/ 	.word	0xffffffff


	//   ....[4]....
        /*005c*/ 	.word	0xffffffff


	//   ....[5]....
        /*0060*/ 	.word	0xffffffff


	//   ....[6]....
        /*0064*/ 	.word	0xffffffff


	//   ....[7]....
        /*0068*/ 	.word	0xffffffff


	//   ....[8]....
        /*006c*/ 	.word	0xffffffff


	//   ....[9]....
        /*0070*/ 	.word	0xffffffff


	//----- nvinfo : EIATTR_COOP_GROUP_INSTR_OFFSETS
	.align		4
.L_741:
        /*0074*/ 	.byte	0x04, 0x28
        /*0076*/ 	.short	(.L_743 - .L_742)


	//   ....[0]....
.L_742:
        /*0078*/ 	.word	0x000007c0


	//   ....[1]....
        /*007c*/ 	.word	0x00000850


	//   ....[2]....
        /*0080*/ 	.word	0x00000880


	//   ....[3]....
        /*0084*/ 	.word	0x000008b0


	//   ....[4]....
        /*0088*/ 	.word	0x000008f0


	//   ....[5]....
        /*008c*/ 	.word	0x00001ca0


	//   ....[6]....
        /*0090*/ 	.word	0x00001cf0


	//   ....[7]....
        /*0094*/ 	.word	0x00001d10


	//   ....[8]....
        /*0098*/ 	.word	0x00001d30


	//   ....[9]....
        /*009c*/ 	.word	0x00001d50


	//----- nvinfo : EIATTR_VRC_CTA_INIT_COUNT
	.align		4
.L_743:
        /*00a0*/ 	.byte	0x02, 0x4a
	.zero		1
	.zero		1


	//----- nvinfo : EIATTR_EXIT_INSTR_OFFSETS
	.align		4
        /*00a4*/ 	.byte	0x04, 0x1c
        /*00a6*/ 	.short	(.L_745 - .L_744)


	//   ....[0]....
.L_744:
        /*00a8*/ 	.word	0x00001ed0


	//   ....[1]....
        /*00ac*/ 	.word	0x000021c0


	//   ....[2]....
        /*00b0*/ 	.word	0x00002570


	//----- nvinfo : EIATTR_MAX_THREADS
	.align		4
.L_745:
        /*00b4*/ 	.byte	0x04, 0x05
        /*00b6*/ 	.short	(.L_747 - .L_746)
.L_746:
        /*00b8*/ 	.word	0x00000100
        /*00bc*/ 	.word	0x00000001
        /*00c0*/ 	.word	0x00000001


	//----- nvinfo : EIATTR_CRS_STACK_SIZE
	.align		4
.L_747:
        /*00c4*/ 	.byte	0x04, 0x1e
        /*00c6*/ 	.short	(.L_749 - .L_748)
.L_748:
        /*00c8*/ 	.word	0x00000000


	//----- nvinfo : EIATTR_CBANK_PARAM_SIZE
	.align		4
.L_749:
        /*00cc*/ 	.byte	0x03, 0x19
        /*00ce*/ 	.short	0x0014


	//----- nvinfo : EIATTR_PARAM_CBANK
	.align		4
        /*00d0*/ 	.byte	0x04, 0x0a
        /*00d2*/ 	.short	(.L_751 - .L_750)
	.align		4
.L_750:
        /*00d4*/ 	.word	index@(.nv.constant0._Z12safe_softmaxILi256EEvPKfPfi)
        /*00d8*/ 	.short	0x0380
        /*00da*/ 	.short	0x0014


	//----- nvinfo : EIATTR_SW_WAR
	.align		4
.L_751:
        /*00dc*/ 	.byte	0x04, 0x36
        /*00de*/ 	.short	(.L_753 - .L_752)
.L_752:
        /*00e0*/ 	.word	0x00000008
.L_753:


//--------------------- .nv.info._Z13naive_softmaxILi256EEvPKfPfi --------------------------
	.section	.nv.info._Z13naive_softmaxILi256EEvPKfPfi,"",@"SHT_CUDA_INFO"
	.sectionflags	@""
	.align	4


	//----- nvinfo : EIATTR_CUDA_API_VERSION
	.align		4
        /*0000*/ 	.byte	0x04, 0x37
        /*0002*/ 	.short	(.L_755 - .L_754)
.L_754:
        /*0004*/ 	.word	0x00000082


	//----- nvinfo : EIATTR_KPARAM_INFO
	.align		4
.L_755:
        /*0008*/ 	.byte	0x04, 0x17
        /*000a*/ 	.short	(.L_757 - .L_756)
.L_756:
        /*000c*/ 	.word	0x00000000
        /*0010*/ 	.short	0x0002
        /*0012*/ 	.short	0x0010
        /*0014*/ 	.byte	0x00, 0xf0, 0x11, 0x00


	//----- nvinfo : EIATTR_KPARAM_INFO
	.align		4
.L_757:
        /*0018*/ 	.byte	0x04, 0x17
        /*001a*/ 	.short	(.L_759 - .L_758)
.L_758:
        /*001c*/ 	.word	0x00000000
        /*0020*/ 	.short	0x0001
        /*0022*/ 	.short	0x0008
        /*0024*/ 	.byte	0x00, 0xf5, 0x21, 0x00


	//----- nvinfo : EIATTR_KPARAM_INFO
	.align		4
.L_759:
        /*0028*/ 	.byte	0x04, 0x17
        /*002a*/ 	.short	(.L_761 - .L_760)
.L_760:
        /*002c*/ 	.word	0x00000000
        /*0030*/ 	.short	0x0000
        /*0032*/ 	.short	0x0000
        /*0034*/ 	.byte	0x00, 0xf5, 0x21, 0x00


	//----- nvinfo : EIATTR_SPARSE_MMA_MASK
	.align		4
.L_761:
        /*0038*/ 	.byte	0x03, 0x50
        /*003a*/ 	.short	0x0000


	//----- nvinfo : EIATTR_MAXREG_COUNT
	.align		4
        /*003c*/ 	.byte	0x03, 0x1b
        /*003e*/ 	.short	0x00ff


	//----- nvinfo : EIATTR_NUM_BARRIERS
	.align		4
        /*0040*/ 	.byte	0x02, 0x4c
        /*0042*/ 	.byte	0x01
	.zero		1


	//----- nvinfo : EIATTR_MERCURY_ISA_VERSION
	.align		4
        /*0044*/ 	.byte	0x03, 0x5f
        /*0046*/ 	.short	0x0101


	//----- nvinfo : EIATTR_COOP_GROUP_MASK_REGIDS
	.align		4
        /*0048*/ 	.byte	0x04, 0x29
        /*004a*/ 	.short	(.L_763 - .L_762)


	//   ....[0]....
.L_762:
        /*004c*/ 	.word	0xffffffff


	//   ....[1]....
        /*0050*/ 	.word	0xffffffff


	//   ....[2]....
        /*0054*/ 	.word	0xffffffff


	//   ....[3]....
        /*0058*/ 	.word	0xffffffff


	//   ....[4]....
        /*005c*/ 	.word	0xffffffff


	//----- nvinfo : EIATTR_COOP_GROUP_INSTR_OFFSETS
	.align		4
.L_763:
        /*0060*/ 	.byte	0x04, 0x28
        /*0062*/ 	.short	(.L_765 - .L_764)


	//   ....[0]....
.L_764:
        /*0064*/ 	.word	0x00001160


	//   ....[1]....
        /*0068*/ 	.word	0x000011c0


	//   ....[2]....
        /*006c*/ 	.word	0x00001220


	//   ....[3]....
        /*0070*/ 	.word	0x00001270


	//   ....[4]....
        /*0074*/ 	.word	0x00001290


	//----- nvinfo : EIATTR_VRC_CTA_INIT_COUNT
	.align		4
.L_765:
        /*0078*/ 	.byte	0x02, 0x4a
	.zero		1
	.zero		1


	//----- nvinfo : EIATTR_EXIT_INSTR_OFFSETS
	.align		4
        /*007c*/ 	.byte	0x04, 0x1c
        /*007e*/ 	.short	(.L_767 - .L_766)


	//   ....[0]....
.L_766:
        /*0080*/ 	.word	0x00001440


	//   ....[1]....
        /*0084*/ 	.word	0x00001740


	//   ....[2]....
        /*0088*/ 	.word	0x00001ab0


	//----- nvinfo : EIATTR_MAX_THREADS
	.align		4
.L_767:
        /*008c*/ 	.byte	0x04, 0x05
        /*008e*/ 	.short	(.L_769 - .L_768)
.L_768:
        /*0090*/ 	.word	0x00000100
        /*0094*/ 	.word	0x00000001
        /*0098*/ 	.word	0x00000001


	//----- nvinfo : EIATTR_CRS_STACK_SIZE
	.align		4
.L_769:
        /*009c*/ 	.byte	0x04, 0x1e
        /*009e*/ 	.short	(.L_771 - .L_770)
.L_770:
        /*00a0*/ 	.word	0x00000000


	//----- nvinfo : EIATTR_CBANK_PARAM_SIZE
	.align		4
.L_771:
        /*00a4*/ 	.byte	0x03, 0x19
        /*00a6*/ 	.short	0x0014


	//----- nvinfo : EIATTR_PARAM_CBANK
	.align		4
        /*00a8*/ 	.byte	0x04, 0x0a
        /*00aa*/ 	.short	(.L_773 - .L_772)
	.align		4
.L_772:
        /*00ac*/ 	.word	index@(.nv.constant0._Z13naive_softmaxILi256EEvPKfPfi)
        /*00b0*/ 	.short	0x0380
        /*00b2*/ 	.short	0x0014


	//----- nvinfo : EIATTR_SW_WAR
	.align		4
.L_773:
        /*00b4*/ 	.byte	0x04, 0x36
        /*00b6*/ 	.short	(.L_775 - .L_774)
.L_774:
        /*00b8*/ 	.word	0x00000008
.L_775:


//--------------------- .nv.callgraph             --------------------------
	.section	.nv.callgraph,"",@"SHT_CUDA_CALLGRAPH"
	.align	4
	.sectionentsize	8
	.align		4
        /*0000*/ 	.word	0x00000000
	.align		4
        /*0004*/ 	.word	0xffffffff
	.align		4
        /*0008*/ 	.word	0x00000000
	.align		4
        /*000c*/ 	.word	0xfffffffe
	.align		4
        /*0010*/ 	.word	0x00000000
	.align		4
        /*0014*/ 	.word	0xfffffffd
	.align		4
        /*0018*/ 	.word	0x00000000
	.align		4
        /*001c*/ 	.word	0xfffffffc


//--------------------- .nv.constant4             --------------------------
	.section	.nv.constant4,"a",@progbits
	.align	8
	.align		8
.nv.constant4:
        /*0000*/ 	.dword	_ZN34_INTERNAL_9d2dea37_4_k_cu_575651464cuda3std3__45__cpo5beginE
	.align		8
        /*0008*/ 	.dword	_ZN34_INTERNAL_9d2dea37_4_k_cu_575651464cuda3std3__45__cpo3endE
	.align		8
        /*0010*/ 	.dword	_ZN34_INTERNAL_9d2dea37_4_k_cu_575651464cuda3std3__45__cpo6cbeginE
	.align		8
        /*0018*/ 	.dword	_ZN34_INTERNAL_9d2dea37_4_k_cu_575651464cuda3std3__45__cpo4cendE
	.align		8
        /*0020*/ 	.dword	_ZN34_INTERNAL_9d2dea37_4_k_cu_575651464cuda3std3__45__cpo6rbeginE
	.align		8
        /*0028*/ 	.dword	_ZN34_INTERNAL_9d2dea37_4_k_cu_575651464cuda3std3__45__cpo4rendE
	.align		8
        /*0030*/ 	.dword	_ZN34_INTERNAL_9d2dea37_4_k_cu_575651464cuda3std3__45__cpo7crbeginE
	.align		8
        /*0038*/ 	.dword	_ZN34_INTERNAL_9d2dea37_4_k_cu_575651464cuda3std3__45__cpo5crendE
	.align		8
        /*0040*/ 	.dword	_ZN34_INTERNAL_9d2dea37_4_k_cu_575651464cuda3std3__436_GLOBAL__N__9d2dea37_4_k_cu_575651466ignoreE
	.align		8
        /*0048*/ 	.dword	_ZN34_INTERNAL_9d2dea37_4_k_cu_575651464cuda3std3__419piecewise_constructE
	.align		8
        /*0050*/ 	.dword	_ZN34_INTERNAL_9d2dea37_4_k_cu_575651464cuda3std3__48in_placeE
	.align		8
        /*0058*/ 	.dword	_ZN34_INTERNAL_9d2dea37_4_k_cu_575651464cuda3std3__420unreachable_sentinelE
	.align		8
        /*0060*/ 	.dword	_ZN34_INTERNAL_9d2dea37_4_k_cu_575651464cuda3std3__47nulloptE
	.align		8
        /*0068*/ 	.dword	_ZN34_INTERNAL_9d2dea37_4_k_cu_575651464cuda3std3__48unexpectE
	.align		8
        /*0070*/ 	.dword	_ZN34_INTERNAL_9d2dea37_4_k_cu_575651464cuda3std6ranges3__45__cpo4swapE
	.align		8
        /*0078*/ 	.dword	_ZN34_INTERNAL_9d2dea37_4_k_cu_575651464cuda3std6ranges3__45__cpo9iter_moveE
	.align		8
        /*0080*/ 	.dword	_ZN34_INTERNAL_9d2dea37_4_k_cu_575651464cuda3std6ranges3__45__cpo5beginE
	.align		8
        /*0088*/ 	.dword	_ZN34_INTERNAL_9d2dea37_4_k_cu_575651464cuda3std6ranges3__45__cpo3endE
	.align		8
        /*0090*/ 	.dword	_ZN34_INTERNAL_9d2dea37_4_k_cu_575651464cuda3std6ranges3__45__cpo6cbeginE
	.align		8
        /*0098*/ 	.dword	_ZN34_INTERNAL_9d2dea37_4_k_cu_575651464cuda3std6ranges3__45__cpo4cendE
	.align		8
        /*00a0*/ 	.dword	_ZN34_INTERNAL_9d2dea37_4_k_cu_575651464cuda3std6ranges3__45__cpo7advanceE
	.align		8
        /*00a8*/ 	.dword	_ZN34_INTERNAL_9d2dea37_4_k_cu_575651464cuda3std6ranges3__45__cpo9iter_swapE
	.align		8
        /*00b0*/ 	.dword	_ZN34_INTERNAL_9d2dea37_4_k_cu_575651464cuda3std6ranges3__45__cpo4nextE
	.align		8
        /*00b8*/ 	.dword	_ZN34_INTERNAL_9d2dea37_4_k_cu_575651464cuda3std6ranges3__45__cpo4prevE
	.align		8
        /*00c0*/ 	.dword	_ZN34_INTERNAL_9d2dea37_4_k_cu_575651464cuda3std6ranges3__45__cpo4dataE
	.align		8
        /*00c8*/ 	.dword	_ZN34_INTERNAL_9d2dea37_4_k_cu_575651464cuda3std6ranges3__45__cpo5cdataE
	.align		8
        /*00d0*/ 	.dword	_ZN34_INTERNAL_9d2dea37_4_k_cu_575651464cuda3std6ranges3__45__cpo4sizeE
	.align		8
        /*00d8*/ 	.dword	_ZN34_INTERNAL_9d2dea37_4_k_cu_575651464cuda3std6ranges3__45__cpo5ssizeE
	.align		8
        /*00e0*/ 	.dword	_ZN34_INTERNAL_9d2dea37_4_k_cu_575651464cuda3std6ranges3__45__cpo8distanceE
	.align		8
        /*00e8*/ 	.dword	_ZN34_INTERNAL_9d2dea37_4_k_cu_575651466thrust24THRUST_300001_SM_1000_NS6system6detail10sequential3seqE
	.align		8
        /*00f0*/ 	.dword	_ZN34_INTERNAL_9d2dea37_4_k_cu_575651466thrust24THRUST_300001_SM_1000_NS12placeholders2_1E
	.align		8
        /*00f8*/ 	.dword	_ZN34_INTERNAL_9d2dea37_4_k_cu_575651466thrust24THRUST_300001_SM_1000_NS12placeholders2_2E
	.align		8
        /*0100*/ 	.dword	_ZN34_INTERNAL_9d2dea37_4_k_cu_575651466thrust24THRUST_300001_SM_1000_NS12placeholders2_3E
	.align		8
        /*0108*/ 	.dword	_ZN34_INTERNAL_9d2dea37_4_k_cu_575651466thrust24THRUST_300001_SM_1000_NS12placeholders2_4E
	.align		8
        /*0110*/ 	.dword	_ZN34_INTERNAL_9d2dea37_4_k_cu_575651466thrust24THRUST_300001_SM_1000_NS12placeholders2_5E
	.align		8
        /*0118*/ 	.dword	_ZN34_INTERNAL_9d2dea37_4_k_cu_575651466thrust24THRUST_300001_SM_1000_NS12placeholders2_6E
	.align		8
        /*0120*/ 	.dword	_ZN34_INTERNAL_9d2dea37_4_k_cu_575651466thrust24THRUST_300001_SM_1000_NS12placeholders2_7E
	.align		8
        /*0128*/ 	.dword	_ZN34_INTERNAL_9d2dea37_4_k_cu_575651466thrust24THRUST_300001_SM_1000_NS12placeholders2_8E
	.align		8
        /*0130*/ 	.dword	_ZN34_INTERNAL_9d2dea37_4_k_cu_575651466thrust24THRUST_300001_SM_1000_NS12placeholders2_9E
	.align		8
        /*0138*/ 	.dword	_ZN34_INTERNAL_9d2dea37_4_k_cu_575651466thrust24THRUST_300001_SM_1000_NS12placeholders3_10E


//--------------------- .text._ZN3cub18CUB_300001_SM_10006detail11EmptyKernelIvEEvv --------------------------
	.section	.text._ZN3cub18CUB_300001_SM_10006detail11EmptyKernelIvEEvv,"ax",@progbits
	.align	128
        .global         _ZN3cub18CUB_300001_SM_10006detail11EmptyKernelIvEEvv
        .type           _ZN3cub18CUB_300001_SM_10006detail11EmptyKernelIvEEvv,@function
        .size           _ZN3cub18CUB_300001_SM_10006detail11EmptyKernelIvEEvv,(.L_x_561 - _ZN3cub18CUB_300001_SM_10006detail11EmptyKernelIvEEvv)
        .other          _ZN3cub18CUB_300001_SM_10006detail11EmptyKernelIvEEvv,@"STO_CUDA_ENTRY STV_DEFAULT"
_ZN3cub18CUB_300001_SM_10006detail11EmptyKernelIvEEvv:
.text._ZN3cub18CUB_300001_SM_10006detail11EmptyKernelIvEEvv:
[----:B------:R-:W-:Y:S01]  /*0000*/  LDC R1, c[0x0][0x37c] ;  /* 0x0000df00ff017b82 */ /* 0x000fe20000000800 */
[----:B------:R-:W-:Y:S05]  /*0010*/  EXIT ;  /* 0x000000000000794d */ /* 0x000fea0003800000 */
.L_x_0:
[----:B------:R-:W-:-:S00]  /*0020*/  BRA `(.L_x_0) ;  /* 0xfffffffc00fc7947 */ /* 0x000fc0000383ffff */
[----:B------:R-:W-:-:S00]  /*0030*/  NOP ;  /* 0x0000000000007918 */ /* 0x000fc00000000000 */
        /* <DEDUP_REMOVED lines=12> */
.L_x_561:


//--------------------- .text._Z19online_softmax_topkILi5ELi32EEvPKfPiPfii --------------------------
	.section	.text._Z19online_softmax_topkILi5ELi32EEvPKfPiPfii,"ax",@progbits
	.align	128
        .global         _Z19online_softmax_topkILi5ELi32EEvPKfPiPfii
        .type           _Z19online_softmax_topkILi5ELi32EEvPKfPiPfii,@function
        .size           _Z19online_softmax_topkILi5ELi32EEvPKfPiPfii,(.L_x_562 - _Z19online_softmax_topkILi5ELi32EEvPKfPiPfii)
        .other          _Z19online_softmax_topkILi5ELi32EEvPKfPiPfii,@"STO_CUDA_ENTRY STV_DEFAULT"
_Z19online_softmax_topkILi5ELi32EEvPKfPiPfii:
.text._Z19online_softmax_topkILi5ELi32EEvPKfPiPfii:
[----:B------:R-:W-:Y:S01]  /*0000*/  LDC R1, c[0x0][0x37c] ;  /* 0x0000df00ff017b82 */ /* 0x000fe20000000800 */
[----:B------:R-:W0:Y:S07]  /*0010*/  S2R R13, SR_TID.X ;  /* 0x00000000000d7919 */ /* 0x000e2e0000002100 */
[----:B------:R-:W0:Y:S01]  /*0020*/  LDC R14, c[0x0][0x398] ;  /* 0x0000e600ff0e7b82 */ /* 0x000e220000000800 */
[----:B------:R-:W1:Y:S01]  /*0030*/  LDCU.64 UR4, c[0x0][0x358] ;  /* 0x00006b00ff0477ac */ /* 0x000e620008000a00 */
[----:B------:R-:W-:Y:S01]  /*0040*/  BSSY.RECONVERGENT B0, `(.L_x_1) ;  /* 0x000012a000007945 */ /* 0x000fe20003800200 */
[----:B------:R-:W-:Y:S01]  /*0050*/  IMAD.MOV.U32 R8, RZ, RZ, RZ ;  /* 0x000000ffff087224 */ /* 0x000fe200078e00ff */
[----:B------:R-:W-:Y:S01]  /*0060*/  MOV R7, 0xff7fffff ;  /* 0xff7fffff00077802 */ /* 0x000fe20000000f00 */
[----:B------:R-:W2:Y:S01]  /*0070*/  LDCU UR7, c[0x0][0x398] ;  /* 0x00007300ff0777ac */ /* 0x000ea20008000800 */
[----:B------:R-:W-:Y:S01]  /*0080*/  IMAD.MOV.U32 R2, RZ, RZ, -0x1 ;  /* 0xffffffffff027424 */ /* 0x000fe200078e00ff */
[----:B------:R-:W-:Y:S01]  /*0090*/  MOV R11, 0xff7fffff ;  /* 0xff7fffff000b7802 */ /* 0x000fe20000000f00 */
[----:B------:R-:W3:Y:S01]  /*00a0*/  S2UR UR6, SR_CTAID.X ;  /* 0x00000000000679c3 */ /* 0x000ee20000002500 */
[----:B------:R-:W4:Y:S01]  /*00b0*/  LDCU.64 UR10, c[0x0][0x380] ;  /* 0x00007000ff0a77ac */ /* 0x000f220008000a00 */
[----:B------:R-:W-:Y:S01]  /*00c0*/  IMAD.MOV.U32 R9, RZ, RZ, -0x800001 ;  /* 0xff7fffffff097424 */ /* 0x000fe200078e00ff */
[----:B------:R-:W-:Y:S01]  /*00d0*/  MOV R4, 0xffffffff ;  /* 0xffffffff00047802 */ /* 0x000fe20000000f00 */
[----:B------:R-:W-:Y:S01]  /*00e0*/  IMAD.MOV.U32 R10, RZ, RZ, -0x800001 ;  /* 0xff7fffffff0a7424 */ /* 0x000fe200078e00ff */
[----:B------:R-:W-:Y:S01]  /*00f0*/  MOV R12, 0xff7fffff ;  /* 0xff7fffff000c7802 */ /* 0x000fe20000000f00 */
[----:B------:R-:W-:-:S02]  /*0100*/  IMAD.MOV.U32 R6, RZ, RZ, -0x800001 ;  /* 0xff7fffffff067424 */ /* 0x000fc400078e00ff */
[----:B------:R-:W-:Y:S02]  /*0110*/  IMAD.MOV.U32 R5, RZ, RZ, -0x1 ;  /* 0xffffffffff057424 */ /* 0x000fe400078e00ff */
[----:B------:R-:W-:Y:S02]  /*0120*/  IMAD.MOV.U32 R3, RZ, RZ, -0x1 ;  /* 0xffffffffff037424 */ /* 0x000fe400078e00ff */
[----:B------:R-:W-:Y:S01]  /*0130*/  IMAD.MOV.U32 R0, RZ, RZ, -0x1 ;  /* 0xffffffffff007424 */ /* 0x000fe200078e00ff */
[----:B0-----:R-:W-:-:S13]  /*0140*/  ISETP.GE.AND P0, PT, R13, R14, PT ;  /* 0x0000000e0d00720c */ /* 0x001fda0003f06270 */
[----:B-1234-:R-:W-:Y:S05]  /*0150*/  @P0 BRA `(.L_x_2) ;  /* 0x0000001000600947 */ /* 0x01efea0003800000 */
[----:B------:R-:W-:Y:S01]  /*0160*/  LOP3.LUT R2, RZ, R13, RZ, 0x33, !PT ;  /* 0x0000000dff027212 */ /* 0x000fe200078e33ff */
[----:B------:R-:W-:Y:S01]  /*0170*/  BSSY.RECONVERGENT B1, `(.L_x_3) ;  /* 0x000005e000017945 */ /* 0x000fe20003800200 */
[----:B------:R-:W-:Y:S02]  /*0180*/  IMAD.MOV.U32 R8, RZ, RZ, RZ ;  /* 0x000000ffff087224 */ /* 0x000fe400078e00ff */
[----:B------:R-:W-:Y:S02]  /*0190*/  IMAD.MOV.U32 R7, RZ, RZ, -0x800001 ;  /* 0xff7fffffff077424 */ /* 0x000fe400078e00ff */
[----:B------:R-:W-:Y:S02]  /*01a0*/  IMAD.IADD R16, R2, 0x1, R14 ;  /* 0x0000000102107824 */ /* 0x000fe400078e020e */
[----:B------:R-:W-:Y:S02]  /*01b0*/  IMAD R14, R14, UR6, RZ ;  /* 0x000000060e0e7c24 */ /* 0x000fe4000f8e02ff */
[----:B------:R-:W-:Y:S01]  /*01c0*/  IMAD.MOV.U32 R15, RZ, RZ, R13 ;  /* 0x000000ffff0f7224 */ /* 0x000fe200078e000d */
[----:B------:R-:W-:-:S02]  /*01d0*/  LOP3.LUT R2, R16, 0x60, RZ, 0xc0, !PT ;  /* 0x0000006010027812 */ /* 0x000fc400078ec0ff */
[----:B------:R-:W-:Y:S02]  /*01e0*/  ISETP.GE.U32.AND P0, PT, R16, 0x60, PT ;  /* 0x000000601000780c */ /* 0x000fe40003f06070 */
[----:B------:R-:W-:Y:S02]  /*01f0*/  ISETP.NE.AND P1, PT, R2, 0x60, PT ;  /* 0x000000600200780c */ /* 0x000fe40003f25270 */
[----:B------:R-:W-:Y:S02]  /*0200*/  MOV R2, 0xffffffff ;  /* 0xffffffff00027802 */ /* 0x000fe40000000f00 */
[----:B------:R-:W-:-:S09]  /*0210*/  SHF.R.S32.HI R24, RZ, 0x1f, R14 ;  /* 0x0000001fff187819 */ /* 0x000fd2000001140e */
[----:B------:R-:W-:Y:S05]  /*0220*/  @!P1 BRA `(.L_x_4) ;  /* 0x0000000400489947 */ /* 0x000fea0003800000 */
[----:B------:R-:W0:Y:S01]  /*0230*/  LDCU.64 UR8, c[0x0][0x380] ;  /* 0x00007000ff0877ac */ /* 0x000e220008000a00 */
[----:B------:R-:W-:Y:S01]  /*0240*/  IADD3 R26, P1, PT, R14, R13, RZ ;  /* 0x0000000d0e1a7210 */ /* 0x000fe20007f3e0ff */
[----:B------:R-:W-:Y:S01]  /*0250*/  IMAD.MOV.U32 R8, RZ, RZ, RZ ;  /* 0x000000ffff087224 */ /* 0x000fe200078e00ff */
[----:B------:R-:W-:Y:S01]  /*0260*/  LEA.HI R16, R16, 0x1, RZ, 0x1b ;  /* 0x0000000110107811 */ /* 0x000fe200078fd8ff */
[----:B------:R-:W-:Y:S01]  /*0270*/  IMAD.MOV.U32 R2, RZ, RZ, -0x1 ;  /* 0xffffffffff027424 */ /* 0x000fe200078e00ff */
[----:B------:R-:W-:Y:S01]  /*0280*/  IADD3.X R3, PT, PT, RZ, R24, RZ, P1, !PT ;  /* 0x00000018ff037210 */ /* 0x000fe20000ffe4ff */
[----:B------:R-:W-:Y:S01]  /*0290*/  IMAD.MOV.U32 R17, RZ, RZ, -0x800001 ;  /* 0xff7fffffff117424 */ /* 0x000fe200078e00ff */
[----:B------:R-:W-:Y:S01]  /*02a0*/  LOP3.LUT R16, R16, 0x3, RZ, 0xc0, !PT ;  /* 0x0000000310107812 */ /* 0x000fe200078ec0ff */
[----:B------:R-:W-:Y:S01]  /*02b0*/  IMAD.MOV.U32 R18, RZ, RZ, -0x800001 ;  /* 0xff7fffffff127424 */ /* 0x000fe200078e00ff */
[----:B------:R-:W-:Y:S01]  /*02c0*/  MOV R7, 0xff7fffff ;  /* 0xff7fffff00077802 */ /* 0x000fe20000000f00 */
[----:B------:R-:W-:Y:S01]  /*02d0*/  IMAD.MOV.U32 R6, RZ, RZ, -0x800001 ;  /* 0xff7fffffff067424 */ /* 0x000fe200078e00ff */
[----:B------:R-:W-:Y:S01]  /*02e0*/  MOV R19, 0xff7fffff ;  /* 0xff7fffff00137802 */ /* 0x000fe20000000f00 */
[----:B------:R-:W-:Y:S01]  /*02f0*/  IMAD.MOV.U32 R20, RZ, RZ, -0x1 ;  /* 0xffffffffff147424 */ /* 0x000fe200078e00ff */
[----:B------:R-:W-:Y:S01]  /*0300*/  MOV R21, 0xffffffff ;  /* 0xffffffff00157802 */ /* 0x000fe20000000f00 */
[----:B------:R-:W-:Y:S01]  /*0310*/  IMAD.MOV.U32 R22, RZ, RZ, -0x1 ;  /* 0xffffffffff167424 */ /* 0x000fe200078e00ff */
[----:B------:R-:W-:Y:S01]  /*0320*/  MOV R23, 0xff7fffff ;  /* 0xff7fffff00177802 */ /* 0x000fe20000000f00 */
[----:B------:R-:W-:Y:S01]  /*0330*/  IMAD.MOV.U32 R0, RZ, RZ, -0x1 ;  /* 0xffffffffff007424 */ /* 0x000fe200078e00ff */
[----:B0-----:R-:W-:Y:S01]  /*0340*/  LEA R25, P1, R26, UR8, 0x2 ;  /* 0x000000081a197c11 */ /* 0x001fe2000f8210ff */
[----:B------:R-:W-:-:S02]  /*0350*/  IMAD.MOV.U32 R15, RZ, RZ, R13 ;  /* 0x000000ffff0f7224 */ /* 0x000fc400078e000d */
[----:B------:R-:W-:Y:S01]  /*0360*/  IMAD.MOV R16, RZ, RZ, -R16 ;  /* 0x000000ffff107224 */ /* 0x000fe200078e0a10 */
[----:B------:R-:W-:-:S09]  /*0370*/  LEA.HI.X R26, R26, UR9, R3, 0x2, P1 ;  /* 0x000000091a1a7c11 */ /* 0x000fd200088f1403 */
.L_x_5:
[----:B------:R-:W-:Y:S01]  /*0380*/  MOV R4, R25 ;  /* 0x0000001900047202 */ /* 0x000fe20000000f00 */
[----:B------:R-:W-:-:S05]  /*0390*/  IMAD.MOV.U32 R5, RZ, RZ, R26 ;  /* 0x000000ffff057224 */ /* 0x000fca00078e001a */
[----:B------:R-:W2:Y:S01]  /*03a0*/  LDG.E.CONSTANT R4, desc[UR4][R4.64] ;  /* 0x0000000404047981 */ /* 0x000ea2000c1e9900 */
[----:B------:R-:W-:Y:S01]  /*03b0*/  VIADD R16, R16, 0x1 ;  /* 0x0000000110107836 */ /* 0x000fe20000000000 */
[CC--:B--2---:R-:W-:Y:S02]  /*03c0*/  FSETP.GT.AND P4, PT, R4.reuse, R7.reuse, PT ;  /* 0x000000070400720b */ /* 0x0c4fe40003f84000 */
[CC--:B------:R-:W-:Y:S02]  /*03d0*/  FSETP.GT.AND P2, PT, R23.reuse, R4.reuse, PT ;  /* 0x000000041700720b */ /* 0x0c0fe40003f44000 */
[----:B------:R-:W-:Y:S02]  /*03e0*/  FSEL R10, R4, R7, P4 ;  /* 0x00000007040a7208 */ /* 0x000fe40002000000 */
[----:B------:R-:W-:Y:S02]  /*03f0*/  FSEL R12, R23, R4, P2 ;  /* 0x00000004170c7208 */ /* 0x000fe40001000000 */
[----:B------:R-:W-:Y:S01]  /*0400*/  FSETP.GT.AND P5, PT, R10, R17, PT ;  /* 0x000000110a00720b */ /* 0x000fe20003fa4000 */
[----:B------:R-:W-:Y:S01]  /*0410*/  IMAD.MOV.U32 R7, RZ, RZ, R10 ;  /* 0x000000ffff077224 */ /* 0x000fe200078e000a */
[----:B------:R-:W-:-:S02]  /*0420*/  FSEL R3, R4, R23, P2 ;  /* 0x0000001704037208 */ /* 0x000fc40001000000 */
[----:B------:R-:W-:-:S03]  /*0430*/  MOV R23, R12 ;  /* 0x0000000c00177202 */ /* 0x000fc60000000f00 */
[----:B------:R-:W-:-:S04]  /*0440*/  FADD R3, -R12, R3 ;  /* 0x000000030c037221 */ /* 0x000fc80000000100 */
[----:B------:R-:W-:Y:S01]  /*0450*/  FMUL R11, R3, 1.4426950216293334961 ;  /* 0x3fb8aa3b030b7820 */ /* 0x000fe20000400000 */
[C---:B------:R-:W-:Y:S01]  /*0460*/  SEL R3, R15.reuse, R2, P4 ;  /* 0x000000020f037207 */ /* 0x040fe20002000000 */
[----:B------:R-:W-:Y:S01]  /*0470*/  VIADD R15, R15, 0x20 ;  /* 0x000000200f0f7836 */ /* 0x000fe20000000000 */
[----:B------:R-:W-:Y:S01]  /*0480*/  @P5 MOV R7, R17 ;  /* 0x0000001100075202 */ /* 0x000fe20000000f00 */
[----:B------:R-:W-:Y:S01]  /*0490*/  @P5 IMAD.MOV.U32 R17, RZ, RZ, R10 ;  /* 0x000000ffff115224 */ /* 0x000fe200078e000a */
[----:B------:R-:W-:Y:S01]  /*04a0*/  FSETP.GEU.AND P1, PT, R11, -126, PT ;  /* 0xc2fc00000b00780b */ /* 0x000fe20003f2e000 */
[----:B------:R-:W-:Y:S01]  /*04b0*/  IMAD.MOV.U32 R2, RZ, RZ, R3 ;  /* 0x000000ffff027224 */ /* 0x000fe200078e0003 */
[----:B------:R-:W-:Y:S01]  /*04c0*/  @P5 MOV R2, R20 ;  /* 0x0000001400025202 */ /* 0x000fe20000000f00 */
[----:B------:R-:W-:Y:S01]  /*04d0*/  IMAD.MOV.U32 R9, RZ, RZ, R17 ;  /* 0x000000ffff097224 */ /* 0x000fe200078e0011 */
[----:B------:R-:W-:Y:S01]  /*04e0*/  FSETP.GT.AND P3, PT, R17, R18, PT ;  /* 0x000000121100720b */ /* 0x000fe20003f64000 */
[----:B------:R-:W-:Y:S01]  /*04f0*/  @P5 IMAD.MOV.U32 R20, RZ, RZ, R3 ;  /* 0x000000ffff145224 */ /* 0x000fe200078e0003 */
[----:B------:R-:W-:-:S02]  /*0500*/  FSEL R3, R8, 1, !P2 ;  /* 0x3f80000008037808 */ /* 0x000fc40005000000 */
[----:B------:R-:W-:Y:S02]  /*0510*/  FSEL R8, R8, 1, P2 ;  /* 0x3f80000008087808 */ /* 0x000fe40001000000 */
[----:B------:R-:W-:Y:S02]  /*0520*/  MOV R5, R20 ;  /* 0x0000001400057202 */ /* 0x000fe40000000f00 */
[----:B------:R-:W-:Y:S01]  /*0530*/  IADD3 R25, P2, PT, R25, 0x80, RZ ;  /* 0x0000008019197810 */ /* 0x000fe20007f5e0ff */
[----:B------:R-:W-:-:S04]  /*0540*/  @!P1 FMUL R11, R11, 0.5 ;  /* 0x3f0000000b0b9820 */ /* 0x000fc80000400000 */
[----:B------:R-:W-:Y:S01]  /*0550*/  @P3 MOV R9, R18 ;  /* 0x0000001200093202 */ /* 0x000fe20000000f00 */
[----:B------:R-:W-:Y:S01]  /*0560*/  @P3 IMAD.MOV.U32 R18, RZ, RZ, R17 ;  /* 0x000000ffff123224 */ /* 0x000fe200078e0011 */
[----:B------:R-:W-:Y:S01]  /*0570*/  @P3 MOV R5, R21 ;  /* 0x0000001500053202 */ /* 0x000fe20000000f00 */
[----:B------:R-:W0:Y:S01]  /*0580*/  MUFU.EX2 R17, R11 ;  /* 0x0000000b00117308 */ /* 0x000e220000000800 */
[----:B------:R-:W-:Y:S02]  /*0590*/  @P3 IMAD.MOV.U32 R21, RZ, RZ, R20 ;  /* 0x000000ffff153224 */ /* 0x000fe400078e0014 */
[----:B------:R-:W-:Y:S01]  /*05a0*/  FSETP.GT.AND P4, PT, R18, R19, PT ;  /* 0x000000131200720b */ /* 0x000fe20003f84000 */
[----:B------:R-:W-:Y:S02]  /*05b0*/  IMAD.MOV.U32 R10, RZ, RZ, R18 ;  /* 0x000000ffff0a7224 */ /* 0x000fe400078e0012 */
[----:B------:R-:W-:Y:S02]  /*05c0*/  IMAD.MOV.U32 R4, RZ, RZ, R21 ;  /* 0x000000ffff047224 */ /* 0x000fe400078e0015 */
[----:B------:R-:W-:-:S02]  /*05d0*/  IMAD.X R26, RZ, RZ, R26, P2 ;  /* 0x000000ffff1a7224 */ /* 0x000fc400010e061a */
[----:B------:R-:W-:-:S06]  /*05e0*/  IMAD.MOV.U32 R20, RZ, RZ, R5 ;  /* 0x000000ffff147224 */ /* 0x000fcc00078e0005 */
[----:B------:R-:W-:Y:S02]  /*05f0*/  @P4 IMAD.MOV.U32 R10, RZ, RZ, R19 ;  /* 0x000000ffff0a4224 */ /* 0x000fe400078e0013 */
[----:B0-----:R-:W-:Y:S01]  /*0600*/  @!P1 FMUL R17, R17, R17 ;  /* 0x0000001111119220 */ /* 0x001fe20000400000 */
[----:B------:R-:W-:Y:S01]  /*0610*/  @P4 IMAD.MOV.U32 R19, RZ, RZ, R18 ;  /* 0x000000ffff134224 */ /* 0x000fe200078e0012 */
[----:B------:R-:W-:Y:S02]  /*0620*/  ISETP.NE.AND P1, PT, R16, RZ, PT ;  /* 0x000000ff1000720c */ /* 0x000fe40003f25270 */
[----:B------:R-:W-:Y:S01]  /*0630*/  FFMA R8, R3, R17, R8 ;  /* 0x0000001103087223 */ /* 0x000fe20000000008 */
[----:B------:R-:W-:Y:S01]  /*0640*/  @P4 MOV R4, R22 ;  /* 0x0000001600044202 */ /* 0x000fe20000000f00 */
[----:B------:R-:W-:Y:S01]  /*0650*/  IMAD.MOV.U32 R11, RZ, RZ, R19 ;  /* 0x000000ffff0b7224 */ /* 0x000fe200078e0013 */
[----:B------:R-:W-:Y:S01]  /*0660*/  FSETP.GT.AND P5, PT, R19, R6, PT ;  /* 0x000000061300720b */ /* 0x000fe20003fa4000 */
[----:B------:R-:W-:Y:S01]  /*0670*/  @P4 IMAD.MOV.U32 R22, RZ, RZ, R21 ;  /* 0x000000ffff164224 */ /* 0x000fe200078e0015 */
[----:B------:R-:W-:Y:S01]  /*0680*/  MOV R18, R10 ;  /* 0x0000000a00127202 */ /* 0x000fe20000000f00 */
[----:B------:R-:W-:-:S02]  /*0690*/  IMAD.MOV.U32 R21, RZ, RZ, R4 ;  /* 0x000000ffff157224 */ /* 0x000fc400078e0004 */
[----:B------:R-:W-:-:S08]  /*06a0*/  IMAD.MOV.U32 R3, RZ, RZ, R22 ;  /* 0x000000ffff037224 */ /* 0x000fd000078e0016 */
[----:B------:R-:W-:Y:S01]  /*06b0*/  @P5 MOV R17, R6 ;  /* 0x0000000600115202 */ /* 0x000fe20000000f00 */
[----:B------:R-:W-:Y:S01]  /*06c0*/  @P5 IMAD.MOV.U32 R11, RZ, RZ, R6 ;  /* 0x000000ffff0b5224 */ /* 0x000fe200078e0006 */
[----:B------:R-:W-:Y:S01]  /*06d0*/  @P5 MOV R6, R19 ;  /* 0x0000001300065202 */ /* 0x000fe20000000f00 */
[----:B------:R-:W-:Y:S02]  /*06e0*/  @P5 IMAD.MOV.U32 R3, RZ, RZ, R0 ;  /* 0x000000ffff035224 */ /* 0x000fe400078e0000 */
[----:B------:R-:W-:Y:S01]  /*06f0*/  @P5 IMAD.MOV.U32 R19, RZ, RZ, R17 ;  /* 0x000000ffff135224 */ /* 0x000fe200078e0011 */
[----:B------:R-:W-:Y:S01]  /*0700*/  @P5 MOV R17, R0 ;  /* 0x0000000000115202 */ /* 0x000fe20000000f00 */
[----:B------:R-:W-:-:S03]  /*0710*/  @P5 IMAD.MOV.U32 R0, RZ, RZ, R22 ;  /* 0x000000ffff005224 */ /* 0x000fc600078e0016 */
[----:B------:R-:W-:Y:S01]  /*0720*/  @P5 MOV R22, R17 ;  /* 0x0000001100165202 */ /* 0x000fe20000000f00 */
[----:B------:R-:W-:Y:S01]  /*0730*/  IMAD.MOV.U32 R17, RZ, RZ, R9 ;  /* 0x000000ffff117224 */ /* 0x000fe200078e0009 */
[----:B------:R-:W-:Y:S06]  /*0740*/  @P1 BRA `(.L_x_5) ;  /* 0xfffffffc000c1947 */ /* 0x000fec000383ffff */
.L_x_4:
[----:B------:R-:W-:Y:S05]  /*0750*/  BSYNC.RECONVERGENT B1 ;  /* 0x0000000000017941 */ /* 0x000fea0003800200 */
.L_x_3:
[----:B------:R-:W-:Y:S05]  /*0760*/  @!P0 BRA `(.L_x_2) ;  /* 0x0000000800dc8947 */ /* 0x000fea0003800000 */
.L_x_6:
[----:B------:R-:W-:-:S05]  /*0770*/  IADD3 R16, P0, PT, R14, R15, RZ ;  /* 0x0000000f0e107210 */ /* 0x000fca0007f1e0ff */
[----:B------:R-:W-:Y:S01]  /*0780*/  IMAD.X R17, RZ, RZ, R24, P0 ;  /* 0x000000ffff117224 */ /* 0x000fe200000e0618 */
[----:B------:R-:W-:-:S04]  /*0790*/  LEA R18, P0, R16, UR10, 0x2 ;  /* 0x0000000a10127c11 */ /* 0x000fc8000f8010ff */
[----:B------:R-:W-:-:S05]  /*07a0*/  LEA.HI.X R19, R16, UR11, R17, 0x2, P0 ;  /* 0x0000000b10137c11 */ /* 0x000fca00080f1411 */
[----:B------:R-:W2:Y:S04]  /*07b0*/  LDG.E.CONSTANT R17, desc[UR4][R18.64] ;  /* 0x0000000412117981 */ /* 0x000ea8000c1e9900 */
[----:B------:R-:W3:Y:S04]  /*07c0*/  LDG.E.CONSTANT R22, desc[UR4][R18.64+0x80] ;  /* 0x0000800412167981 */ /* 0x000ee8000c1e9900 */
[----:B------:R-:W4:Y:S04]  /*07d0*/  LDG.E.CONSTANT R26, desc[UR4][R18.64+0x100] ;  /* 0x00010004121a7981 */ /* 0x000f28000c1e9900 */
[----:B------:R0:W5:Y:S01]  /*07e0*/  LDG.E.CONSTANT R16, desc[UR4][R18.64+0x180] ;  /* 0x0001800412107981 */ /* 0x000162000c1e9900 */
[----:B--2---:R-:W-:-:S02]  /*07f0*/  FSETP.GT.AND P0, PT, R17, R7, PT ;  /* 0x000000071100720b */ /* 0x004fc40003f04000 */
[C---:B------:R-:W-:Y:S02]  /*0800*/  FSETP.GT.AND P5, PT, R12.reuse, R17, PT ;  /* 0x000000110c00720b */ /* 0x040fe40003fa4000 */
[----:B------:R-:W-:Y:S02]  /*0810*/  FSEL R20, R17, R7, P0 ;  /* 0x0000000711147208 */ /* 0x000fe40000000000 */
[----:B------:R-:W-:Y:S02]  /*0820*/  FSEL R21, R12, R17, P5 ;  /* 0x000000110c157208 */ /* 0x000fe40002800000 */
[----:B------:R-:W-:Y:S02]  /*0830*/  FSETP.GT.AND P1, PT, R20, R9, PT ;  /* 0x000000091400720b */ /* 0x000fe40003f24000 */
[----:B------:R-:W-:Y:S02]  /*0840*/  MOV R7, R20 ;  /* 0x0000001400077202 */ /* 0x000fe40000000f00 */
[----:B------:R-:W-:-:S02]  /*0850*/  SEL R2, R15, R2, P0 ;  /* 0x000000020f027207 */ /* 0x000fc40000000000 */
[----:B------:R-:W-:Y:S02]  /*0860*/  FSEL R12, R17, R12, P5 ;  /* 0x0000000c110c7208 */ /* 0x000fe40002800000 */
[----:B0-----:R-:W-:-:S03]  /*0870*/  MOV R19, R2 ;  /* 0x0000000200137202 */ /* 0x001fc60000000f00 */
[----:B------:R-:W-:Y:S02]  /*0880*/  FADD R12, -R21, R12 ;  /* 0x0000000c150c7221 */ /* 0x000fe40000000100 */
[----:B------:R-:W-:Y:S02]  /*0890*/  @P1 IMAD.MOV.U32 R7, RZ, RZ, R9 ;  /* 0x000000ffff071224 */ /* 0x000fe400078e0009 */
[----:B------:R-:W-:Y:S02]  /*08a0*/  @P1 IMAD.MOV.U32 R9, RZ, RZ, R20 ;  /* 0x000000ffff091224 */ /* 0x000fe400078e0014 */
[----:B------:R-:W-:Y:S01]  /*08b0*/  FMUL R12, R12, 1.4426950216293334961 ;  /* 0x3fb8aa3b0c0c7820 */ /* 0x000fe20000400000 */
[----:B------:R-:W-:Y:S01]  /*08c0*/  @P1 IMAD.MOV.U32 R19, RZ, RZ, R5 ;  /* 0x000000ffff131224 */ /* 0x000fe200078e0005 */
[----:B---3--:R-:W-:Y:S01]  /*08d0*/  FSETP.GT.AND P2, PT, R22, R7, PT ;  /* 0x000000071600720b */ /* 0x008fe20003f44000 */
[----:B------:R-:W-:Y:S01]  /*08e0*/  @P1 IMAD.MOV.U32 R5, RZ, RZ, R2 ;  /* 0x000000ffff051224 */ /* 0x000fe200078e0002 */
[----:B------:R-:W-:-:S02]  /*08f0*/  FSETP.GT.AND P4, PT, R9, R10, PT ;  /* 0x0000000a0900720b */ /* 0x000fc40003f84000 */
[----:B------:R-:W-:Y:S02]  /*0900*/  MOV R20, R9 ;  /* 0x0000000900147202 */ /* 0x000fe40000000f00 */
[----:B------:R-:W-:Y:S02]  /*0910*/  FSEL R23, R22, R7, P2 ;  /* 0x0000000716177208 */ /* 0x000fe40001000000 */
[----:B------:R-:W-:-:S03]  /*0920*/  MOV R2, R5 ;  /* 0x0000000500027202 */ /* 0x000fc60000000f00 */
[----:B------:R-:W-:Y:S02]  /*0930*/  IMAD.MOV.U32 R17, RZ, RZ, R23 ;  /* 0x000000ffff117224 */ /* 0x000fe400078e0017 */
[----:B------:R-:W-:Y:S02]  /*0940*/  @P2 VIADD R19, R15, 0x20 ;  /* 0x000000200f132836 */ /* 0x000fe40000000000 */
[----:B------:R-:W-:Y:S02]  /*0950*/  @P4 IMAD.MOV.U32 R20, RZ, RZ, R10 ;  /* 0x000000ffff144224 */ /* 0x000fe400078e000a */
[----:B------:R-:W-:Y:S02]  /*0960*/  @P4 IMAD.MOV.U32 R10, RZ, RZ, R9 ;  /* 0x000000ffff0a4224 */ /* 0x000fe400078e0009 */
[----:B------:R-:W-:Y:S01]  /*0970*/  @P4 IMAD.MOV.U32 R2, RZ, RZ, R4 ;  /* 0x000000ffff024224 */ /* 0x000fe200078e0004 */
[----:B------:R-:W-:Y:S01]  /*0980*/  FSETP.GT.AND P3, PT, R23, R20, PT ;  /* 0x000000141700720b */ /* 0x000fe20003f64000 */
[----:B------:R-:W-:Y:S01]  /*0990*/  @P4 IMAD.MOV.U32 R4, RZ, RZ, R5 ;  /* 0x000000ffff044224 */ /* 0x000fe200078e0005 */
[----:B------:R-:W-:-:S02]  /*09a0*/  FSETP.GT.AND P6, PT, R10, R11, PT ;  /* 0x0000000b0a00720b */ /* 0x000fc40003fc4000 */
[----:B------:R-:W-:Y:S01]  /*09b0*/  MOV R7, R10 ;  /* 0x0000000a00077202 */ /* 0x000fe20000000f00 */
[----:B------:R-:W-:Y:S01]  /*09c0*/  IMAD.MOV.U32 R9, RZ, RZ, R4 ;  /* 0x000000ffff097224 */ /* 0x000fe200078e0004 */
[----:B------:R-:W-:Y:S02]  /*09d0*/  FSETP.GEU.AND P4, PT, R12, -126, PT ;  /* 0xc2fc00000c00780b */ /* 0x000fe40003f8e000 */
[C---:B------:R-:W-:Y:S02]  /*09e0*/  FSEL R5, R8.reuse, 1, !P5 ;  /* 0x3f80000008057808 */ /* 0x040fe40006800000 */
[----:B------:R-:W-:-:S03]  /*09f0*/  FSEL R8, R8, 1, P5 ;  /* 0x3f80000008087808 */ /* 0x000fc60002800000 */
[----:B------:R-:W-:Y:S01]  /*0a00*/  @P3 IMAD.MOV.U32 R17, RZ, RZ, R20 ;  /* 0x000000ffff113224 */ /* 0x000fe200078e0014 */
[----:B------:R-:W-:Y:S01]  /*0a10*/  @P3 MOV R20, R23 ;  /* 0x0000001700143202 */ /* 0x000fe20000000f00 */
[----:B------:R-:W-:Y:S01]  /*0a20*/  @P6 IMAD.MOV.U32 R7, RZ, RZ, R11 ;  /* 0x000000ffff076224 */ /* 0x000fe200078e000b */
[----:B------:R-:W-:Y:S01]  /*0a30*/  MOV R23, R19 ;  /* 0x0000001300177202 */ /* 0x000fe20000000f00 */
[----:B------:R-:W-:Y:S01]  /*0a40*/  @P6 IMAD.MOV.U32 R11, RZ, RZ, R10 ;  /* 0x000000ffff0b6224 */ /* 0x000fe200078e000a */
[----:B------:R-:W-:Y:S01]  /*0a50*/  MOV R18, R20 ;  /* 0x0000001400127202 */ /* 0x000fe20000000f00 */
[----:B------:R-:W-:Y:S01]  /*0a60*/  @!P4 FMUL R12, R12, 0.5 ;  /* 0x3f0000000c0cc820 */ /* 0x000fe20000400000 */
[----:B------:R-:W-:Y:S01]  /*0a70*/  FSETP.GT.AND P1, PT, R20, R7, PT ;  /* 0x000000071400720b */ /* 0x000fe20003f24000 */
[----:B------:R-:W-:Y:S01]  /*0a80*/  @P3 IMAD.MOV.U32 R23, RZ, RZ, R2 ;  /* 0x000000ffff173224 */ /* 0x000fe200078e0002 */
[----:B------:R-:W-:Y:S01]  /*0a90*/  FSETP.GT.AND P0, PT, R11, R6, PT ;  /* 0x000000060b00720b */ /* 0x000fe20003f04000 */
[----:B------:R-:W-:Y:S01]  /*0aa0*/  @P6 IMAD.MOV.U32 R9, RZ, RZ, R3 ;  /* 0x000000ffff096224 */ /* 0x000fe200078e0003 */
[----:B------:R-:W-:Y:S01]  /*0ab0*/  MOV R10, R11 ;  /* 0x0000000b000a7202 */ /* 0x000fe20000000f00 */
[----:B------:R-:W0:Y:S01]  /*0ac0*/  MUFU.EX2 R12, R12 ;  /* 0x0000000c000c7308 */ /* 0x000e220000000800 */
[----:B------:R-:W-:Y:S01]  /*0ad0*/  @P3 IMAD.MOV.U32 R2, RZ, RZ, R19 ;  /* 0x000000ffff023224 */ /* 0x000fe200078e0013 */
[----:B------:R-:W-:-:S02]  /*0ae0*/  FSETP.GT.AND P3, PT, R21, R22, PT ;  /* 0x000000161500720b */ /* 0x000fc40003f64000 */
[----:B------:R-:W-:Y:S02]  /*0af0*/  @P6 MOV R3, R4 ;  /* 0x0000000400036202 */ /* 0x000fe40000000f00 */
[----:B------:R-:W-:Y:S02]  /*0b00*/  FSEL R25, R21, R22, P3 ;  /* 0x0000001615197208 */ /* 0x000fe40001800000 */
[----:B------:R-:W-:Y:S01]  /*0b10*/  @P1 IMAD.MOV.U32 R18, RZ, RZ, R7 ;  /* 0x000000ffff121224 */ /* 0x000fe200078e0007 */
[----:B------:R-:W-:Y:S01]  /*0b20*/  FSEL R22, R22, R21, P3 ;  /* 0x0000001516167208 */ /* 0x000fe20001800000 */
[----:B------:R-:W-:Y:S02]  /*0b30*/  @P1 IMAD.MOV.U32 R7, RZ, RZ, R20 ;  /* 0x000000ffff071224 */ /* 0x000fe400078e0014 */
[----:B------:R-:W-:Y:S01]  /*0b40*/  @P0 IMAD.MOV.U32 R10, RZ, RZ, R6 ;  /* 0x000000ffff0a0224 */ /* 0x000fe200078e0006 */
[----:B------:R-:W-:Y:S01]  /*0b50*/  @P0 MOV R6, R11 ;  /* 0x0000000b00060202 */ /* 0x000fe20000000f00 */
[--C-:B------:R-:W-:Y:S01]  /*0b60*/  IMAD.MOV.U32 R11, RZ, RZ, R2.reuse ;  /* 0x000000ffff0b7224 */ /* 0x100fe200078e0002 */
[----:B------:R-:W-:Y:S01]  /*0b70*/  @P1 MOV R11, R9 ;  /* 0x00000009000b1202 */ /* 0x000fe20000000f00 */
[----:B------:R-:W-:Y:S01]  /*0b80*/  @P1 IMAD.MOV.U32 R9, RZ, RZ, R2 ;  /* 0x000000ffff091224 */ /* 0x000fe200078e0002 */
[----:B------:R-:W-:Y:S01]  /*0b90*/  FSETP.GT.AND P2, PT, R7, R10, PT ;  /* 0x0000000a0700720b */ /* 0x000fe20003f44000 */
[----:B------:R-:W-:Y:S01]  /*0ba0*/  IMAD.MOV.U32 R19, RZ, RZ, R7 ;  /* 0x000000ffff137224 */ /* 0x000fe200078e0007 */
[----:B----4-:R-:W-:Y:S01]  /*0bb0*/  FSETP.GT.AND P1, PT, R26, R17, PT ;  /* 0x000000111a00720b */ /* 0x010fe20003f24000 */
[----:B0-----:R-:W-:Y:S01]  /*0bc0*/  @!P4 FMUL R12, R12, R12 ;  /* 0x0000000c0c0cc220 */ /* 0x001fe20000400000 */
[----:B------:R-:W-:Y:S01]  /*0bd0*/  FADD R22, -R25, R22 ;  /* 0x0000001619167221 */ /* 0x000fe20000000100 */
[----:B------:R-:W-:-:S02]  /*0be0*/  IMAD.MOV.U32 R2, RZ, RZ, R3 ;  /* 0x000000ffff027224 */ /* 0x000fc400078e0003 */
[----:B------:R-:W-:Y:S02]  /*0bf0*/  @P0 IMAD.MOV.U32 R2, RZ, RZ, R0 ;  /* 0x000000ffff020224 */ /* 0x000fe400078e0000 */
[----:B------:R-:W-:Y:S01]  /*0c00*/  FMUL R22, R22, 1.4426950216293334961 ;  /* 0x3fb8aa3b16167820 */ /* 0x000fe20000400000 */
[----:B------:R-:W-:Y:S02]  /*0c10*/  @P0 IMAD.MOV.U32 R0, RZ, RZ, R3 ;  /* 0x000000ffff000224 */ /* 0x000fe400078e0003 */
[----:B------:R-:W-:Y:S01]  /*0c20*/  FFMA R4, R5, R12, R8 ;  /* 0x0000000c05047223 */ /* 0x000fe20000000008 */
[----:B------:R-:W-:Y:S01]  /*0c30*/  @P2 IMAD.MOV.U32 R19, RZ, RZ, R10 ;  /* 0x000000ffff132224 */ /* 0x000fe200078e000a */
[----:B------:R-:W-:Y:S01]  /*0c40*/  @P2 MOV R10, R7 ;  /* 0x00000007000a2202 */ /* 0x000fe20000000f00 */
[----:B------:R-:W-:Y:S01]  /*0c50*/  @P1 VIADD R23, R15, 0x40 ;  /* 0x000000400f171836 */ /* 0x000fe20000000000 */
[----:B------:R-:W-:Y:S02]  /*0c60*/  FSEL R7, R26, R17, P1 ;  /* 0x000000111a077208 */ /* 0x000fe40000800000 */
[----:B------:R-:W-:-:S02]  /*0c70*/  FSETP.GT.AND P5, PT, R10, R6, PT ;  /* 0x000000060a00720b */ /* 0x000fc40003fa4000 */
[----:B------:R-:W-:Y:S01]  /*0c80*/  FSETP.GT.AND P4, PT, R7, R18, PT ;  /* 0x000000120700720b */ /* 0x000fe20003f84000 */
[----:B------:R-:W-:Y:S01]  /*0c90*/  IMAD.MOV.U32 R3, RZ, RZ, R7 ;  /* 0x000000ffff037224 */ /* 0x000fe200078e0007 */
[----:B------:R-:W-:Y:S02]  /*0ca0*/  FSETP.GEU.AND P0, PT, R22, -126, PT ;  /* 0xc2fc00001600780b */ /* 0x000fe40003f0e000 */
[----:B------:R-:W-:Y:S01]  /*0cb0*/  MOV R17, R9 ;  /* 0x0000000900117202 */ /* 0x000fe20000000f00 */
[----:B------:R-:W-:Y:S01]  /*0cc0*/  @P2 IMAD.MOV.U32 R17, RZ, RZ, R2 ;  /* 0x000000ffff112224 */ /* 0x000fe200078e0002 */
[----:B------:R-:W-:Y:S01]  /*0cd0*/  MOV R8, R10 ;  /* 0x0000000a00087202 */ /* 0x000fe20000000f00 */
[----:B------:R-:W-:Y:S01]  /*0ce0*/  @P2 IMAD.MOV.U32 R2, RZ, RZ, R9 ;  /* 0x000000ffff022224 */ /* 0x000fe200078e0009 */
[----:B------:R-:W-:Y:S02]  /*0cf0*/  MOV R21, R23 ;  /* 0x0000001700157202 */ /* 0x000fe40000000f00 */
[----:B------:R-:W-:Y:S01]  /*0d00*/  FSETP.GT.AND P2, PT, R25, R26, PT ;  /* 0x0000001a1900720b */ /* 0x000fe20003f44000 */
[----:B------:R-:W-:Y:S01]  /*0d10*/  IMAD.MOV.U32 R20, RZ, RZ, R2 ;  /* 0x000000ffff147224 */ /* 0x000fe200078e0002 */
[----:B------:R-:W-:Y:S01]  /*0d20*/  @P5 MOV R8, R6 ;  /* 0x0000000600085202 */ /* 0x000fe20000000f00 */
[----:B------:R-:W-:Y:S01]  /*0d30*/  @P4 IMAD.MOV.U32 R3, RZ, RZ, R18 ;  /* 0x000000ffff034224 */ /* 0x000fe200078e0012 */
[----:B------:R-:W-:Y:S01]  /*0d40*/  @P4 MOV R18, R7 ;  /* 0x0000000700124202 */ /* 0x000fe20000000f00 */
[----:B------:R-:W-:-:S02]  /*0d50*/  @P5 IMAD.MOV.U32 R20, RZ, RZ, R0 ;  /* 0x000000ffff145224 */ /* 0x000fc400078e0000 */
[----:B------:R-:W-:Y:S01]  /*0d60*/  @!P0 FMUL R22, R22, 0.5 ;  /* 0x3f00000016168820 */ /* 0x000fe20000400000 */
[----:B------:R-:W-:Y:S01]  /*0d70*/  @P5 IMAD.MOV.U32 R6, RZ, RZ, R10 ;  /* 0x000000ffff065224 */ /* 0x000fe200078e000a */
[----:B------:R-:W-:Y:S01]  /*0d80*/  FSETP.GT.AND P1, PT, R18, R19, PT ;  /* 0x000000131200720b */ /* 0x000fe20003f24000 */
[----:B------:R-:W-:Y:S01]  /*0d90*/  @P5 IMAD.MOV.U32 R0, RZ, RZ, R2 ;  /* 0x000000ffff005224 */ /* 0x000fe200078e0002 */
[C---:B-----5:R-:W-:Y:S01]  /*0da0*/  FSETP.GT.AND P5, PT, R16.reuse, R3, PT ;  /* 0x000000031000720b */ /* 0x060fe20003fa4000 */
[----:B------:R-:W-:Y:S01]  /*0db0*/  IMAD.MOV.U32 R5, RZ, RZ, R18 ;  /* 0x000000ffff057224 */ /* 0x000fe200078e0012 */
[----:B------:R-:W-:Y:S01]  /*0dc0*/  @P4 MOV R21, R11 ;  /* 0x0000000b00154202 */ /* 0x000fe20000000f00 */
[----:B------:R-:W-:Y:S01]  /*0dd0*/  @P4 IMAD.MOV.U32 R11, RZ, RZ, R23 ;  /* 0x000000ffff0b4224 */ /* 0x000fe200078e0017 */
[----:B------:R-:W-:Y:S01]  /*0de0*/  FSEL R2, R16, R3, P5 ;  /* 0x0000000310027208 */ /* 0x000fe20002800000 */
[----:B------:R-:W0:Y:S01]  /*0df0*/  MUFU.EX2 R22, R22 ;  /* 0x0000001600167308 */ /* 0x000e220000000800 */
[----:B------:R-:W-:Y:S01]  /*0e00*/  FSEL R9, R25, R26, P2 ;  /* 0x0000001a19097208 */ /* 0x000fe20001000000 */
[----:B------:R-:W-:Y:S01]  /*0e10*/  IMAD.MOV.U32 R10, RZ, RZ, R11 ;  /* 0x000000ffff0a7224 */ /* 0x000fe200078e000b */
[----:B------:R-:W-:Y:S01]  /*0e20*/  FSEL R26, R26, R25, P2 ;  /* 0x000000191a1a7208 */ /* 0x000fe20001000000 */
[----:B------:R-:W-:Y:S01]  /*0e30*/  IMAD.MOV.U32 R7, RZ, RZ, R2 ;  /* 0x000000ffff077224 */ /* 0x000fe200078e0002 */
[----:B------:R-:W-:-:S02]  /*0e40*/  FSEL R3, R4, 1, P3 ;  /* 0x3f80000004037808 */ /* 0x000fc40001800000 */
[----:B------:R-:W-:Y:S01]  /*0e50*/  @P1 MOV R5, R19 ;  /* 0x0000001300051202 */ /* 0x000fe20000000f00 */
[----:B------:R-:W-:Y:S01]  /*0e60*/  @P1 IMAD.MOV.U32 R19, RZ, RZ, R18 ;  /* 0x000000ffff131224 */ /* 0x000fe200078e0012 */
[----:B------:R-:W-:Y:S01]  /*0e70*/  FSEL R4, R4, 1, !P3 ;  /* 0x3f80000004047808 */ /* 0x000fe20005800000 */
[----:B------:R-:W-:Y:S01]  /*0e80*/  FADD R26, -R9, R26 ;  /* 0x0000001a091a7221 */ /* 0x000fe20000000100 */
[----:B------:R-:W-:Y:S01]  /*0e90*/  FSETP.GT.AND P4, PT, R2, R5, PT ;  /* 0x000000050200720b */ /* 0x000fe20003f84000 */
[----:B------:R-:W-:Y:S01]  /*0ea0*/  @P5 VIADD R21, R15, 0x60 ;  /* 0x000000600f155836 */ /* 0x000fe20000000000 */
[----:B------:R-:W-:Y:S01]  /*0eb0*/  FSETP.GT.AND P6, PT, R19, R8, PT ;  /* 0x000000081300720b */ /* 0x000fe20003fc4000 */
[----:B------:R-:W-:Y:S01]  /*0ec0*/  FMUL R26, R26, 1.4426950216293334961 ;  /* 0x3fb8aa3b1a1a7820 */ /* 0x000fe20000400000 */
[CC--:B------:R-:W-:Y:S02]  /*0ed0*/  FSETP.GT.AND P3, PT, R9.reuse, R16.reuse, PT ;  /* 0x000000100900720b */ /* 0x0c0fe40003f64000 */
[----:B------:R-:W-:Y:S01]  /*0ee0*/  @P1 MOV R10, R17 ;  /* 0x00000011000a1202 */ /* 0x000fe20000000f00 */
[----:B------:R-:W-:Y:S01]  /*0ef0*/  @P1 IMAD.MOV.U32 R17, RZ, RZ, R11 ;  /* 0x000000ffff111224 */ /* 0x000fe200078e000b */
[----:B------:R-:W-:Y:S01]  /*0f00*/  FSEL R12, R9, R16, P3 ;  /* 0x00000010090c7208 */ /* 0x000fe20001800000 */
[----:B0-----:R-:W-:Y:S01]  /*0f10*/  @!P0 FMUL R22, R22, R22 ;  /* 0x0000001616168220 */ /* 0x001fe20000400000 */
[----:B------:R-:W-:Y:S01]  /*0f20*/  FSEL R9, R16, R9, P3 ;  /* 0x0000000910097208 */ /* 0x000fe20001800000 */
[----:B------:R-:W-:Y:S01]  /*0f30*/  IMAD.MOV.U32 R11, RZ, RZ, R17 ;  /* 0x000000ffff0b7224 */ /* 0x000fe200078e0011 */
[----:B------:R-:W-:Y:S01]  /*0f40*/  MOV R16, R19 ;  /* 0x0000001300107202 */ /* 0x000fe20000000f00 */
[----:B------:R-:W-:Y:S01]  /*0f50*/  @P4 IMAD.MOV.U32 R7, RZ, RZ, R5 ;  /* 0x000000ffff074224 */ /* 0x000fe200078e0005 */
[----:B------:R-:W-:Y:S01]  /*0f60*/  FSETP.GEU.AND P1, PT, R26, -126, PT ;  /* 0xc2fc00001a00780b */ /* 0x000fe20003f2e000 */
[----:B------:R-:W-:Y:S01]  /*0f70*/  @P4 IMAD.MOV.U32 R5, RZ, RZ, R2 ;  /* 0x000000ffff054224 */ /* 0x000fe200078e0002 */
[----:B------:R-:W-:Y:S01]  /*0f80*/  @P6 MOV R16, R8 ;  /* 0x0000000800106202 */ /* 0x000fe20000000f00 */
[----:B------:R-:W-:Y:S01]  /*0f90*/  @P6 IMAD.MOV.U32 R8, RZ, RZ, R19 ;  /* 0x000000ffff086224 */ /* 0x000fe200078e0013 */
[----:B------:R-:W-:Y:S01]  /*0fa0*/  @P6 MOV R11, R20 ;  /* 0x00000014000b6202 */ /* 0x000fe20000000f00 */
[----:B------:R-:W-:Y:S01]  /*0fb0*/  @P6 IMAD.MOV.U32 R20, RZ, RZ, R17 ;  /* 0x000000ffff146224 */ /* 0x000fe200078e0011 */
[----:B------:R-:W-:Y:S01]  /*0fc0*/  FSETP.GT.AND P0, PT, R5, R16, PT ;  /* 0x000000100500720b */ /* 0x000fe20003f04000 */
[----:B------:R-:W-:Y:S01]  /*0fd0*/  FADD R9, -R12, R9 ;  /* 0x000000090c097221 */ /* 0x000fe20000000100 */
[----:B------:R-:W-:Y:S01]  /*0fe0*/  FSETP.GT.AND P6, PT, R8, R6, PT ;  /* 0x000000060800720b */ /* 0x000fe20003fc4000 */
[----:B------:R-:W-:-:S02]  /*0ff0*/  IMAD.MOV.U32 R17, RZ, RZ, R8 ;  /* 0x000000ffff117224 */ /* 0x000fc400078e0008 */
[----:B------:R-:W-:Y:S01]  /*1000*/  FFMA R4, R4, R22, R3 ;  /* 0x0000001604047223 */ /* 0x000fe20000000003 */
[----:B------:R-:W-:Y:S01]  /*1010*/  FMUL R19, R9, 1.4426950216293334961 ;  /* 0x3fb8aa3b09137820 */ /* 0x000fe20000400000 */
[----:B------:R-:W-:Y:S01]  /*1020*/  MOV R9, R5 ;  /* 0x0000000500097202 */ /* 0x000fe20000000f00 */
[----:B------:R-:W-:Y:S01]  /*1030*/  @!P1 FMUL R26, R26, 0.5 ;  /* 0x3f0000001a1a9820 */ /* 0x000fe20000400000 */
[--C-:B------:R-:W-:Y:S01]  /*1040*/  IMAD.MOV.U32 R2, RZ, RZ, R21.reuse ;  /* 0x000000ffff027224 */ /* 0x100fe200078e0015 */
[----:B------:R-:W-:Y:S01]  /*1050*/  IADD3 R15, PT, PT, R15, 0x80, RZ ;  /* 0x000000800f0f7810 */ /* 0x000fe20007ffe0ff */
[----:B------:R-:W-:Y:S01]  /*1060*/  @P4 IMAD.MOV.U32 R2, RZ, RZ, R10 ;  /* 0x000000ffff024224 */ /* 0x000fe200078e000a */
[----:B------:R-:W-:Y:S01]  /*1070*/  FSETP.GEU.AND P5, PT, R19, -126, PT ;  /* 0xc2fc00001300780b */ /* 0x000fe20003fae000 */
[----:B------:R-:W-:Y:S01]  /*1080*/  @P4 IMAD.MOV.U32 R10, RZ, RZ, R21 ;  /* 0x000000ffff0a4224 */ /* 0x000fe200078e0015 */
[----:B------:R-:W-:Y:S01]  /*1090*/  @P0 MOV R9, R16 ;  /* 0x0000001000090202 */ /* 0x000fe20000000f00 */
[----:B------:R-:W-:Y:S01]  /*10a0*/  @P0 IMAD.MOV.U32 R16, RZ, RZ, R5 ;  /* 0x000000ffff100224 */ /* 0x000fe200078e0005 */
[----:B------:R-:W-:Y:S01]  /*10b0*/  @P6 MOV R17, R6 ;  /* 0x0000000600116202 */ /* 0x000fe20000000f00 */
[----:B------:R-:W0:Y:S01]  /*10c0*/  MUFU.EX2 R26, R26 ;  /* 0x0000001a001a7308 */ /* 0x000e220000000800 */
[--C-:B------:R-:W-:Y:S01]  /*10d0*/  IMAD.MOV.U32 R5, RZ, RZ, R10.reuse ;  /* 0x000000ffff057224 */ /* 0x100fe200078e000a */
[----:B------:R-:W-:Y:S01]  /*10e0*/  @P6 MOV R6, R8 ;  /* 0x0000000800066202 */ /* 0x000fe20000000f00 */
[----:B------:R-:W-:Y:S01]  /*10f0*/  @P0 IMAD.MOV.U32 R5, RZ, RZ, R11 ;  /* 0x000000ffff050224 */ /* 0x000fe200078e000b */
[----:B------:R-:W-:Y:S01]  /*1100*/  FSETP.GT.AND P4, PT, R16, R17, PT ;  /* 0x000000111000720b */ /* 0x000fe20003f84000 */
[----:B------:R-:W-:Y:S01]  /*1110*/  @P0 IMAD.MOV.U32 R11, RZ, RZ, R10 ;  /* 0x000000ffff0b0224 */ /* 0x000fe200078e000a */
[----:B------:R-:W-:Y:S01]  /*1120*/  MOV R10, R16 ;  /* 0x00000010000a7202 */ /* 0x000fe20000000f00 */
[----:B------:R-:W-:-:S02]  /*1130*/  IMAD.MOV.U32 R18, RZ, RZ, R20 ;  /* 0x000000ffff127224 */ /* 0x000fc400078e0014 */
[----:B------:R-:W-:Y:S01]  /*1140*/  @!P5 FMUL R19, R19, 0.5 ;  /* 0x3f0000001313d820 */ /* 0x000fe20000400000 */
[C---:B------:R-:W-:Y:S01]  /*1150*/  FSEL R3, R4.reuse, 1, P2 ;  /* 0x3f80000004037808 */ /* 0x040fe20001000000 */
[----:B------:R-:W-:Y:S01]  /*1160*/  @P6 IMAD.MOV.U32 R18, RZ, RZ, R0 ;  /* 0x000000ffff126224 */ /* 0x000fe200078e0000 */
[----:B------:R-:W-:Y:S01]  /*1170*/  FSEL R4, R4, 1, !P2 ;  /* 0x3f80000004047808 */ /* 0x000fe20005000000 */
[----:B------:R-:W1:Y:S01]  /*1180*/  MUFU.EX2 R21, R19 ;  /* 0x0000001300157308 */ /* 0x000e620000000800 */
[----:B------:R-:W-:-:S03]  /*1190*/  @P6 MOV R0, R20 ;  /* 0x0000001400006202 */ /* 0x000fc60000000f00 */
[----:B------:R-:W-:Y:S01]  /*11a0*/  @P4 IMAD.MOV.U32 R10, RZ, RZ, R17 ;  /* 0x000000ffff0a4224 */ /* 0x000fe200078e0011 */
[----:B------:R-:W-:Y:S01]  /*11b0*/  @P4 MOV R17, R16 ;  /* 0x0000001000114202 */ /* 0x000fe20000000f00 */
[----:B0-----:R-:W-:Y:S01]  /*11c0*/  @!P1 FMUL R26, R26, R26 ;  /* 0x0000001a1a1a9220 */ /* 0x001fe20000400000 */
[----:B------:R-:W-:Y:S02]  /*11d0*/  ISETP.GE.AND P1, PT, R15, UR7, PT ;  /* 0x000000070f007c0c */ /* 0x000fe4000bf26270 */
[----:B------:R-:W-:Y:S01]  /*11e0*/  FSETP.GT.AND P0, PT, R17, R6, PT ;  /* 0x000000061100720b */ /* 0x000fe20003f04000 */
[----:B------:R-:W-:Y:S01]  /*11f0*/  FFMA R3, R4, R26, R3 ;  /* 0x0000001a04037223 */ /* 0x000fe20000000003 */
[--C-:B------:R-:W-:Y:S02]  /*1200*/  IMAD.MOV.U32 R4, RZ, RZ, R11.reuse ;  /* 0x000000ffff047224 */ /* 0x100fe400078e000b */
[----:B------:R-:W-:Y:S02]  /*1210*/  @P4 IMAD.MOV.U32 R4, RZ, RZ, R18 ;  /* 0x000000ffff044224 */ /* 0x000fe400078e0012 */
[----:B------:R-:W-:Y:S01]  /*1220*/  @P4 IMAD.MOV.U32 R18, RZ, RZ, R11 ;  /* 0x000000ffff124224 */ /* 0x000fe200078e000b */
[----:B------:R-:W-:Y:S01]  /*1230*/  FSEL R8, R3, 1, P3 ;  /* 0x3f80000003087808 */ /* 0x000fe20001800000 */
[----:B-1----:R-:W-:Y:S01]  /*1240*/  @!P5 FMUL R21, R21, R21 ;  /* 0x000000151515d220 */ /* 0x002fe20000400000 */
[----:B------:R-:W-:Y:S01]  /*1250*/  FSEL R19, R3, 1, !P3 ;  /* 0x3f80000003137808 */ /* 0x000fe20005800000 */
[----:B------:R-:W-:-:S02]  /*1260*/  IMAD.MOV.U32 R11, RZ, RZ, R17 ;  /* 0x000000ffff0b7224 */ /* 0x000fc400078e0011 */
[----:B------:R-:W-:Y:S01]  /*1270*/  IMAD.MOV.U32 R3, RZ, RZ, R18 ;  /* 0x000000ffff037224 */ /* 0x000fe200078e0012 */
[----:B------:R-:W-:Y:S01]  /*1280*/  @P0 MOV R11, R6 ;  /* 0x00000006000b0202 */ /* 0x000fe20000000f00 */
[----:B------:R-:W-:Y:S02]  /*1290*/  @P0 IMAD.MOV.U32 R3, RZ, RZ, R0 ;  /* 0x000000ffff030224 */ /* 0x000fe400078e0000 */
[----:B------:R-:W-:Y:S01]  /*12a0*/  FFMA R8, R19, R21, R8 ;  /* 0x0000001513087223 */ /* 0x000fe20000000008 */
[----:B------:R-:W-:Y:S01]  /*12b0*/  @P0 IMAD.MOV.U32 R6, RZ, RZ, R17 ;  /* 0x000000ffff060224 */ /* 0x000fe200078e0011 */
[----:B------:R-:W-:Y:S01]  /*12c0*/  @P0 MOV R0, R18 ;  /* 0x0000001200000202 */ /* 0x000fe20000000f00 */
[----:B------:R-:W-:Y:S06]  /*12d0*/  @!P1 BRA `(.L_x_6) ;  /* 0xfffffff400249947 */ /* 0x000fec000383ffff */
.L_x_2:
[----:B------:R-:W-:Y:S05]  /*12e0*/  BSYNC.RECONVERGENT B0 ;  /* 0x0000000000007941 */ /* 0x000fea0003800200 */
.L_x_1:
[----:B------:R-:W0:Y:S01]  /*12f0*/  S2R R14, SR_LANEID ;  /* 0x00000000000e7919 */ /* 0x000e220000000000 */
[----:B------:R-:W-:Y:S01]  /*1300*/  BSSY.RECONVERGENT B0, `(.L_x_7) ;  /* 0x00000bc000007945 */ /* 0x000fe20003800200 */
[----:B------:R-:W-:Y:S01]  /*1310*/  ISETP.NE.AND P0, PT, R13, RZ, PT ;  /* 0x000000ff0d00720c */ /* 0x000fe20003f05270 */
[----:B------:R1:W2:Y:S04]  /*1320*/  SHFL.DOWN PT, R17, R12, 0x1, 0x1f ;  /* 0x08201f000c117f89 */ /* 0x0002a800000e0000 */
[----:B------:R1:W3:Y:S04]  /*1330*/  SHFL.DOWN PT, R19, R8, 0x1, 0x1f ;  /* 0x08201f0008137f89 */ /* 0x0002e800000e0000 */
[----:B------:R1:W4:Y:S04]  /*1340*/  SHFL.DOWN PT, R21, R0, 0x1, 0x1f ;  /* 0x08201f0000157f89 */ /* 0x00032800000e0000 */
[----:B------:R1:W1:Y:S04]  /*1350*/  SHFL.DOWN PT, R23, R3, 0x1, 0x1f ;  /* 0x08201f0003177f89 */ /* 0x00026800000e0000 */
[----:B------:R0:W1:Y:S04]  /*1360*/  SHFL.DOWN PT, R25, R4, 0x1, 0x1f ;  /* 0x08201f0004197f89 */ /* 0x00006800000e0000 */
[----:B------:R0:W1:Y:S04]  /*1370*/  SHFL.DOWN PT, R16, R5, 0x1, 0x1f ;  /* 0x08201f0005107f89 */ /* 0x00006800000e0000 */
[----:B------:R1:W1:Y:S01]  /*1380*/  SHFL.DOWN PT, R20, R6, 0x1, 0x1f ;  /* 0x08201f0006147f89 */ /* 0x00026200000e0000 */
[----:B0-----:R-:W-:-:S03]  /*1390*/  ISETP.GT.AND P5, PT, R14, 0x1e, PT ;  /* 0x0000001e0e00780c */ /* 0x001fc60003fa4270 */
[----:B------:R0:W0:Y:S01]  /*13a0*/  SHFL.DOWN PT, R27, R11, 0x1, 0x1f ;  /* 0x08201f000b1b7f89 */ /* 0x00002200000e0000 */
[C---:B------:R-:W-:Y:S02]  /*13b0*/  ISETP.GT.AND P1, PT, R14.reuse, 0x1d, PT ;  /* 0x0000001d0e00780c */ /* 0x040fe40003f24270 */
[C---:B------:R-:W-:Y:S01]  /*13c0*/  ISETP.GT.AND P2, PT, R14.reuse, 0x1b, PT ;  /* 0x0000001b0e00780c */ /* 0x040fe20003f44270 */
[----:B------:R0:W0:Y:S01]  /*13d0*/  SHFL.DOWN PT, R29, R10, 0x1, 0x1f ;  /* 0x08201f000a1d7f89 */ /* 0x00002200000e0000 */
[C---:B------:R-:W-:Y:S02]  /*13e0*/  ISETP.GT.AND P3, PT, R14.reuse, 0x17, PT ;  /* 0x000000170e00780c */ /* 0x040fe40003f64270 */
[----:B------:R-:W-:Y:S01]  /*13f0*/  ISETP.GT.AND P4, PT, R14, 0xf, PT ;  /* 0x0000000f0e00780c */ /* 0x000fe20003f84270 */
[----:B------:R0:W0:Y:S04]  /*1400*/  SHFL.DOWN PT, R31, R9, 0x1, 0x1f ;  /* 0x08201f00091f7f89 */ /* 0x00002800000e0000 */
[----:B------:R0:W0:Y:S04]  /*1410*/  SHFL.DOWN PT, R14, R2, 0x1, 0x1f ;  /* 0x08201f00020e7f89 */ /* 0x00002800000e0000 */
[----:B------:R0:W0:Y:S01]  /*1420*/  SHFL.DOWN PT, R15, R7, 0x1, 0x1f ;  /* 0x08201f00070f7f89 */ /* 0x00002200000e0000 */
[----:B-1234-:R-:W-:Y:S05]  /*1430*/  @P5 BRA `(.L_x_8) ;  /* 0x0000000800a05947 */ /* 0x01efea0003800000 */
[----:B------:R-:W-:-:S04]  /*1440*/  FSETP.GT.AND P5, PT, R12, R17, PT ;  /* 0x000000110c00720b */ /* 0x000fc80003fa4000 */
[----:B------:R-:W-:Y:S02]  /*1450*/  FSEL R13, R12, R17, P5 ;  /* 0x000000110c0d7208 */ /* 0x000fe40002800000 */
[----:B------:R-:W-:Y:S02]  /*1460*/  FSEL R12, R17, R12, P5 ;  /* 0x0000000c110c7208 */ /* 0x000fe40002800000 */
[----:B------:R-:W-:Y:S02]  /*1470*/  FSEL R17, R8, R19, P5 ;  /* 0x0000001308117208 */ /* 0x000fe40002800000 */
[----:B------:R-:W-:Y:S01]  /*1480*/  FSEL R8, R19, R8, P5 ;  /* 0x0000000813087208 */ /* 0x000fe20002800000 */
[----:B------:R-:W-:Y:S01]  /*1490*/  FADD R12, -R13, R12 ;  /* 0x0000000c0d0c7221 */ /* 0x000fe20000000100 */
[----:B------:R-:W-:Y:S01]  /*14a0*/  FSETP.GEU.AND P5, PT, R7, R20, PT ;  /* 0x000000140700720b */ /* 0x000fe20003fae000 */
[----:B------:R-:W-:Y:S02]  /*14b0*/  IMAD.MOV.U32 R19, RZ, RZ, R9 ;  /* 0x000000ffff137224 */ /* 0x000fe400078e0009 */
[----:B------:R-:W-:Y:S01]  /*14c0*/  FMUL R18, R12, 1.4426950216293334961 ;  /* 0x3fb8aa3b0c127820 */ /* 0x000fe20000400000 */
[----:B------:R-:W-:Y:S01]  /*14d0*/  FSEL R20, R20, R7, !P5 ;  /* 0x0000000714147208 */ /* 0x000fe20006800000 */
[----:B0-----:R-:W-:Y:S01]  /*14e0*/  IMAD.MOV.U32 R7, RZ, RZ, R5 ;  /* 0x000000ffff077224 */ /* 0x001fe200078e0005 */
[----:B------:R-:W-:-:S02]  /*14f0*/  SEL R2, R21, R2, !P5 ;  /* 0x0000000215027207 */ /* 0x000fc40006800000 */
[----:B------:R-:W-:-:S13]  /*1500*/  FSETP.GEU.AND P6, PT, R18, -126, PT ;  /* 0xc2fc00001200780b */ /* 0x000fda0003fce000 */
[----:B------:R-:W-:-:S04]  /*1510*/  @!P6 FMUL R18, R18, 0.5 ;  /* 0x3f0000001212e820 */ /* 0x000fc80000400000 */
[----:B------:R0:W1:Y:S02]  /*1520*/  MUFU.EX2 R12, R18 ;  /* 0x00000012000c7308 */ /* 0x0000640000000800 */
[----:B0-----:R-:W-:Y:S01]  /*1530*/  MOV R18, R10 ;  /* 0x0000000a00127202 */ /* 0x001fe20000000f00 */
[----:B-1----:R-:W-:Y:S01]  /*1540*/  @!P6 FMUL R12, R12, R12 ;  /* 0x0000000c0c0ce220 */ /* 0x002fe20000400000 */
[----:B------:R-:W-:-:S03]  /*1550*/  FSETP.GT.AND P6, PT, R20, R9, PT ;  /* 0x000000091400720b */ /* 0x000fc60003fc4000 */
[----:B------:R-:W-:Y:S01]  /*1560*/  FFMA R8, R8, R12, R17 ;  /* 0x0000000c08087223 */ /* 0x000fe20000000011 */
[----:B------:R-:W-:-:S09]  /*1570*/  IMAD.MOV.U32 R12, RZ, RZ, R13 ;  /* 0x000000ffff0c7224 */ /* 0x000fd200078e000d */
[----:B------:R-:W-:Y:S01]  /*1580*/  @P6 IMAD.MOV.U32 R19, RZ, RZ, R20 ;  /* 0x000000ffff136224 */ /* 0x000fe200078e0014 */
[----:B------:R-:W-:Y:S01]  /*1590*/  @P6 MOV R7, R2 ;  /* 0x0000000200076202 */ /* 0x000fe20000000f00 */
[----:B------:R-:W-:Y:S02]  /*15a0*/  @P6 IMAD.MOV.U32 R2, RZ, RZ, R5 ;  /* 0x000000ffff026224 */ /* 0x000fe400078e0005 */
[----:B------:R-:W-:Y:S01]  /*15b0*/  @P6 IMAD.MOV.U32 R20, RZ, RZ, R9 ;  /* 0x000000ffff146224 */ /* 0x000fe200078e0009 */
[----:B------:R-:W-:Y:S01]  /*15c0*/  FSETP.GT.AND P5, PT, R19, R10, PT ;  /* 0x0000000a1300720b */ /* 0x000fe20003fa4000 */
[----:B------:R-:W-:Y:S01]  /*15d0*/  IMAD.MOV.U32 R5, RZ, RZ, R4 ;  /* 0x000000ffff057224 */ /* 0x000fe200078e0004 */
[----:B------:R-:W-:-:S11]  /*15e0*/  MOV R9, R11 ;  /* 0x0000000b00097202 */ /* 0x000fd60000000f00 */
[----:B------:R-:W-:Y:S01]  /*15f0*/  @P5 IMAD.MOV.U32 R18, RZ, RZ, R19 ;  /* 0x000000ffff125224 */ /* 0x000fe200078e0013 */
[----:B------:R-:W-:Y:S01]  /*1600*/  @P5 MOV R5, R7 ;  /* 0x0000000700055202 */ /* 0x000fe20000000f00 */
[----:B------:R-:W-:Y:S01]  /*1610*/  @P5 IMAD.MOV.U32 R7, RZ, RZ, R4 ;  /* 0x000000ffff075224 */ /* 0x000fe200078e0004 */
[----:B------:R-:W-:Y:S01]  /*1620*/  MOV R4, R3 ;  /* 0x0000000300047202 */ /* 0x000fe20000000f00 */
[----:B------:R-:W-:Y:S01]  /*1630*/  @P5 IMAD.MOV.U32 R19, RZ, RZ, R10 ;  /* 0x000000ffff135224 */ /* 0x000fe200078e000a */
[----:B------:R-:W-:Y:S01]  /*1640*/  FSETP.GT.AND P6, PT, R18, R11, PT ;  /* 0x0000000b1200720b */ /* 0x000fe20003fc4000 */
[----:B------:R-:W-:-:S12]  /*1650*/  IMAD.MOV.U32 R10, RZ, RZ, R6 ;  /* 0x000000ffff0a7224 */ /* 0x000fd800078e0006 */
[----:B------:R-:W-:Y:S01]  /*1660*/  @P6 IMAD.MOV.U32 R9, RZ, RZ, R18 ;  /* 0x000000ffff096224 */ /* 0x000fe200078e0012 */
[----:B------:R-:W-:Y:S01]  /*1670*/  @P6 MOV R18, R11 ;  /* 0x0000000b00126202 */ /* 0x000fe20000000f00 */
[----:B------:R-:W-:Y:S02]  /*1680*/  @P6 IMAD.MOV.U32 R4, RZ, RZ, R5 ;  /* 0x000000ffff046224 */ /* 0x000fe400078e0005 */
[----:B------:R-:W-:Y:S01]  /*1690*/  @P6 IMAD.MOV.U32 R5, RZ, RZ, R3 ;  /* 0x000000ffff056224 */ /* 0x000fe200078e0003 */
[----:B------:R-:W-:Y:S01]  /*16a0*/  FSETP.GT.AND P5, PT, R9, R6, PT ;  /* 0x000000060900720b */ /* 0x000fe20003fa4000 */
[----:B------:R-:W-:Y:S01]  /*16b0*/  IMAD.MOV.U32 R3, RZ, RZ, R0 ;  /* 0x000000ffff037224 */ /* 0x000fe200078e0000 */
[----:B------:R-:W-:Y:S01]  /*16c0*/  FSETP.GEU.AND P6, PT, R20, R27, PT ;  /* 0x0000001b1400720b */ /* 0x000fe20003fce000 */
[----:B------:R-:W-:Y:S01]  /*16d0*/  IMAD.MOV.U32 R11, RZ, RZ, R19 ;  /* 0x000000ffff0b7224 */ /* 0x000fe200078e0013 */
[----:B------:R-:W-:Y:S02]  /*16e0*/  MOV R22, R18 ;  /* 0x0000001200167202 */ /* 0x000fe40000000f00 */
[----:B------:R-:W-:-:S02]  /*16f0*/  FSEL R20, R27, R20, !P6 ;  /* 0x000000141b147208 */ /* 0x000fc40007000000 */
[----:B------:R-:W-:-:S05]  /*1700*/  SEL R2, R23, R2, !P6 ;  /* 0x0000000217027207 */ /* 0x000fca0007000000 */
[----:B------:R-:W-:Y:S01]  /*1710*/  @P5 MOV R3, R4 ;  /* 0x0000000400035202 */ /* 0x000fe20000000f00 */
[----:B------:R-:W-:Y:S01]  /*1720*/  @P5 IMAD.MOV.U32 R10, RZ, RZ, R9 ;  /* 0x000000ffff0a5224 */ /* 0x000fe200078e0009 */
[----:B------:R-:W-:Y:S01]  /*1730*/  @P5 MOV R9, R6 ;  /* 0x0000000600095202 */ /* 0x000fe20000000f00 */
[----:B------:R-:W-:Y:S01]  /*1740*/  @P5 IMAD.MOV.U32 R4, RZ, RZ, R0 ;  /* 0x000000ffff045224 */ /* 0x000fe200078e0000 */
[----:B------:R-:W-:Y:S01]  /*1750*/  FSETP.GT.AND P5, PT, R20, R19, PT ;  /* 0x000000131400720b */ /* 0x000fe20003fa4000 */
[----:B------:R-:W-:Y:S01]  /*1760*/  IMAD.MOV.U32 R0, RZ, RZ, R7 ;  /* 0x000000ffff007224 */ /* 0x000fe200078e0007 */
[----:B------:R-:W-:-:S11]  /*1770*/  MOV R6, R5 ;  /* 0x0000000500067202 */ /* 0x000fd60000000f00 */
[----:B------:R-:W-:Y:S01]  /*1780*/  @P5 IMAD.MOV.U32 R11, RZ, RZ, R20 ;  /* 0x000000ffff0b5224 */ /* 0x000fe200078e0014 */
[----:B------:R-:W-:Y:S01]  /*1790*/  @P5 MOV R0, R2 ;  /* 0x0000000200005202 */ /* 0x000fe20000000f00 */
[----:B------:R-:W-:Y:S02]  /*17a0*/  @P5 IMAD.MOV.U32 R2, RZ, RZ, R7 ;  /* 0x000000ffff025224 */ /* 0x000fe400078e0007 */
        /* <DEDUP_REMOVED lines=10> */
[----:B------:R-:W-:-:S03]  /*1850*/  IMAD.MOV.U32 R19, RZ, RZ, R11 ;  /* 0x000000ffff137224 */ /* 0x000fc600078e000b */
[----:B------:R-:W-:-:S07]  /*1860*/  FSEL R20, R29, R20, !P6 ;  /* 0x000000141d147208 */ /* 0x000fce0007000000 */
[----:B------:R-:W-:Y:S01]  /*1870*/  @P5 MOV R5, R6 ;  /* 0x0000000600055202 */ /* 0x000fe20000000f00 */
[----:B------:R-:W-:Y:S01]  /*1880*/  @P5 IMAD.MOV.U32 R7, RZ, RZ, R22 ;  /* 0x000000ffff075224 */ /* 0x000fe200078e0016 */
[----:B------:R-:W-:Y:S01]  /*1890*/  @P5 MOV R22, R9 ;  /* 0x0000000900165202 */ /* 0x000fe20000000f00 */
[----:B------:R-:W-:Y:S01]  /*18a0*/  @P5 IMAD.MOV.U32 R6, RZ, RZ, R4 ;  /* 0x000000ffff065224 */ /* 0x000fe200078e0004 */
[----:B------:R-:W-:Y:S01]  /*18b0*/  FSETP.GT.AND P5, PT, R20, R11, PT ;  /* 0x0000000b1400720b */ /* 0x000fe20003fa4000 */
[----:B------:R-:W-:Y:S01]  /*18c0*/  IMAD.MOV.U32 R4, RZ, RZ, R0 ;  /* 0x000000ffff047224 */ /* 0x000fe200078e0000 */
[----:B------:R-:W-:Y:S01]  /*18d0*/  SEL R9, R25, R2, !P6 ;  /* 0x0000000219097207 */ /* 0x000fe20007000000 */
[----:B------:R-:W-:Y:S01]  /*18e0*/  IMAD.MOV.U32 R2, RZ, RZ, R10 ;  /* 0x000000ffff027224 */ /* 0x000fe200078e000a */
[----:B------:R-:W-:Y:S01]  /*18f0*/  FSETP.GT.AND P6, PT, R7, R10, PT ;  /* 0x0000000a0700720b */ /* 0x000fe20003fc4000 */
[----:B------:R-:W-:-:S08]  /*1900*/  IMAD.MOV.U32 R18, RZ, RZ, R22 ;  /* 0x000000ffff127224 */ /* 0x000fd000078e0016 */
[----:B------:R-:W-:Y:S01]  /*1910*/  @P5 IMAD.MOV.U32 R19, RZ, RZ, R20 ;  /* 0x000000ffff135224 */ /* 0x000fe200078e0014 */
[----:B------:R-:W-:Y:S01]  /*1920*/  @P5 MOV R4, R9 ;  /* 0x0000000900045202 */ /* 0x000fe20000000f00 */
[----:B------:R-:W-:Y:S01]  /*1930*/  @P5 IMAD.MOV.U32 R9, RZ, RZ, R0 ;  /* 0x000000ffff095224 */ /* 0x000fe200078e0000 */
[----:B------:R-:W-:Y:S01]  /*1940*/  @P5 MOV R20, R11 ;  /* 0x0000000b00145202 */ /* 0x000fe20000000f00 */
[----:B------:R-:W-:Y:S01]  /*1950*/  @P6 IMAD.MOV.U32 R2, RZ, RZ, R7 ;  /* 0x000000ffff026224 */ /* 0x000fe200078e0007 */
[----:B------:R-:W-:Y:S01]  /*1960*/  FSETP.GT.AND P5, PT, R19, R22, PT ;  /* 0x000000161300720b */ /* 0x000fe20003fa4000 */
[----:B------:R-:W-:Y:S01]  /*1970*/  @P6 IMAD.MOV.U32 R7, RZ, RZ, R10 ;  /* 0x000000ffff076224 */ /* 0x000fe200078e000a */
[----:B------:R-:W-:Y:S01]  /*1980*/  MOV R11, R6 ;  /* 0x00000006000b7202 */ /* 0x000fe20000000f00 */
[----:B------:R-:W-:Y:S01]  /*1990*/  IMAD.MOV.U32 R0, RZ, RZ, R3 ;  /* 0x000000ffff007224 */ /* 0x000fe200078e0003 */
[----:B------:R-:W-:Y:S01]  /*19a0*/  @P6 MOV R0, R5 ;  /* 0x0000000500006202 */ /* 0x000fe20000000f00 */
[----:B------:R-:W-:-:S02]  /*19b0*/  IMAD.MOV.U32 R21, RZ, RZ, R7 ;  /* 0x000000ffff157224 */ /* 0x000fc400078e0007 */
[----:B------:R-:W-:Y:S02]  /*19c0*/  @P6 IMAD.MOV.U32 R5, RZ, RZ, R3 ;  /* 0x000000ffff056224 */ /* 0x000fe400078e0003 */
[----:B------:R-:W-:-:S03]  /*19d0*/  IMAD.MOV.U32 R10, RZ, RZ, R2 ;  /* 0x000000ffff0a7224 */ /* 0x000fc600078e0002 */
[----:B------:R-:W-:Y:S01]  /*19e0*/  MOV R3, R5 ;  /* 0x0000000500037202 */ /* 0x000fe20000000f00 */
[----:B------:R-:W-:Y:S01]  /*19f0*/  @P5 IMAD.MOV.U32 R11, RZ, RZ, R4 ;  /* 0x000000ffff0b5224 */ /* 0x000fe200078e0004 */
[----:B------:R-:W-:Y:S01]  /*1a00*/  @P5 MOV R18, R19 ;  /* 0x0000001300125202 */ /* 0x000fe20000000f00 */
[----:B------:R-:W-:Y:S01]  /*1a10*/  @P5 IMAD.MOV.U32 R4, RZ, RZ, R6 ;  /* 0x000000ffff045224 */ /* 0x000fe200078e0006 */
[----:B------:R-:W-:Y:S02]  /*1a20*/  @P5 MOV R19, R22 ;  /* 0x0000001600135202 */ /* 0x000fe40000000f00 */
[----:B------:R-:W-:-:S03]  /*1a30*/  FSETP.GT.AND P5, PT, R18, R7, PT ;  /* 0x000000071200720b */ /* 0x000fc60003fa4000 */
[----:B------:R-:W-:-:S10]  /*1a40*/  IMAD.MOV.U32 R22, RZ, RZ, R19 ;  /* 0x000000ffff167224 */ /* 0x000fd400078e0013 */
[----:B------:R-:W-:Y:S01]  /*1a50*/  @P5 IMAD.MOV.U32 R21, RZ, RZ, R18 ;  /* 0x000000ffff155224 */ /* 0x000fe200078e0012 */
[----:B------:R-:W-:Y:S01]  /*1a60*/  @P5 MOV R18, R7 ;  /* 0x0000000700125202 */ /* 0x000fe20000000f00 */
[----:B------:R-:W-:Y:S02]  /*1a70*/  @P5 IMAD.MOV.U32 R3, RZ, RZ, R11 ;  /* 0x000000ffff035224 */ /* 0x000fe400078e000b */
[----:B------:R-:W-:Y:S01]  /*1a80*/  @P5 IMAD.MOV.U32 R11, RZ, RZ, R5 ;  /* 0x000000ffff0b5224 */ /* 0x000fe200078e0005 */
[----:B------:R-:W-:Y:S01]  /*1a90*/  FSETP.GT.AND P6, PT, R21, R2, PT ;  /* 0x000000021500720b */ /* 0x000fe20003fc4000 */
[----:B------:R-:W-:Y:S01]  /*1aa0*/  IMAD.MOV.U32 R5, RZ, RZ, R0 ;  /* 0x000000ffff057224 */ /* 0x000fe200078e0000 */
[----:B------:R-:W-:Y:S02]  /*1ab0*/  FSETP.GEU.AND P5, PT, R20, R31, PT ;  /* 0x0000001f1400720b */ /* 0x000fe40003fae000 */
[----:B------:R-:W-:Y:S02]  /*1ac0*/  MOV R24, R18 ;  /* 0x0000001200187202 */ /* 0x000fe40000000f00 */
[----:B------:R-:W-:-:S02]  /*1ad0*/  FSEL R20, R31, R20, !P5 ;  /* 0x000000141f147208 */ /* 0x000fc40006800000 */
[----:B------:R-:W-:Y:S01]  /*1ae0*/  SEL R23, R16, R9, !P5 ;  /* 0x0000000910177207 */ /* 0x000fe20006800000 */
[----:B------:R-:W-:-:S04]  /*1af0*/  IMAD.MOV.U32 R16, RZ, RZ, R4 ;  /* 0x000000ffff107224 */ /* 0x000fc800078e0004 */
[----:B------:R-:W-:Y:S01]  /*1b00*/  @P6 MOV R5, R3 ;  /* 0x0000000300056202 */ /* 0x000fe20000000f00 */
[----:B------:R-:W-:Y:S01]  /*1b10*/  @P6 IMAD.MOV.U32 R10, RZ, RZ, R21 ;  /* 0x000000ffff0a6224 */ /* 0x000fe200078e0015 */
[----:B------:R-:W-:Y:S01]  /*1b20*/  @P6 MOV R21, R2 ;  /* 0x0000000200156202 */ /* 0x000fe20000000f00 */
[----:B------:R-:W-:Y:S01]  /*1b30*/  @P6 IMAD.MOV.U32 R3, RZ, RZ, R0 ;  /* 0x000000ffff036224 */ /* 0x000fe200078e0000 */
[----:B------:R-:W-:Y:S01]  /*1b40*/  FSETP.GT.AND P6, PT, R20, R19, PT ;  /* 0x000000131400720b */ /* 0x000fe20003fc4000 */
[----:B------:R-:W-:Y:S01]  /*1b50*/  IMAD.MOV.U32 R0, RZ, RZ, R5 ;  /* 0x000000ffff007224 */ /* 0x000fe200078e0005 */
[----:B------:R-:W-:Y:S01]  /*1b60*/  MOV R25, R21 ;  /* 0x0000001500197202 */ /* 0x000fe20000000f00 */
[----:B------:R-:W-:-:S10]  /*1b70*/  IMAD.MOV.U32 R6, RZ, RZ, R10 ;  /* 0x000000ffff067224 */ /* 0x000fd400078e000a */
        /* <DEDUP_REMOVED lines=10> */
[----:B------:R-:W-:Y:S02]  /*1c20*/  FSETP.GT.AND P6, PT, R24, R21, PT ;  /* 0x000000151800720b */ /* 0x000fe40003fc4000 */
[----:B------:R-:W-:Y:S01]  /*1c30*/  MOV R18, R3 ;  /* 0x0000000300127202 */ /* 0x000fe20000000f00 */
[----:B------:R-:W-:-:S10]  /*1c40*/  IMAD.MOV.U32 R9, RZ, RZ, R22 ;  /* 0x000000ffff097224 */ /* 0x000fd400078e0016 */
[----:B------:R-:W-:Y:S01]  /*1c50*/  @P6 IMAD.MOV.U32 R25, RZ, RZ, R24 ;  /* 0x000000ffff196224 */ /* 0x000fe200078e0018 */
[----:B------:R-:W-:Y:S01]  /*1c60*/  @P6 MOV R24, R21 ;  /* 0x0000001500186202 */ /* 0x000fe20000000f00 */
[----:B------:R-:W-:Y:S02]  /*1c70*/  @P6 IMAD.MOV.U32 R18, RZ, RZ, R19 ;  /* 0x000000ffff126224 */ /* 0x000fe400078e0013 */
[----:B------:R-:W-:Y:S01]  /*1c80*/  @P6 IMAD.MOV.U32 R19, RZ, RZ, R3 ;  /* 0x000000ffff136224 */ /* 0x000fe200078e0003 */
[----:B------:R-:W-:Y:S02]  /*1c90*/  FSETP.GT.AND P5, PT, R25, R10, PT ;  /* 0x0000000a1900720b */ /* 0x000fe40003fa4000 */
[----:B------:R-:W-:Y:S01]  /*1ca0*/  FSETP.GEU.AND P6, PT, R20, R15, PT ;  /* 0x0000000f1400720b */ /* 0x000fe20003fce000 */
[----:B------:R-:W-:-:S03]  /*1cb0*/  IMAD.MOV.U32 R4, RZ, RZ, R19 ;  /* 0x000000ffff047224 */ /* 0x000fc600078e0013 */
[----:B------:R-:W-:Y:S02]  /*1cc0*/  FSEL R7, R15, R20, !P6 ;  /* 0x000000140f077208 */ /* 0x000fe40007000000 */
[----:B------:R-:W-:-:S05]  /*1cd0*/  SEL R2, R14, R23, !P6 ;  /* 0x000000170e027207 */ /* 0x000fca0007000000 */
[----:B------:R-:W-:Y:S01]  /*1ce0*/  @P5 MOV R0, R18 ;  /* 0x0000001200005202 */ /* 0x000fe20000000f00 */
[----:B------:R-:W-:Y:S01]  /*1cf0*/  @P5 IMAD.MOV.U32 R6, RZ, RZ, R25 ;  /* 0x000000ffff065224 */ /* 0x000fe200078e0019 */
[----:B------:R-:W-:Y:S01]  /*1d00*/  @P5 MOV R25, R10 ;  /* 0x0000000a00195202 */ /* 0x000fe20000000f00 */
[----:B------:R-:W-:Y:S01]  /*1d10*/  @P5 IMAD.MOV.U32 R18, RZ, RZ, R5 ;  /* 0x000000ffff125224 */ /* 0x000fe200078e0005 */
[----:B------:R-:W-:Y:S01]  /*1d20*/  FSETP.GT.AND P5, PT, R7, R22, PT ;  /* 0x000000160700720b */ /* 0x000fe20003fa4000 */
[----:B------:R-:W-:Y:S01]  /*1d30*/  IMAD.MOV.U32 R5, RZ, RZ, R16 ;  /* 0x000000ffff057224 */ /* 0x000fe200078e0010 */
[----:B------:R-:W-:Y:S02]  /*1d40*/  MOV R10, R24 ;  /* 0x00000018000a7202 */ /* 0x000fe40000000f00 */
[----:B------:R-:W-:Y:S02]  /*1d50*/  MOV R15, R25 ;  /* 0x00000019000f7202 */ /* 0x000fe40000000f00 */
[----:B------:R-:W-:-:S07]  /*1d60*/  MOV R14, R18 ;  /* 0x00000012000e7202 */ /* 0x000fce0000000f00 */
[----:B------:R-:W-:Y:S01]  /*1d70*/  @P5 IMAD.MOV.U32 R9, RZ, RZ, R7 ;  /* 0x000000ffff095224 */ /* 0x000fe200078e0007 */
[----:B------:R-:W-:Y:S01]  /*1d80*/  @P5 MOV R5, R2 ;  /* 0x0000000200055202 */ /* 0x000fe20000000f00 */
[----:B------:R-:W-:Y:S02]  /*1d90*/  @P5 IMAD.MOV.U32 R2, RZ, RZ, R16 ;  /* 0x000000ffff025224 */ /* 0x000fe400078e0010 */
[----:B------:R-:W-:Y:S01]  /*1da0*/  @P5 IMAD.MOV.U32 R7, RZ, RZ, R22 ;  /* 0x000000ffff075224 */ /* 0x000fe200078e0016 */
[----:B------:R-:W-:-:S13]  /*1db0*/  FSETP.GT.AND P6, PT, R9, R24, PT ;  /* 0x000000180900720b */ /* 0x000fda0003fc4000 */
[----:B------:R-:W-:Y:S01]  /*1dc0*/  @P6 IMAD.MOV.U32 R10, RZ, RZ, R9 ;  /* 0x000000ffff0a6224 */ /* 0x000fe200078e0009 */
[----:B------:R-:W-:Y:S01]  /*1dd0*/  @P6 MOV R4, R5 ;  /* 0x0000000500046202 */ /* 0x000fe20000000f00 */
[----:B------:R-:W-:Y:S02]  /*1de0*/  @P6 IMAD.MOV.U32 R5, RZ, RZ, R19 ;  /* 0x000000ffff056224 */ /* 0x000fe400078e0013 */
[----:B------:R-:W-:Y:S01]  /*1df0*/  @P6 IMAD.MOV.U32 R9, RZ, RZ, R24 ;  /* 0x000000ffff096224 */ /* 0x000fe200078e0018 */
[----:B------:R-:W-:-:S13]  /*1e00*/  FSETP.GT.AND P5, PT, R10, R25, PT ;  /* 0x000000190a00720b */ /* 0x000fda0003fa4000 */
[----:B------:R-:W-:Y:S02]  /*1e10*/  @P5 IMAD.MOV.U32 R15, RZ, RZ, R10 ;  /* 0x000000ffff0f5224 */ /* 0x000fe400078e000a */
[----:B------:R-:W-:Y:S01]  /*1e20*/  @P5 IMAD.MOV.U32 R14, RZ, RZ, R4 ;  /* 0x000000ffff0e5224 */ /* 0x000fe200078e0004 */
[----:B------:R-:W-:Y:S01]  /*1e30*/  @P5 MOV R4, R18 ;  /* 0x0000001200045202 */ /* 0x000fe20000000f00 */
[----:B------:R-:W-:Y:S01]  /*1e40*/  IMAD.MOV.U32 R11, RZ, RZ, R15 ;  /* 0x000000ffff0b7224 */ /* 0x000fe200078e000f */
[----:B------:R-:W-:Y:S01]  /*1e50*/  FSETP.GT.AND P6, PT, R15, R6, PT ;  /* 0x000000060f00720b */ /* 0x000fe20003fc4000 */
[----:B------:R-:W-:Y:S02]  /*1e60*/  IMAD.MOV.U32 R3, RZ, RZ, R14 ;  /* 0x000000ffff037224 */ /* 0x000fe400078e000e */
[----:B------:R-:W-:-:S10]  /*1e70*/  @P5 IMAD.MOV.U32 R10, RZ, RZ, R25 ;  /* 0x000000ffff0a5224 */ /* 0x000fd400078e0019 */
[----:B------:R-:W-:Y:S01]  /*1e80*/  @P6 MOV R11, R6 ;  /* 0x00000006000b6202 */ /* 0x000fe20000000f00 */
[----:B------:R-:W-:Y:S01]  /*1e90*/  @P6 IMAD.MOV.U32 R3, RZ, RZ, R0 ;  /* 0x000000ffff036224 */ /* 0x000fe200078e0000 */
[----:B------:R-:W-:Y:S01]  /*1ea0*/  @P6 MOV R0, R14 ;  /* 0x0000000e00006202 */ /* 0x000fe20000000f00 */
[----:B------:R-:W-:-:S07]  /*1eb0*/  @P6 IMAD.MOV.U32 R6, RZ, RZ, R15 ;  /* 0x000000ffff066224 */ /* 0x000fce00078e000f */
.L_x_8:
[----:B------:R-:W-:Y:S05]  /*1ec0*/  BSYNC.RECONVERGENT B0 ;  /* 0x0000000000007941 */ /* 0x000fea0003800200 */
.L_x_7:
[----:B------:R1:W2:Y:S01]  /*1ed0*/  SHFL.DOWN PT, R17, R12, 0x2, 0x1f ;  /* 0x08401f000c117f89 */ /* 0x0002a200000e0000 */
[----:B------:R-:W-:Y:S03]  /*1ee0*/  BSSY.RECONVERGENT B0, `(.L_x_9) ;  /* 0x00000b5000007945 */ /* 0x000fe60003800200 */
[----:B------:R1:W3:Y:S04]  /*1ef0*/  SHFL.DOWN PT, R21, R8, 0x2, 0x1f ;  /* 0x08401f0008157f89 */ /* 0x0002e800000e0000 */
[----:B------:R1:W4:Y:S04]  /*1f00*/  SHFL.DOWN PT, R23, R0, 0x2, 0x1f ;  /* 0x08401f0000177f89 */ /* 0x00032800000e0000 */
[----:B------:R1:W1:Y:S04]  /*1f10*/  SHFL.DOWN PT, R25, R3, 0x2, 0x1f ;  /* 0x08401f0003197f89 */ /* 0x00026800000e0000 */
[----:B------:R0:W1:Y:S04]  /*1f20*/  SHFL.DOWN PT, R26, R4, 0x2, 0x1f ;  /* 0x08401f00041a7f89 */ /* 0x00006800000e0000 */
[----:B------:R1:W1:Y:S04]  /*1f30*/  SHFL.DOWN PT, R16, R5, 0x2, 0x1f ;  /* 0x08401f0005107f89 */ /* 0x00026800000e0000 */
[----:B0-----:R0:W0:Y:S04]  /*1f40*/  SHFL.DOWN PT, R14, R2, 0x2, 0x1f ;  /* 0x08401f00020e7f89 */ /* 0x00102800000e0000 */
[----:B------:R0:W0:Y:S04]  /*1f50*/  SHFL.DOWN PT, R20, R6, 0x2, 0x1f ;  /* 0x08401f0006147f89 */ /* 0x00002800000e0000 */
[----:B------:R0:W0:Y:S04]  /*1f60*/  SHFL.DOWN PT, R27, R11, 0x2, 0x1f ;  /* 0x08401f000b1b7f89 */ /* 0x00002800000e0000 */
[----:B------:R0:W0:Y:S04]  /*1f70*/  SHFL.DOWN PT, R29, R10, 0x2, 0x1f ;  /* 0x08401f000a1d7f89 */ /* 0x00002800000e0000 */
[----:B------:R0:W0:Y:S04]  /*1f80*/  SHFL.DOWN PT, R31, R9, 0x2, 0x1f ;  /* 0x08401f00091f7f89 */ /* 0x00002800000e0000 */
[----:B------:R0:W0:Y:S01]  /*1f90*/  SHFL.DOWN PT, R15, R7, 0x2, 0x1f ;  /* 0x08401f00070f7f89 */ /* 0x00002200000e0000 */
[----:B-1234-:R-:W-:Y:S05]  /*1fa0*/  @P1 BRA `(.L_x_10) ;  /* 0x0000000800a01947 */ /* 0x01efea0003800000 */
[----:B0-----:R-:W-:Y:S01]  /*1fb0*/  FSETP.GEU.AND P1, PT, R7, R20, PT ;  /* 0x000000140700720b */ /* 0x001fe20003f2e000 */
[----:B------:R-:W-:Y:S01]  /*1fc0*/  IMAD.MOV.U32 R19, RZ, RZ, R9 ;  /* 0x000000ffff137224 */ /* 0x000fe200078e0009 */
[----:B------:R-:W-:Y:S01]  /*1fd0*/  FSETP.GT.AND P5, PT, R12, R17, PT ;  /* 0x000000110c00720b */ /* 0x000fe20003fa4000 */
[----:B------:R-:W-:Y:S01]  /*1fe0*/  IMAD.MOV.U32 R22, RZ, RZ, R10 ;  /* 0x000000ffff167224 */ /* 0x000fe200078e000a */
[----:B------:R-:W-:Y:S01]  /*1ff0*/  FSEL R20, R20, R7, !P1 ;  /* 0x0000000714147208 */ /* 0x000fe20004800000 */
[----:B------:R-:W-:Y:S01]  /*2000*/  IMAD.MOV.U32 R7, RZ, RZ, R5 ;  /* 0x000000ffff077224 */ /* 0x000fe200078e0005 */
[----:B------:R-:W-:Y:S02]  /*2010*/  FSEL R13, R12, R17, P5 ;  /* 0x000000110c0d7208 */ /* 0x000fe40002800000 */
[----:B------:R-:W-:Y:S02]  /*2020*/  FSETP.GT.AND P6, PT, R20, R9, PT ;  /* 0x000000091400720b */ /* 0x000fe40003fc4000 */
[----:B------:R-:W-:-:S02]  /*2030*/  FSEL R18, R17, R12, P5 ;  /* 0x0000000c11127208 */ /* 0x000fc40002800000 */
[----:B------:R-:W-:Y:S02]  /*2040*/  FSEL R12, R8, R21, P5 ;  /* 0x00000015080c7208 */ /* 0x000fe40002800000 */
[----:B------:R-:W-:Y:S01]  /*2050*/  FSEL R17, R21, R8, P5 ;  /* 0x0000000815117208 */ /* 0x000fe20002800000 */
[----:B------:R-:W-:Y:S01]  /*2060*/  FADD R18, -R13, R18 ;  /* 0x000000120d127221 */ /* 0x000fe20000000100 */
[----:B------:R-:W-:Y:S02]  /*2070*/  SEL R2, R23, R2, !P1 ;  /* 0x0000000217027207 */ /* 0x000fe40004800000 */
[----:B------:R-:W-:Y:S01]  /*2080*/  MOV R8, R4 ;  /* 0x0000000400087202 */ /* 0x000fe20000000f00 */
[----:B------:R-:W-:Y:S02]  /*2090*/  FMUL R18, R18, 1.4426950216293334961 ;  /* 0x3fb8aa3b12127820 */ /* 0x000fe40000400000 */
[----:B------:R-:W-:Y:S01]  /*20a0*/  @P6 MOV R19, R20 ;  /* 0x0000001400136202 */ /* 0x000fe20000000f00 */
[----:B------:R-:W-:-:S02]  /*20b0*/  @P6 IMAD.MOV.U32 R20, RZ, RZ, R9 ;  /* 0x000000ffff146224 */ /* 0x000fc400078e0009 */
[----:B------:R-:W-:Y:S01]  /*20c0*/  @P6 IMAD.MOV.U32 R7, RZ, RZ, R2 ;  /* 0x000000ffff076224 */ /* 0x000fe200078e0002 */
[----:B------:R-:W-:Y:S01]  /*20d0*/  FSETP.GT.AND P5, PT, R19, R10, PT ;  /* 0x0000000a1300720b */ /* 0x000fe20003fa4000 */
[----:B------:R-:W-:Y:S01]  /*20e0*/  @P6 IMAD.MOV.U32 R2, RZ, RZ, R5 ;  /* 0x000000ffff026224 */ /* 0x000fe200078e0005 */
[----:B------:R-:W-:Y:S02]  /*20f0*/  FSETP.GEU.AND P1, PT, R20, R27, PT ;  /* 0x0000001b1400720b */ /* 0x000fe40003f2e000 */
[----:B------:R-:W-:Y:S02]  /*2100*/  MOV R5, R11 ;  /* 0x0000000b00057202 */ /* 0x000fe40000000f00 */
[----:B------:R-:W-:Y:S02]  /*2110*/  FSEL R20, R27, R20, !P1 ;  /* 0x000000141b147208 */ /* 0x000fe40004800000 */
[----:B------:R-:W-:Y:S01]  /*2120*/  SEL R9, R25, R2, !P1 ;  /* 0x0000000219097207 */ /* 0x000fe20004800000 */
[----:B------:R-:W-:-:S04]  /*2130*/  IMAD.MOV.U32 R2, RZ, RZ, R0 ;  /* 0x000000ffff027224 */ /* 0x000fc800078e0000 */
[----:B------:R-:W-:Y:S01]  /*2140*/  @P5 MOV R22, R19 ;  /* 0x0000001300165202 */ /* 0x000fe20000000f00 */
[----:B------:R-:W-:Y:S02]  /*2150*/  @P5 IMAD.MOV.U32 R19, RZ, RZ, R10 ;  /* 0x000000ffff135224 */ /* 0x000fe400078e000a */
[----:B------:R-:W-:Y:S01]  /*2160*/  @P5 IMAD.MOV.U32 R8, RZ, RZ, R7 ;  /* 0x000000ffff085224 */ /* 0x000fe200078e0007 */
[----:B------:R-:W-:Y:S01]  /*2170*/  FSETP.GT.AND P6, PT, R22, R11, PT ;  /* 0x0000000b1600720b */ /* 0x000fe20003fc4000 */
[----:B------:R-:W-:Y:S01]  /*2180*/  IMAD.MOV.U32 R21, RZ, RZ, R19 ;  /* 0x000000ffff157224 */ /* 0x000fe200078e0013 */
[----:B------:R-:W-:Y:S01]  /*2190*/  @P5 MOV R7, R4 ;  /* 0x0000000400075202 */ /* 0x000fe20000000f00 */
[----:B------:R-:W-:Y:S01]  /*21a0*/  IMAD.MOV.U32 R4, RZ, RZ, R3 ;  /* 0x000000ffff047224 */ /* 0x000fe200078e0003 */
[----:B------:R-:W-:-:S03]  /*21b0*/  FSETP.GT.AND P5, PT, R20, R19, PT ;  /* 0x000000131400720b */ /* 0x000fc60003fa4000 */
[----:B------:R-:W-:-:S06]  /*21c0*/  IMAD.MOV.U32 R10, RZ, RZ, R7 ;  /* 0x000000ffff0a7224 */ /* 0x000fcc00078e0007 */
[----:B------:R-:W-:Y:S02]  /*21d0*/  @P6 IMAD.MOV.U32 R5, RZ, RZ, R22 ;  /* 0x000000ffff056224 */ /* 0x000fe400078e0016 */
[----:B------:R-:W-:Y:S02]  /*21e0*/  @P6 IMAD.MOV.U32 R22, RZ, RZ, R11 ;  /* 0x000000ffff166224 */ /* 0x000fe400078e000b */
[----:B------:R-:W-:Y:S01]  /*21f0*/  @P5 MOV R21, R20 ;  /* 0x0000001400155202 */ /* 0x000fe20000000f00 */
[----:B------:R-:W-:Y:S01]  /*2200*/  @P6 IMAD.MOV.U32 R4, RZ, RZ, R8 ;  /* 0x000000ffff046224 */ /* 0x000fe200078e0008 */
[----:B------:R-:W-:Y:S01]  /*2210*/  @P6 MOV R8, R3 ;  /* 0x0000000300086202 */ /* 0x000fe20000000f00 */
[----:B------:R-:W-:Y:S01]  /*2220*/  @P5 IMAD.MOV.U32 R20, RZ, RZ, R19 ;  /* 0x000000ffff145224 */ /* 0x000fe200078e0013 */
[----:B------:R-:W-:Y:S01]  /*2230*/  FSETP.GT.AND P6, PT, R5, R6, PT ;  /* 0x000000060500720b */ /* 0x000fe20003fc4000 */
[----:B------:R-:W-:Y:S01]  /*2240*/  IMAD.MOV.U32 R24, RZ, RZ, R22 ;  /* 0x000000ffff187224 */ /* 0x000fe200078e0016 */
[----:B------:R-:W-:-:S02]  /*2250*/  FSETP.GT.AND P1, PT, R21, R22, PT ;  /* 0x000000161500720b */ /* 0x000fc40003f24000 */
[----:B------:R-:W-:Y:S01]  /*2260*/  @P5 MOV R10, R9 ;  /* 0x00000009000a5202 */ /* 0x000fe20000000f00 */
[----:B------:R-:W-:Y:S01]  /*2270*/  @P5 IMAD.MOV.U32 R9, RZ, RZ, R7 ;  /* 0x000000ffff095224 */ /* 0x000fe200078e0007 */
[----:B------:R-:W-:Y:S02]  /*2280*/  MOV R3, R6 ;  /* 0x0000000600037202 */ /* 0x000fe40000000f00 */
[----:B------:R-:W-:-:S04]  /*2290*/  FSETP.GEU.AND P5, PT, R20, R29, PT ;  /* 0x0000001d1400720b */ /* 0x000fc80003fae000 */
[----:B------:R-:W-:Y:S01]  /*22a0*/  FSEL R20, R29, R20, !P5 ;  /* 0x000000141d147208 */ /* 0x000fe20006800000 */
[----:B------:R-:W-:Y:S01]  /*22b0*/  @P6 IMAD.MOV.U32 R3, RZ, RZ, R5 ;  /* 0x000000ffff036224 */ /* 0x000fe200078e0005 */
[----:B------:R-:W-:Y:S01]  /*22c0*/  @P6 MOV R5, R6 ;  /* 0x0000000600056202 */ /* 0x000fe20000000f00 */
[----:B------:R-:W-:Y:S01]  /*22d0*/  @P1 IMAD.MOV.U32 R24, RZ, RZ, R21 ;  /* 0x000000ffff181224 */ /* 0x000fe200078e0015 */
[----:B------:R-:W-:Y:S01]  /*22e0*/  SEL R9, R26, R9, !P5 ;  /* 0x000000091a097207 */ /* 0x000fe20006800000 */
[----:B------:R-:W-:Y:S02]  /*22f0*/  @P6 IMAD.MOV.U32 R2, RZ, RZ, R4 ;  /* 0x000000ffff026224 */ /* 0x000fe400078e0004 */
[----:B------:R-:W-:Y:S02]  /*2300*/  @P1 IMAD.MOV.U32 R21, RZ, RZ, R22 ;  /* 0x000000ffff151224 */ /* 0x000fe400078e0016 */
[----:B------:R-:W-:Y:S01]  /*2310*/  @P6 IMAD.MOV.U32 R4, RZ, RZ, R0 ;  /* 0x000000ffff046224 */ /* 0x000fe200078e0000 */
[-C--:B------:R-:W-:Y:S01]  /*2320*/  MOV R0, R8.reuse ;  /* 0x0000000800007202 */ /* 0x080fe20000000f00 */
[----:B------:R-:W-:Y:S01]  /*2330*/  @P1 IMAD.MOV.U32 R0, RZ, RZ, R10 ;  /* 0x000000ffff001224 */ /* 0x000fe200078e000a */
[----:B------:R-:W-:Y:S01]  /*2340*/  FSETP.GT.AND P6, PT, R24, R5, PT ;  /* 0x000000051800720b */ /* 0x000fe20003fc4000 */
[----:B------:R-:W-:Y:S01]  /*2350*/  IMAD.MOV.U32 R6, RZ, RZ, R4 ;  /* 0x000000ffff067224 */ /* 0x000fe200078e0004 */
[----:B------:R-:W-:Y:S01]  /*2360*/  @P1 MOV R10, R8 ;  /* 0x00000008000a1202 */ /* 0x000fe20000000f00 */
[----:B------:R-:W-:Y:S01]  /*2370*/  IMAD.MOV.U32 R7, RZ, RZ, R21 ;  /* 0x000000ffff077224 */ /* 0x000fe200078e0015 */
[----:B------:R-:W-:-:S02]  /*2380*/  FSETP.GT.AND P1, PT, R20, R21, PT ;  /* 0x000000151400720b */ /* 0x000fc40003f24000 */
[----:B------:R-:W-:-:S07]  /*2390*/  MOV R8, R5 ;  /* 0x0000000500087202 */ /* 0x000fce0000000f00 */
[----:B------:R-:W-:Y:S02]  /*23a0*/  @P6 IMAD.MOV.U32 R8, RZ, RZ, R24 ;  /* 0x000000ffff086224 */ /* 0x000fe400078e0018 */
[----:B------:R-:W-:Y:S01]  /*23b0*/  @P6 IMAD.MOV.U32 R24, RZ, RZ, R5 ;  /* 0x000000ffff186224 */ /* 0x000fe200078e0005 */
[----:B------:R-:W-:Y:S01]  /*23c0*/  MOV R5, R10 ;  /* 0x0000000a00057202 */ /* 0x000fe20000000f00 */
[----:B------:R-:W-:Y:S01]  /*23d0*/  @P6 IMAD.MOV.U32 R6, RZ, RZ, R0 ;  /* 0x000000ffff066224 */ /* 0x000fe200078e0000 */
[----:B------:R-:W-:Y:S01]  /*23e0*/  @P1 MOV R7, R20 ;  /* 0x0000001400071202 */ /* 0x000fe20000000f00 */
[----:B------:R-:W-:Y:S01]  /*23f0*/  IMAD.MOV.U32 R11, RZ, RZ, R24 ;  /* 0x000000ffff0b7224 */ /* 0x000fe200078e0018 */
[----:B------:R-:W-:Y:S01]  /*2400*/  @P6 MOV R0, R4 ;  /* 0x0000000400006202 */ /* 0x000fe20000000f00 */
[----:B------:R-:W-:Y:S01]  /*2410*/  IMAD.MOV.U32 R4, RZ, RZ, R3 ;  /* 0x000000ffff047224 */ /* 0x000fe200078e0003 */
[----:B------:R-:W-:Y:S01]  /*2420*/  FSETP.GT.AND P6, PT, R8, R3, PT ;  /* 0x000000030800720b */ /* 0x000fe20003fc4000 */
[----:B------:R-:W-:Y:S01]  /*2430*/  @P1 IMAD.MOV.U32 R5, RZ, RZ, R9 ;  /* 0x000000ffff051224 */ /* 0x000fe200078e0009 */
[----:B------:R-:W-:Y:S01]  /*2440*/  FSETP.GT.AND P5, PT, R7, R24, PT ;  /* 0x000000180700720b */ /* 0x000fe20003fa4000 */
[----:B------:R-:W-:Y:S01]  /*2450*/  @P1 IMAD.MOV.U32 R9, RZ, RZ, R10 ;  /* 0x000000ffff091224 */ /* 0x000fe200078e000a */
[----:B------:R-:W-:Y:S01]  /*2460*/  @P1 MOV R20, R21 ;  /* 0x0000001500141202 */ /* 0x000fe20000000f00 */
[----:B------:R-:W-:-:S08]  /*2470*/  IMAD.MOV.U32 R10, RZ, RZ, R0 ;  /* 0x000000ffff0a7224 */ /* 0x000fd000078e0000 */
[----:B------:R-:W-:Y:S02]  /*2480*/  @P6 IMAD.MOV.U32 R4, RZ, RZ, R8 ;  /* 0x000000ffff046224 */ /* 0x000fe400078e0008 */
[----:B------:R-:W-:Y:S01]  /*2490*/  @P6 IMAD.MOV.U32 R8, RZ, RZ, R3 ;  /* 0x000000ffff086224 */ /* 0x000fe200078e0003 */
[----:B------:R-:W-:Y:S01]  /*24a0*/  @P5 MOV R11, R7 ;  /* 0x00000007000b5202 */ /* 0x000fe20000000f00 */
[--C-:B------:R-:W-:Y:S01]  /*24b0*/  IMAD.MOV.U32 R3, RZ, RZ, R2.reuse ;  /* 0x000000ffff037224 */ /* 0x100fe200078e0002 */
[----:B------:R-:W-:Y:S01]  /*24c0*/  @P6 MOV R3, R6 ;  /* 0x0000000600036202 */ /* 0x000fe20000000f00 */
[----:B------:R-:W-:Y:S01]  /*24d0*/  @P6 IMAD.MOV.U32 R6, RZ, RZ, R2 ;  /* 0x000000ffff066224 */ /* 0x000fe200078e0002 */
[----:B------:R-:W-:Y:S01]  /*24e0*/  FSETP.GT.AND P1, PT, R11, R8, PT ;  /* 0x000000080b00720b */ /* 0x000fe20003f24000 */
[----:B------:R-:W-:Y:S01]  /*24f0*/  @P5 IMAD.MOV.U32 R10, RZ, RZ, R5 ;  /* 0x000000ffff0a5224 */ /* 0x000fe200078e0005 */
[----:B------:R-:W-:Y:S01]  /*2500*/  FSETP.GEU.AND P6, PT, R20, R31, PT ;  /* 0x0000001f1400720b */ /* 0x000fe20003fce000 */
[----:B------:R-:W-:Y:S01]  /*2510*/  IMAD.MOV.U32 R19, RZ, RZ, R8 ;  /* 0x000000ffff137224 */ /* 0x000fe200078e0008 */
[----:B------:R-:W-:Y:S01]  /*2520*/  @P5 MOV R5, R0 ;  /* 0x0000000000055202 */ /* 0x000fe20000000f00 */
[----:B------:R-:W-:Y:S01]  /*2530*/  IMAD.MOV.U32 R0, RZ, RZ, R6 ;  /* 0x000000ffff007224 */ /* 0x000fe200078e0006 */
[----:B------:R-:W-:Y:S01]  /*2540*/  @P5 MOV R7, R24 ;  /* 0x0000001800075202 */ /* 0x000fe20000000f00 */
[----:B------:R-:W-:Y:S01]  /*2550*/  IMAD.MOV.U32 R2, RZ, RZ, R3 ;  /* 0x000000ffff027224 */ /* 0x000fe200078e0003 */
[----:B------:R-:W-:Y:S01]  /*2560*/  FSEL R22, R31, R20, !P6 ;  /* 0x000000141f167208 */ /* 0x000fe20007000000 */
[----:B------:R-:W-:Y:S01]  /*2570*/  IMAD.MOV.U32 R20, RZ, RZ, R4 ;  /* 0x000000ffff147224 */ /* 0x000fe200078e0004 */
[----:B------:R-:W-:-:S03]  /*2580*/  MOV R24, R7 ;  /* 0x0000000700187202 */ /* 0x000fc60000000f00 */
[----:B------:R-:W-:Y:S02]  /*2590*/  @P1 IMAD.MOV.U32 R19, RZ, RZ, R11 ;  /* 0x000000ffff131224 */ /* 0x000fe400078e000b */
[----:B------:R-:W-:Y:S01]  /*25a0*/  @P1 IMAD.MOV.U32 R0, RZ, RZ, R10 ;  /* 0x000000ffff001224 */ /* 0x000fe200078e000a */
[----:B------:R-:W-:Y:S01]  /*25b0*/  @P1 MOV R10, R6 ;  /* 0x00000006000a1202 */ /* 0x000fe20000000f00 */
[----:B------:R-:W-:Y:S01]  /*25c0*/  @P1 IMAD.MOV.U32 R11, RZ, RZ, R8 ;  /* 0x000000ffff0b1224 */ /* 0x000fe200078e0008 */
[----:B------:R-:W-:Y:S02]  /*25d0*/  FSETP.GT.AND P5, PT, R19, R4, PT ;  /* 0x000000041300720b */ /* 0x000fe40003fa4000 */
[----:B------:R-:W-:Y:S01]  /*25e0*/  FSETP.GT.AND P1, PT, R22, R7, PT ;  /* 0x000000071600720b */ /* 0x000fe20003f24000 */
[----:B------:R-:W-:-:S10]  /*25f0*/  IMAD.MOV.U32 R26, RZ, RZ, R11 ;  /* 0x000000ffff1a7224 */ /* 0x000fd400078e000b */
[----:B------:R-:W-:Y:S01]  /*2600*/  @P5 IMAD.MOV.U32 R2, RZ, RZ, R0 ;  /* 0x000000ffff025224 */ /* 0x000fe200078e0000 */
[----:B------:R-:W-:Y:S01]  /*2610*/  @P5 MOV R0, R3 ;  /* 0x0000000300005202 */ /* 0x000fe20000000f00 */
[----:B------:R-:W-:Y:S01]  /*2620*/  @P1 IMAD.MOV.U32 R24, RZ, RZ, R22 ;  /* 0x000000ffff181224 */ /* 0x000fe200078e0016 */
[----:B------:R-:W-:Y:S01]  /*2630*/  SEL R3, R16, R9, !P6 ;  /* 0x0000000910037207 */ /* 0x000fe20007000000 */
[----:B------:R-:W-:Y:S01]  /*2640*/  @P5 IMAD.MOV.U32 R20, RZ, RZ, R19 ;  /* 0x000000ffff145224 */ /* 0x000fe200078e0013 */
[----:B------:R-:W-:Y:S01]  /*2650*/  @P5 MOV R19, R4 ;  /* 0x0000000400135202 */ /* 0x000fe20000000f00 */
[--C-:B------:R-:W-:Y:S01]  /*2660*/  IMAD.MOV.U32 R4, RZ, RZ, R5.reuse ;  /* 0x000000ffff047224 */ /* 0x100fe200078e0005 */
[----:B------:R-:W-:Y:S01]  /*2670*/  FSETP.GEU.AND P5, PT, R18, -126, PT ;  /* 0xc2fc00001200780b */ /* 0x000fe20003fae000 */
[----:B------:R-:W-:Y:S01]  /*2680*/  IMAD.MOV.U32 R16, RZ, RZ, R10 ;  /* 0x000000ffff107224 */ /* 0x000fe200078e000a */
[----:B------:R-:W-:Y:S01]  /*2690*/  FSETP.GT.AND P6, PT, R24, R11, PT ;  /* 0x0000000b1800720b */ /* 0x000fe20003fc4000 */
[----:B------:R-:W-:Y:S01]  /*26a0*/  IMAD.MOV.U32 R21, RZ, RZ, R0 ;  /* 0x000000ffff157224 */ /* 0x000fe200078e0000 */
[----:B------:R-:W-:Y:S01]  /*26b0*/  @P1 MOV R4, R3 ;  /* 0x0000000300041202 */ /* 0x000fe20000000f00 */
[----:B------:R-:W-:Y:S01]  /*26c0*/  @P1 IMAD.MOV.U32 R3, RZ, RZ, R5 ;  /* 0x000000ffff031224 */ /* 0x000fe200078e0005 */
[----:B------:R-:W-:Y:S01]  /*26d0*/  @P1 MOV R22, R7 ;  /* 0x0000000700161202 */ /* 0x000fe20000000f00 */
[----:B------:R-:W-:Y:S01]  /*26e0*/  IMAD.MOV.U32 R6, RZ, RZ, R20 ;  /* 0x000000ffff067224 */ /* 0x000fe200078e0014 */
[----:B------:R-:W-:-:S05]  /*26f0*/  MOV R23, R19 ;  /* 0x0000001300177202 */ /* 0x000fca0000000f00 */
[----:B------:R-:W-:Y:S02]  /*2700*/  @!P5 FMUL R18, R18, 0.5 ;  /* 0x3f0000001212d820 */ /* 0x000fe40000400000 */
[----:B------:R-:W-:Y:S02]  /*2710*/  @P6 IMAD.MOV.U32 R26, RZ, RZ, R24 ;  /* 0x000000ffff1a6224 */ /* 0x000fe400078e0018 */
[----:B------:R-:W0:Y:S01]  /*2720*/  MUFU.EX2 R8, R18 ;  /* 0x0000001200087308 */ /* 0x000e220000000800 */
[----:B------:R-:W-:Y:S01]  /*2730*/  @P6 IMAD.MOV.U32 R16, RZ, RZ, R4 ;  /* 0x000000ffff106224 */ /* 0x000fe200078e0004 */
[----:B------:R-:W-:Y:S01]  /*2740*/  @P6 MOV R4, R10 ;  /* 0x0000000a00046202 */ /* 0x000fe20000000f00 */
[----:B------:R-:W-:Y:S01]  /*2750*/  @P6 IMAD.MOV.U32 R24, RZ, RZ, R11 ;  /* 0x000000ffff186224 */ /* 0x000fe200078e000b */
[----:B------:R-:W-:Y:S02]  /*2760*/  FSETP.GT.AND P1, PT, R26, R19, PT ;  /* 0x000000131a00720b */ /* 0x000fe40003f24000 */
[----:B------:R-:W-:Y:S01]  /*2770*/  FSETP.GEU.AND P6, PT, R22, R15, PT ;  /* 0x0000000f1600720b */ /* 0x000fe20003fce000 */
[----:B------:R-:W-:Y:S01]  /*2780*/  IMAD.MOV.U32 R9, RZ, RZ, R24 ;  /* 0x000000ffff097224 */ /* 0x000fe200078e0018 */
[----:B------:R-:W-:-:S02]  /*2790*/  MOV R5, R4 ;  /* 0x0000000400057202 */ /* 0x000fc40000000f00 */
[----:B------:R-:W-:-:S07]  /*27a0*/  FSEL R7, R15, R22, !P6 ;  /* 0x000000160f077208 */ /* 0x000fce0007000000 */
[----:B------:R-:W-:Y:S01]  /*27b0*/  @P1 MOV R23, R26 ;  /* 0x0000001a00171202 */ /* 0x000fe20000000f00 */
[----:B0-----:R-:W-:Y:S01]  /*27c0*/  @!P5 FMUL R8, R8, R8 ;  /* 0x000000080808d220 */ /* 0x001fe20000400000 */
[----:B------:R-:W-:Y:S01]  /*27d0*/  FSETP.GT.AND P5, PT, R7, R24, PT ;  /* 0x000000180700720b */ /* 0x000fe20003fa4000 */
[----:B------:R-:W-:Y:S02]  /*27e0*/  @P1 IMAD.MOV.U32 R21, RZ, RZ, R16 ;  /* 0x000000ffff151224 */ /* 0x000fe400078e0010 */
[----:B------:R-:W-:Y:S01]  /*27f0*/  @P1 IMAD.MOV.U32 R16, RZ, RZ, R0 ;  /* 0x000000ffff101224 */ /* 0x000fe200078e0000 */
[----:B------:R-:W-:Y:S01]  /*2800*/  MOV R0, R2 ;  /* 0x0000000200007202 */ /* 0x000fe20000000f00 */
[----:B------:R-:W-:Y:S01]  /*2810*/  @P1 IMAD.MOV.U32 R26, RZ, RZ, R19 ;  /* 0x000000ffff1a1224 */ /* 0x000fe200078e0013 */
[----:B------:R-:W-:Y:S01]  /*2820*/  FSETP.GT.AND P1, PT, R23, R20, PT ;  /* 0x000000141700720b */ /* 0x000fe20003f24000 */
[----:B------:R-:W-:Y:S01]  /*2830*/  FFMA R8, R17, R8, R12 ;  /* 0x0000000811087223 */ /* 0x000fe2000000000c */
[----:B------:R-:W-:-:S02]  /*2840*/  IMAD.MOV.U32 R12, RZ, RZ, R13 ;  /* 0x000000ffff0c7224 */ /* 0x000fc400078e000d */
[----:B------:R-:W-:-:S03]  /*2850*/  IMAD.MOV.U32 R10, RZ, RZ, R26 ;  /* 0x000000ffff0a7224 */ /* 0x000fc600078e001a */
[----:B------:R-:W-:Y:S01]  /*2860*/  @P5 IMAD.MOV.U32 R9, RZ, RZ, R7 ;  /* 0x000000ffff095224 */ /* 0x000fe200078e0007 */
[----:B------:R-:W-:-:S05]  /*2870*/  @P5 MOV R7, R24 ;  /* 0x0000001800075202 */ /* 0x000fca0000000f00 */
[----:B------:R-:W-:Y:S01]  /*2880*/  @P1 MOV R0, R21 ;  /* 0x0000001500001202 */ /* 0x000fe20000000f00 */
[----:B------:R-:W-:Y:S01]  /*2890*/  @P1 IMAD.MOV.U32 R6, RZ, RZ, R23 ;  /* 0x000000ffff061224 */ /* 0x000fe200078e0017 */
[----:B------:R-:W-:Y:S01]  /*28a0*/  @P1 MOV R23, R20 ;  /* 0x0000001400171202 */ /* 0x000fe20000000f00 */
[----:B------:R-:W-:Y:S01]  /*28b0*/  @P1 IMAD.MOV.U32 R21, RZ, RZ, R2 ;  /* 0x000000ffff151224 */ /* 0x000fe200078e0002 */
[----:B------:R-:W-:Y:S02]  /*28c0*/  FSETP.GT.AND P1, PT, R9, R26, PT ;  /* 0x0000001a0900720b */ /* 0x000fe40003f24000 */
[----:B------:R-:W-:Y:S01]  /*28d0*/  SEL R2, R14, R3, !P6 ;  /* 0x000000030e027207 */ /* 0x000fe20007000000 */
[----:B------:R-:W-:Y:S02]  /*28e0*/  IMAD.MOV.U32 R15, RZ, RZ, R23 ;  /* 0x000000ffff0f7224 */ /* 0x000fe400078e0017 */
[----:B------:R-:W-:Y:S02]  /*28f0*/  IMAD.MOV.U32 R14, RZ, RZ, R21 ;  /* 0x000000ffff0e7224 */ /* 0x000fe400078e0015 */
[----:B------:R-:W-:-:S02]  /*2900*/  @P5 IMAD.MOV.U32 R5, RZ, RZ, R2 ;  /* 0x000000ffff055224 */ /* 0x000fc400078e0002 */
[----:B------:R-:W-:Y:S02]  /*2910*/  @P5 IMAD.MOV.U32 R2, RZ, RZ, R4 ;  /* 0x000000ffff025224 */ /* 0x000fe400078e0004 */
[----:B------:R-:W-:Y:S02]  /*2920*/  IMAD.MOV.U32 R4, RZ, RZ, R16 ;  /* 0x000000ffff047224 */ /* 0x000fe400078e0010 */
[----:B------:R-:W-:Y:S02]  /*2930*/  @P1 IMAD.MOV.U32 R10, RZ, RZ, R9 ;  /* 0x000000ffff0a1224 */ /* 0x000fe400078e0009 */
[----:B------:R-:W-:Y:S01]  /*2940*/  @P1 IMAD.MOV.U32 R4, RZ, RZ, R5 ;  /* 0x000000ffff041224 */ /* 0x000fe200078e0005 */
[----:B------:R-:W-:Y:S01]  /*2950*/  @P1 MOV R5, R16 ;  /* 0x0000001000051202 */ /* 0x000fe20000000f00 */
[----:B------:R-:W-:Y:S01]  /*2960*/  @P1 IMAD.MOV.U32 R9, RZ, RZ, R26 ;  /* 0x000000ffff091224 */ /* 0x000fe200078e001a */
[----:B------:R-:W-:-:S13]  /*2970*/  FSETP.GT.AND P6, PT, R10, R23, PT ;  /* 0x000000170a00720b */ /* 0x000fda0003fc4000 */
        /* <DEDUP_REMOVED lines=10> */
[----:B------:R-:W-:-:S07]  /*2a20*/  @P5 IMAD.MOV.U32 R0, RZ, RZ, R14 ;  /* 0x000000ffff005224 */ /* 0x000fce00078e000e */
.L_x_10:
[----:B------:R-:W-:Y:S05]  /*2a30*/  BSYNC.RECONVERGENT B0 ;  /* 0x0000000000007941 */ /* 0x000fea0003800200 */
.L_x_9:
[----:B------:R1:W2:Y:S01]  /*2a40*/  SHFL.DOWN PT, R17, R12, 0x4, 0x1f ;  /* 0x08801f000c117f89 */ /* 0x0002a200000e0000 */
[----:B------:R-:W-:Y:S03]  /*2a50*/  BSSY.RECONVERGENT B0, `(.L_x_11) ;  /* 0x00000b5000007945 */ /* 0x000fe60003800200 */
[----:B------:R1:W3:Y:S04]  /*2a60*/  SHFL.DOWN PT, R21, R8, 0x4, 0x1f ;  /* 0x08801f0008157f89 */ /* 0x0002e800000e0000 */
[----:B------:R1:W4:Y:S04]  /*2a70*/  SHFL.DOWN PT, R23, R0, 0x4, 0x1f ;  /* 0x08801f0000177f89 */ /* 0x00032800000e0000 */
[----:B------:R1:W1:Y:S04]  /*2a80*/  SHFL.DOWN PT, R25, R3, 0x4, 0x1f ;  /* 0x08801f0003197f89 */ /* 0x00026800000e0000 */
[----:B0-----:R0:W0:Y:S04]  /*2a90*/  SHFL.DOWN PT, R27, R4, 0x4, 0x1f ;  /* 0x08801f00041b7f89 */ /* 0x00102800000e0000 */
[----:B------:R0:W0:Y:S04]  /*2aa0*/  SHFL.DOWN PT, R22, R5, 0x4, 0x1f ;  /* 0x08801f0005167f89 */ /* 0x00002800000e0000 */
[----:B------:R0:W0:Y:S04]  /*2ab0*/  SHFL.DOWN PT, R14, R2, 0x4, 0x1f ;  /* 0x08801f00020e7f89 */ /* 0x00002800000e0000 */
        /* <DEDUP_REMOVED lines=8> */
[----:B------:R-:W-:Y:S02]  /*2b40*/  MOV R19, R9 ;  /* 0x0000000900137202 */ /* 0x000fe40000000f00 */
[----:B------:R-:W-:Y:S01]  /*2b50*/  FSEL R18, R18, R7, !P5 ;  /* 0x0000000712127208 */ /* 0x000fe20006800000 */
[----:B------:R-:W-:Y:S01]  /*2b60*/  IMAD.MOV.U32 R7, RZ, RZ, R5 ;  /* 0x000000ffff077224 */ /* 0x000fe200078e0005 */
[----:B------:R-:W-:Y:S02]  /*2b70*/  FSETP.GT.AND P2, PT, R12, R17, PT ;  /* 0x000000110c00720b */ /* 0x000fe40003f44000 */
[----:B------:R-:W-:Y:S02]  /*2b80*/  FSETP.GT.AND P6, PT, R18, R9, PT ;  /* 0x000000091200720b */ /* 0x000fe40003fc4000 */
[----:B------:R-:W-:-:S02]  /*2b90*/  FSEL R13, R12, R17, P2 ;  /* 0x000000110c0d7208 */ /* 0x000fc40001000000 */
[----:B------:R-:W-:Y:S02]  /*2ba0*/  FSEL R16, R17, R12, P2 ;  /* 0x0000000c11107208 */ /* 0x000fe40001000000 */
[----:B------:R-:W-:Y:S02]  /*2bb0*/  FSEL R12, R8, R21, P2 ;  /* 0x00000015080c7208 */ /* 0x000fe40001000000 */
[----:B------:R-:W-:Y:S01]  /*2bc0*/  FSEL R17, R21, R8, P2 ;  /* 0x0000000815117208 */ /* 0x000fe20001000000 */
[----:B------:R-:W-:Y:S01]  /*2bd0*/  IMAD.MOV.U32 R8, RZ, RZ, R3 ;  /* 0x000000ffff087224 */ /* 0x000fe200078e0003 */
[----:B------:R-:W-:Y:S01]  /*2be0*/  SEL R2, R23, R2, !P5 ;  /* 0x0000000217027207 */ /* 0x000fe20006800000 */
[----:B------:R-:W-:Y:S02]  /*2bf0*/  FADD R16, -R13, R16 ;  /* 0x000000100d107221 */ /* 0x000fe40000000100 */
[----:B------:R-:W-:Y:S01]  /*2c00*/  @P6 IMAD.MOV.U32 R19, RZ, RZ, R18 ;  /* 0x000000ffff136224 */ /* 0x000fe200078e0012 */
[----:B------:R-:W-:Y:S01]  /*2c10*/  @P6 MOV R18, R9 ;  /* 0x0000000900126202 */ /* 0x000fe20000000f00 */
[----:B------:R-:W-:Y:S01]  /*2c20*/  @P6 IMAD.MOV.U32 R7, RZ, RZ, R2 ;  /* 0x000000ffff076224 */ /* 0x000fe200078e0002 */
[----:B------:R-:W-:Y:S01]  /*2c30*/  MOV R9, R11 ;  /* 0x0000000b00097202 */ /* 0x000fe20000000f00 */
[----:B------:R-:W-:Y:S01]  /*2c40*/  @P6 IMAD.MOV.U32 R2, RZ, RZ, R5 ;  /* 0x000000ffff026224 */ /* 0x000fe200078e0005 */
[----:B------:R-:W-:Y:S01]  /*2c50*/  FSETP.GT.AND P1, PT, R19, R10, PT ;  /* 0x0000000a1300720b */ /* 0x000fe20003f24000 */
[----:B------:R-:W-:Y:S01]  /*2c60*/  FMUL R16, R16, 1.4426950216293334961 ;  /* 0x3fb8aa3b10107820 */ /* 0x000fe20000400000 */
[----:B------:R-:W-:-:S02]  /*2c70*/  FSETP.GEU.AND P2, PT, R18, R29, PT ;  /* 0x0000001d1200720b */ /* 0x000fc40003f4e000 */
[----:B------:R-:W-:Y:S02]  /*2c80*/  MOV R5, R4 ;  /* 0x0000000400057202 */ /* 0x000fe40000000f00 */
[----:B------:R-:W-:-:S07]  /*2c90*/  FSEL R18, R29, R18, !P2 ;  /* 0x000000121d127208 */ /* 0x000fce0005000000 */
[----:B------:R-:W-:Y:S01]  /*2ca0*/  @P1 IMAD.MOV.U32 R20, RZ, RZ, R19 ;  /* 0x000000ffff141224 */ /* 0x000fe200078e0013 */
[----:B------:R-:W-:Y:S01]  /*2cb0*/  @P1 MOV R19, R10 ;  /* 0x0000000a00131202 */ /* 0x000fe20000000f00 */
[----:B------:R-:W-:Y:S02]  /*2cc0*/  @P1 IMAD.MOV.U32 R5, RZ, RZ, R7 ;  /* 0x000000ffff051224 */ /* 0x000fe400078e0007 */
[----:B------:R-:W-:Y:S01]  /*2cd0*/  @P1 IMAD.MOV.U32 R7, RZ, RZ, R4 ;  /* 0x000000ffff071224 */ /* 0x000fe200078e0004 */
[----:B------:R-:W-:Y:S01]  /*2ce0*/  FSETP.GT.AND P5, PT, R20, R11, PT ;  /* 0x0000000b1400720b */ /* 0x000fe20003fa4000 */
[----:B------:R-:W-:Y:S01]  /*2cf0*/  IMAD.MOV.U32 R21, RZ, RZ, R19 ;  /* 0x000000ffff157224 */ /* 0x000fe200078e0013 */
[----:B------:R-:W-:Y:S02]  /*2d00*/  FSETP.GT.AND P6, PT, R18, R19, PT ;  /* 0x000000131200720b */ /* 0x000fe40003fc4000 */
[----:B------:R-:W-:Y:S01]  /*2d10*/  SEL R4, R25, R2, !P2 ;  /* 0x0000000219047207 */ /* 0x000fe20005000000 */
[----:B------:R-:W-:-:S08]  /*2d20*/  IMAD.MOV.U32 R2, RZ, RZ, R6 ;  /* 0x000000ffff027224 */ /* 0x000fd000078e0006 */
[----:B------:R-:W-:Y:S01]  /*2d30*/  @P5 MOV R9, R20 ;  /* 0x0000001400095202 */ /* 0x000fe20000000f00 */
[----:B------:R-:W-:Y:S01]  /*2d40*/  @P5 IMAD.MOV.U32 R8, RZ, RZ, R5 ;  /* 0x000000ffff085224 */ /* 0x000fe200078e0005 */
[----:B------:R-:W-:Y:S01]  /*2d50*/  @P5 MOV R20, R11 ;  /* 0x0000000b00145202 */ /* 0x000fe20000000f00 */
[----:B------:R-:W-:Y:S01]  /*2d60*/  @P5 IMAD.MOV.U32 R5, RZ, RZ, R3 ;  /* 0x000000ffff055224 */ /* 0x000fe200078e0003 */
[----:B------:R-:W-:Y:S01]  /*2d70*/  FSETP.GT.AND P5, PT, R9, R6, PT ;  /* 0x000000060900720b */ /* 0x000fe20003fa4000 */
[----:B------:R-:W-:Y:S01]  /*2d80*/  @P6 IMAD.MOV.U32 R21, RZ, RZ, R18 ;  /* 0x000000ffff156224 */ /* 0x000fe200078e0012 */
[----:B------:R-:W-:Y:S01]  /*2d90*/  @P6 MOV R18, R19 ;  /* 0x0000001300126202 */ /* 0x000fe20000000f00 */
[----:B------:R-:W-:Y:S01]  /*2da0*/  IMAD.MOV.U32 R3, RZ, RZ, R0 ;  /* 0x000000ffff037224 */ /* 0x000fe200078e0000 */
[-C--:B------:R-:W-:Y:S02]  /*2db0*/  MOV R10, R20.reuse ;  /* 0x00000014000a7202 */ /* 0x080fe40000000f00 */
[----:B------:R-:W-:-:S07]  /*2dc0*/  FSETP.GT.AND P1, PT, R21, R20, PT ;  /* 0x000000141500720b */ /* 0x000fce0003f24000 */
[----:B------:R-:W-:Y:S02]  /*2dd0*/  @P5 IMAD.MOV.U32 R3, RZ, RZ, R8 ;  /* 0x000000ffff035224 */ /* 0x000fe400078e0008 */
[----:B------:R-:W-:Y:S01]  /*2de0*/  @P5 IMAD.MOV.U32 R2, RZ, RZ, R9 ;  /* 0x000000ffff025224 */ /* 0x000fe200078e0009 */
[----:B------:R-:W-:Y:S01]  /*2df0*/  @P5 MOV R9, R6 ;  /* 0x0000000600095202 */ /* 0x000fe20000000f00 */
[----:B------:R-:W-:Y:S01]  /*2e00*/  @P5 IMAD.MOV.U32 R8, RZ, RZ, R0 ;  /* 0x000000ffff085224 */ /* 0x000fe200078e0000 */
[----:B------:R-:W-:Y:S01]  /*2e10*/  FSETP.GEU.AND P5, PT, R18, R31, PT ;  /* 0x0000001f1200720b */ /* 0x000fe20003fae000 */
[----:B------:R-:W-:Y:S01]  /*2e20*/  @P1 IMAD.MOV.U32 R10, RZ, RZ, R21 ;  /* 0x000000ffff0a1224 */ /* 0x000fe200078e0015 */
[----:B------:R-:W-:Y:S01]  /*2e30*/  @P1 MOV R21, R20 ;  /* 0x0000001400151202 */ /* 0x000fe20000000f00 */
[--C-:B------:R-:W-:Y:S01]  /*2e40*/  IMAD.MOV.U32 R0, RZ, RZ, R7.reuse ;  /* 0x000000ffff007224 */ /* 0x100fe200078e0007 */
[----:B------:R-:W-:Y:S01]  /*2e50*/  FSEL R18, R31, R18, !P5 ;  /* 0x000000121f127208 */ /* 0x000fe20006800000 */
[----:B------:R-:W-:Y:S01]  /*2e60*/  @P6 IMAD.MOV.U32 R0, RZ, RZ, R4 ;  /* 0x000000ffff006224 */ /* 0x000fe200078e0004 */
[----:B------:R-:W-:Y:S01]  /*2e70*/  FSETP.GT.AND P2, PT, R10, R9, PT ;  /* 0x000000090a00720b */ /* 0x000fe20003f44000 */
[----:B------:R-:W-:Y:S01]  /*2e80*/  @P6 IMAD.MOV.U32 R4, RZ, RZ, R7 ;  /* 0x000000ffff046224 */ /* 0x000fe200078e0007 */
[----:B------:R-:W-:Y:S01]  /*2e90*/  FSETP.GT.AND P6, PT, R18, R21, PT ;  /* 0x000000151200720b */ /* 0x000fe20003fc4000 */
[----:B------:R-:W-:Y:S01]  /*2ea0*/  IMAD.MOV.U32 R7, RZ, RZ, R8 ;  /* 0x000000ffff077224 */ /* 0x000fe200078e0008 */
[----:B------:R-:W-:Y:S01]  /*2eb0*/  MOV R6, R5 ;  /* 0x0000000500067202 */ /* 0x000fe20000000f00 */
[----:B------:R-:W-:Y:S01]  /*2ec0*/  @P1 IMAD.MOV.U32 R6, RZ, RZ, R0 ;  /* 0x000000ffff061224 */ /* 0x000fe200078e0000 */
[----:B------:R-:W-:Y:S01]  /*2ed0*/  MOV R11, R9 ;  /* 0x00000009000b7202 */ /* 0x000fe20000000f00 */
[----:B------:R-:W-:Y:S01]  /*2ee0*/  @P1 IMAD.MOV.U32 R0, RZ, RZ, R5 ;  /* 0x000000ffff001224 */ /* 0x000fe200078e0005 */
[----:B------:R-:W-:-:S02]  /*2ef0*/  MOV R19, R21 ;  /* 0x0000001500137202 */ /* 0x000fc40000000f00 */
[----:B------:R-:W-:Y:S02]  /*2f00*/  SEL R5, R27, R4, !P5 ;  /* 0x000000041b057207 */ /* 0x000fe40006800000 */
[-C--:B------:R-:W-:Y:S01]  /*2f10*/  MOV R4, R2.reuse ;  /* 0x0000000200047202 */ /* 0x080fe20000000f00 */
[----:B------:R-:W-:Y:S01]  /*2f20*/  @P2 IMAD.MOV.U32 R11, RZ, RZ, R10 ;  /* 0x000000ffff0b2224 */ /* 0x000fe200078e000a */
[----:B------:R-:W-:Y:S01]  /*2f30*/  @P2 MOV R10, R9 ;  /* 0x00000009000a2202 */ /* 0x000fe20000000f00 */
[----:B------:R-:W-:Y:S02]  /*2f40*/  @P6 IMAD.MOV.U32 R19, RZ, RZ, R18 ;  /* 0x000000ffff136224 */ /* 0x000fe400078e0012 */
[----:B------:R-:W-:Y:S01]  /*2f50*/  @P2 IMAD.MOV.U32 R7, RZ, RZ, R6 ;  /* 0x000000ffff072224 */ /* 0x000fe200078e0006 */
[----:B------:R-:W-:Y:S01]  /*2f60*/  FSETP.GT.AND P1, PT, R11, R2, PT ;  /* 0x000000020b00720b */ /* 0x000fe20003f24000 */
[----:B------:R-:W-:Y:S01]  /*2f70*/  @P2 IMAD.MOV.U32 R6, RZ, RZ, R8 ;  /* 0x000000ffff062224 */ /* 0x000fe200078e0008 */
[-C--:B------:R-:W-:Y:S01]  /*2f80*/  FSETP.GT.AND P2, PT, R19, R10.reuse, PT ;  /* 0x0000000a1300720b */ /* 0x080fe20003f44000 */
[----:B------:R-:W-:Y:S01]  /*2f90*/  @P6 IMAD.MOV.U32 R18, RZ, RZ, R21 ;  /* 0x000000ffff126224 */ /* 0x000fe200078e0015 */
[----:B------:R-:W-:Y:S01]  /*2fa0*/  MOV R20, R10 ;  /* 0x0000000a00147202 */ /* 0x000fe20000000f00 */
[----:B------:R-:W-:-:S02]  /*2fb0*/  IMAD.MOV.U32 R8, RZ, RZ, R0 ;  /* 0x000000ffff087224 */ /* 0x000fc400078e0000 */
[----:B------:R-:W-:Y:S02]  /*2fc0*/  @P6 IMAD.MOV.U32 R8, RZ, RZ, R5 ;  /* 0x000000ffff086224 */ /* 0x000fe400078e0005 */
[----:B------:R-:W-:Y:S01]  /*2fd0*/  @P6 IMAD.MOV.U32 R5, RZ, RZ, R0 ;  /* 0x000000ffff056224 */ /* 0x000fe200078e0000 */
[----:B------:R-:W-:Y:S01]  /*2fe0*/  FSETP.GEU.AND P6, PT, R18, R33, PT ;  /* 0x000000211200720b */ /* 0x000fe20003fce000 */
[----:B------:R-:W-:Y:S01]  /*2ff0*/  IMAD.MOV.U32 R9, RZ, RZ, R6 ;  /* 0x000000ffff097224 */ /* 0x000fe200078e0006 */
[----:B------:R-:W-:Y:S01]  /*3000*/  MOV R0, R3 ;  /* 0x0000000300007202 */ /* 0x000fe20000000f00 */
[----:B------:R-:W-:Y:S01]  /*3010*/  @P1 IMAD.MOV.U32 R4, RZ, RZ, R11 ;  /* 0x000000ffff041224 */ /* 0x000fe200078e000b */
[----:B------:R-:W-:Y:S01]  /*3020*/  @P1 MOV R11, R2 ;  /* 0x00000002000b1202 */ /* 0x000fe20000000f00 */
[----:B------:R-:W-:Y:S01]  /*3030*/  @P2 IMAD.MOV.U32 R20, RZ, RZ, R19 ;  /* 0x000000ffff142224 */ /* 0x000fe200078e0013 */
[----:B------:R-:W-:Y:S01]  /*3040*/  FSEL R18, R33, R18, !P6 ;  /* 0x0000001221127208 */ /* 0x000fe20007000000 */
[----:B------:R-:W-:Y:S01]  /*3050*/  @P2 IMAD.MOV.U32 R19, RZ, RZ, R10 ;  /* 0x000000ffff132224 */ /* 0x000fe200078e000a */
[----:B------:R-:W-:Y:S01]  /*3060*/  @P2 MOV R9, R8 ;  /* 0x0000000800092202 */ /* 0x000fe20000000f00 */
[----:B------:R-:W-:Y:S01]  /*3070*/  @P2 IMAD.MOV.U32 R8, RZ, RZ, R6 ;  /* 0x000000ffff082224 */ /* 0x000fe200078e0006 */
[----:B------:R-:W-:Y:S01]  /*3080*/  FSETP.GT.AND P5, PT, R20, R11, PT ;  /* 0x0000000b1400720b */ /* 0x000fe20003fa4000 */
[----:B------:R-:W-:Y:S01]  /*3090*/  IMAD.MOV.U32 R21, RZ, RZ, R11 ;  /* 0x000000ffff157224 */ /* 0x000fe200078e000b */
[----:B------:R-:W-:Y:S01]  /*30a0*/  FSETP.GT.AND P2, PT, R18, R19, PT ;  /* 0x000000131200720b */ /* 0x000fe20003f44000 */
[----:B------:R-:W-:Y:S01]  /*30b0*/  @P1 IMAD.MOV.U32 R0, RZ, RZ, R7 ;  /* 0x000000ffff001224 */ /* 0x000fe200078e0007 */
[----:B------:R-:W-:Y:S01]  /*30c0*/  SEL R23, R22, R5, !P6 ;  /* 0x0000000516177207 */ /* 0x000fe20007000000 */
[----:B------:R-:W-:Y:S01]  /*30d0*/  IMAD.MOV.U32 R22, RZ, RZ, R19 ;  /* 0x000000ffff167224 */ /* 0x000fe200078e0013 */
[----:B------:R-:W-:Y:S01]  /*30e0*/  @P1 MOV R7, R3 ;  /* 0x0000000300071202 */ /* 0x000fe20000000f00 */
[----:B------:R-:W-:-:S02]  /*30f0*/  IMAD.MOV.U32 R3, RZ, RZ, R0 ;  /* 0x000000ffff037224 */ /* 0x000fc400078e0000 */
[----:B------:R-:W-:Y:S01]  /*3100*/  IMAD.MOV.U32 R5, RZ, RZ, R4 ;  /* 0x000000ffff057224 */ /* 0x000fe200078e0004 */
[----:B------:R-:W-:-:S03]  /*3110*/  MOV R2, R7 ;  /* 0x0000000700027202 */ /* 0x000fc60000000f00 */
[----:B------:R-:W-:Y:S02]  /*3120*/  @P5 IMAD.MOV.U32 R21, RZ, RZ, R20 ;  /* 0x000000ffff155224 */ /* 0x000fe400078e0014 */
[----:B------:R-:W-:Y:S01]  /*3130*/  @P5 IMAD.MOV.U32 R20, RZ, RZ, R11 ;  /* 0x000000ffff145224 */ /* 0x000fe200078e000b */
[----:B------:R-:W-:Y:S01]  /*3140*/  @P2 MOV R22, R18 ;  /* 0x0000001200162202 */ /* 0x000fe20000000f00 */
[----:B------:R-:W-:Y:S01]  /*3150*/  @P5 IMAD.MOV.U32 R2, RZ, RZ, R9 ;  /* 0x000000ffff025224 */ /* 0x000fe200078e0009 */
[----:B------:R-:W-:Y:S01]  /*3160*/  FSETP.GT.AND P1, PT, R21, R4, PT ;  /* 0x000000041500720b */ /* 0x000fe20003f24000 */
[----:B------:R-:W-:Y:S01]  /*3170*/  @P5 IMAD.MOV.U32 R9, RZ, RZ, R7 ;  /* 0x000000ffff095224 */ /* 0x000fe200078e0007 */
[-C--:B------:R-:W-:Y:S01]  /*3180*/  FSETP.GT.AND P6, PT, R22, R20.reuse, PT ;  /* 0x000000141600720b */ /* 0x080fe20003fc4000 */
[--C-:B------:R-:W-:Y:S01]  /*3190*/  IMAD.MOV.U32 R11, RZ, RZ, R8.reuse ;  /* 0x000000ffff0b7224 */ /* 0x100fe200078e0008 */
[----:B------:R-:W-:Y:S02]  /*31a0*/  FSETP.GEU.AND P5, PT, R16, -126, PT ;  /* 0xc2fc00001000780b */ /* 0x000fe40003fae000 */
[----:B------:R-:W-:Y:S01]  /*31b0*/  @P2 MOV R18, R19 ;  /* 0x0000001300122202 */ /* 0x000fe20000000f00 */
[----:B------:R-:W-:Y:S01]  /*31c0*/  IMAD.MOV.U32 R19, RZ, RZ, R9 ;  /* 0x000000ffff137224 */ /* 0x000fe200078e0009 */
[----:B------:R-:W-:Y:S01]  /*31d0*/  @P2 MOV R11, R23 ;  /* 0x00000017000b2202 */ /* 0x000fe20000000f00 */
[----:B------:R-:W-:Y:S01]  /*31e0*/  @P2 IMAD.MOV.U32 R23, RZ, RZ, R8 ;  /* 0x000000ffff172224 */ /* 0x000fe200078e0008 */
[----:B------:R-:W-:-:S03]  /*31f0*/  MOV R24, R20 ;  /* 0x0000001400187202 */ /* 0x000fc60000000f00 */
[----:B------:R-:W-:Y:S01]  /*3200*/  @P1 IMAD.MOV.U32 R3, RZ, RZ, R2 ;  /* 0x000000ffff031224 */ /* 0x000fe200078e0002 */
[----:B------:R-:W-:Y:S01]  /*3210*/  @P1 MOV R2, R0 ;  /* 0x0000000000021202 */ /* 0x000fe20000000f00 */
[----:B------:R-:W-:Y:S02]  /*3220*/  @P1 IMAD.MOV.U32 R5, RZ, RZ, R21 ;  /* 0x000000ffff051224 */ /* 0x000fe400078e0015 */
[----:B------:R-:W-:Y:S01]  /*3230*/  @P1 IMAD.MOV.U32 R21, RZ, RZ, R4 ;  /* 0x000000ffff151224 */ /* 0x000fe200078e0004 */
[----:B------:R-:W-:Y:S01]  /*3240*/  FSETP.GEU.AND P1, PT, R18, R15, PT ;  /* 0x0000000f1200720b */ /* 0x000fe20003f2e000 */
[----:B------:R-:W-:Y:S02]  /*3250*/  @P6 IMAD.MOV.U32 R24, RZ, RZ, R22 ;  /* 0x000000ffff186224 */ /* 0x000fe400078e0016 */
[----:B------:R-:W-:Y:S01]  /*3260*/  @!P5 FMUL R16, R16, 0.5 ;  /* 0x3f0000001010d820 */ /* 0x000fe20000400000 */
[----:B------:R-:W-:Y:S01]  /*3270*/  @P6 IMAD.MOV.U32 R22, RZ, RZ, R20 ;  /* 0x000000ffff166224 */ /* 0x000fe200078e0014 */
[----:B------:R-:W-:Y:S01]  /*3280*/  FSEL R7, R15, R18, !P1 ;  /* 0x000000120f077208 */ /* 0x000fe20004800000 */
[----:B------:R-:W-:Y:S01]  /*3290*/  @P6 IMAD.MOV.U32 R19, RZ, RZ, R11 ;  /* 0x000000ffff136224 */ /* 0x000fe200078e000b */
[----:B------:R-:W-:Y:S01]  /*32a0*/  @P6 MOV R11, R9 ;  /* 0x00000009000b6202 */ /* 0x000fe20000000f00 */
[----:B------:R-:W0:Y:S01]  /*32b0*/  MUFU.EX2 R8, R16 ;  /* 0x0000001000087308 */ /* 0x000e220000000800 */
[----:B------:R-:W-:Y:S01]  /*32c0*/  FSETP.GT.AND P6, PT, R24, R21, PT ;  /* 0x000000151800720b */ /* 0x000fe20003fc4000 */
[----:B------:R-:W-:Y:S01]  /*32d0*/  IMAD.MOV.U32 R18, RZ, RZ, R21 ;  /* 0x000000ffff127224 */ /* 0x000fe200078e0015 */
[-C--:B------:R-:W-:Y:S01]  /*32e0*/  FSETP.GT.AND P2, PT, R7, R22.reuse, PT ;  /* 0x000000160700720b */ /* 0x080fe20003f44000 */
[----:B------:R-:W-:Y:S01]  /*32f0*/  IMAD.MOV.U32 R6, RZ, RZ, R5 ;  /* 0x000000ffff067224 */ /* 0x000fe200078e0005 */
[----:B------:R-:W-:-:S02]  /*3300*/  MOV R9, R22 ;  /* 0x0000001600097202 */ /* 0x000fc40000000f00 */
[----:B------:R-:W-:Y:S02]  /*3310*/  MOV R15, R2 ;  /* 0x00000002000f7202 */ /* 0x000fe40000000f00 */
[----:B------:R-:W-:-:S05]  /*3320*/  MOV R0, R3 ;  /* 0x0000000300007202 */ /* 0x000fca0000000f00 */
[----:B------:R-:W-:Y:S01]  /*3330*/  @P6 IMAD.MOV.U32 R18, RZ, RZ, R24 ;  /* 0x000000ffff126224 */ /* 0x000fe200078e0018 */
[----:B------:R-:W-:Y:S01]  /*3340*/  @P6 MOV R24, R21 ;  /* 0x0000001500186202 */ /* 0x000fe20000000f00 */
[----:B------:R-:W-:Y:S02]  /*3350*/  @P2 IMAD.MOV.U32 R9, RZ, RZ, R7 ;  /* 0x000000ffff092224 */ /* 0x000fe400078e0007 */
[----:B0-----:R-:W-:Y:S01]  /*3360*/  @!P5 FMUL R8, R8, R8 ;  /* 0x000000080808d220 */ /* 0x001fe20000400000 */
[----:B------:R-:W-:Y:S01]  /*3370*/  @P6 IMAD.MOV.U32 R15, RZ, RZ, R19 ;  /* 0x000000ffff0f6224 */ /* 0x000fe200078e0013 */
[----:B------:R-:W-:Y:S01]  /*3380*/  MOV R10, R24 ;  /* 0x00000018000a7202 */ /* 0x000fe20000000f00 */
[----:B------:R-:W-:Y:S01]  /*3390*/  @P6 IMAD.MOV.U32 R19, RZ, RZ, R2 ;  /* 0x000000ffff136224 */ /* 0x000fe200078e0002 */
[----:B------:R-:W-:Y:S01]  /*33a0*/  FSETP.GT.AND P6, PT, R18, R5, PT ;  /* 0x000000051200720b */ /* 0x000fe20003fc4000 */
[----:B------:R-:W-:Y:S01]  /*33b0*/  FFMA R8, R17, R8, R12 ;  /* 0x0000000811087223 */ /* 0x000fe2000000000c */
[----:B------:R-:W-:Y:S01]  /*33c0*/  FSETP.GT.AND P5, PT, R9, R24, PT ;  /* 0x000000180900720b */ /* 0x000fe20003fa4000 */
[----:B------:R-:W-:Y:S01]  /*33d0*/  IMAD.MOV.U32 R4, RZ, RZ, R19 ;  /* 0x000000ffff047224 */ /* 0x000fe200078e0013 */
[----:B------:R-:W-:-:S02]  /*33e0*/  SEL R2, R14, R23, !P1 ;  /* 0x000000170e027207 */ /* 0x000fc40004800000 */
[----:B------:R-:W-:-:S07]  /*33f0*/  @P2 MOV R7, R22 ;  /* 0x0000001600072202 */ /* 0x000fce0000000f00 */
[----:B------:R-:W-:Y:S01]  /*3400*/  @P6 IMAD.MOV.U32 R6, RZ, RZ, R18 ;  /* 0x000000ffff066224 */ /* 0x000fe200078e0012 */
[----:B------:R-:W-:Y:S01]  /*3410*/  @P6 MOV R0, R15 ;  /* 0x0000000f00006202 */ /* 0x000fe20000000f00 */
[----:B------:R-:W-:Y:S01]  /*3420*/  @P6 IMAD.MOV.U32 R18, RZ, RZ, R5 ;  /* 0x000000ffff126224 */ /* 0x000fe200078e0005 */
[----:B------:R-:W-:Y:S01]  /*3430*/  @P5 MOV R10, R9 ;  /* 0x00000009000a5202 */ /* 0x000fe20000000f00 */
[----:B------:R-:W-:Y:S01]  /*3440*/  IMAD.MOV.U32 R5, RZ, RZ, R11 ;  /* 0x000000ffff057224 */ /* 0x000fe200078e000b */
[----:B------:R-:W-:Y:S01]  /*3450*/  @P5 MOV R9, R24 ;  /* 0x0000001800095202 */ /* 0x000fe20000000f00 */
[----:B------:R-:W-:Y:S01]  /*3460*/  IMAD.MOV.U32 R21, RZ, RZ, R18 ;  /* 0x000000ffff157224 */ /* 0x000fe200078e0012 */
[----:B------:R-:W-:Y:S01]  /*3470*/  FSETP.GT.AND P1, PT, R10, R18, PT ;  /* 0x000000120a00720b */ /* 0x000fe20003f24000 */
[----:B------:R-:W-:Y:S02]  /*3480*/  @P2 IMAD.MOV.U32 R5, RZ, RZ, R2 ;  /* 0x000000ffff052224 */ /* 0x000fe400078e0002 */
[----:B------:R-:W-:-:S02]  /*3490*/  @P6 IMAD.MOV.U32 R15, RZ, RZ, R3 ;  /* 0x000000ffff0f6224 */ /* 0x000fc400078e0003 */
[----:B------:R-:W-:Y:S01]  /*34a0*/  @P2 IMAD.MOV.U32 R2, RZ, RZ, R11 ;  /* 0x000000ffff022224 */ /* 0x000fe200078e000b */
[----:B------:R-:W-:Y:S01]  /*34b0*/  @P5 MOV R4, R5 ;  /* 0x0000000500045202 */ /* 0x000fe20000000f00 */
[----:B------:R-:W-:Y:S02]  /*34c0*/  IMAD.MOV.U32 R12, RZ, RZ, R15 ;  /* 0x000000ffff0c7224 */ /* 0x000fe400078e000f */
[----:B------:R-:W-:-:S04]  /*34d0*/  @P5 IMAD.MOV.U32 R5, RZ, RZ, R19 ;  /* 0x000000ffff055224 */ /* 0x000fc800078e0013 */
[----:B------:R-:W-:Y:S02]  /*34e0*/  @P1 IMAD.MOV.U32 R21, RZ, RZ, R10 ;  /* 0x000000ffff151224 */ /* 0x000fe400078e000a */
[----:B------:R-:W-:Y:S02]  /*34f0*/  @P1 IMAD.MOV.U32 R12, RZ, RZ, R4 ;  /* 0x000000ffff0c1224 */ /* 0x000fe400078e0004 */
[----:B------:R-:W-:Y:S01]  /*3500*/  IMAD.MOV.U32 R11, RZ, RZ, R21 ;  /* 0x000000ffff0b7224 */ /* 0x000fe200078e0015 */
[----:B------:R-:W-:Y:S01]  /*3510*/  FSETP.GT.AND P6, PT, R21, R6, PT ;  /* 0x000000061500720b */ /* 0x000fe20003fc4000 */
[----:B------:R-:W-:Y:S01]  /*3520*/  @P1 IMAD.MOV.U32 R4, RZ, RZ, R15 ;  /* 0x000000ffff041224 */ /* 0x000fe200078e000f */
[----:B------:R-:W-:Y:S01]  /*3530*/  MOV R3, R12 ;  /* 0x0000000c00037202 */ /* 0x000fe20000000f00 */
[----:B------:R-:W-:-:S10]  /*3540*/  @P1 IMAD.MOV.U32 R10, RZ, RZ, R18 ;  /* 0x000000ffff0a1224 */ /* 0x000fd400078e0012 */
[----:B------:R-:W-:Y:S02]  /*3550*/  @P6 IMAD.MOV.U32 R3, RZ, RZ, R0 ;  /* 0x000000ffff036224 */ /* 0x000fe400078e0000 */
[----:B------:R-:W-:Y:S01]  /*3560*/  @P6 IMAD.MOV.U32 R11, RZ, RZ, R6 ;  /* 0x000000ffff0b6224 */ /* 0x000fe200078e0006 */
[----:B------:R-:W-:Y:S01]  /*3570*/  @P6 MOV R6, R21 ;  /* 0x0000001500066202 */ /* 0x000fe20000000f00 */
[----:B------:R-:W-:Y:S01]  /*3580*/  @P6 IMAD.MOV.U32 R0, RZ, RZ, R12 ;  /* 0x000000ffff006224 */ /* 0x000fe200078e000c */
[----:B------:R-:W-:-:S07]  /*3590*/  MOV R12, R13 ;  /* 0x0000000d000c7202 */ /* 0x000fce0000000f00 */
.L_x_12:
[----:B------:R-:W-:Y:S05]  /*35a0*/  BSYNC.RECONVERGENT B0 ;  /* 0x0000000000007941 */ /* 0x000fea0003800200 */
.L_x_11:
[----:B0-----:R0:W1:Y:S01]  /*35b0*/  SHFL.DOWN PT, R15, R12, 0x8, 0x1f ;  /* 0x09001f000c0f7f89 */ /* 0x00106200000e0000 */
[----:B------:R-:W-:Y:S03]  /*35c0*/  BSSY.RECONVERGENT B0, `(.L_x_13) ;  /* 0x00000b5000007945 */ /* 0x000fe60003800200 */
[----:B------:R0:W2:Y:S04]  /*35d0*/  SHFL.DOWN PT, R19, R8, 0x8, 0x1f ;  /* 0x09001f0008137f89 */ /* 0x0000a800000e0000 */
[----:B------:R0:W3:Y:S04]  /*35e0*/  SHFL.DOWN PT, R21, R0, 0x8, 0x1f ;  /* 0x09001f0000157f89 */ /* 0x0000e800000e0000 */
[----:B------:R0:W4:Y:S04]  /*35f0*/  SHFL.DOWN PT, R23, R3, 0x8, 0x1f ;  /* 0x09001f0003177f89 */ /* 0x00012800000e0000 */
[----:B------:R0:W0:Y:S04]  /*3600*/  SHFL.DOWN PT, R25, R4, 0x8, 0x1f ;  /* 0x09001f0004197f89 */ /* 0x00002800000e0000 */
        /* <DEDUP_REMOVED lines=10> */
[----:B------:R-:W-:Y:S02]  /*36b0*/  FSETP.GT.AND P2, PT, R12, R15, PT ;  /* 0x0000000f0c00720b */ /* 0x000fe40003f44000 */
[----:B------:R-:W-:Y:S01]  /*36c0*/  FSEL R20, R20, R7, !P6 ;  /* 0x0000000714147208 */ /* 0x000fe20007000000 */
[----:B------:R-:W-:Y:S01]  /*36d0*/  IMAD.MOV.U32 R7, RZ, RZ, R5 ;  /* 0x000000ffff077224 */ /* 0x000fe200078e0005 */
[----:B------:R-:W-:Y:S02]  /*36e0*/  MOV R22, R10 ;  /* 0x0000000a00167202 */ /* 0x000fe40000000f00 */
        /* <DEDUP_REMOVED lines=10> */
[----:B------:R-:W-:-:S02]  /*3790*/  @P3 IMAD.MOV.U32 R20, RZ, RZ, R9 ;  /* 0x000000ffff143224 */ /* 0x000fc400078e0009 */
[----:B------:R-:W-:Y:S01]  /*37a0*/  FMUL R18, R18, 1.4426950216293334961 ;  /* 0x3fb8aa3b12127820 */ /* 0x000fe20000400000 */
[----:B------:R-:W-:Y:S01]  /*37b0*/  IMAD.MOV.U32 R9, RZ, RZ, R11 ;  /* 0x000000ffff097224 */ /* 0x000fe200078e000b */
[----:B------:R-:W-:Y:S01]  /*37c0*/  FSETP.GT.AND P1, PT, R17, R10, PT ;  /* 0x0000000a1100720b */ /* 0x000fe20003f24000 */
[----:B------:R-:W-:Y:S01]  /*37d0*/  @P3 IMAD.MOV.U32 R2, RZ, RZ, R5 ;  /* 0x000000ffff023224 */ /* 0x000fe200078e0005 */
[----:B------:R-:W-:Y:S01]  /*37e0*/  FSETP.GEU.AND P5, PT, R20, R27, PT ;  /* 0x0000001b1400720b */ /* 0x000fe20003fae000 */
[----:B------:R-:W-:-:S03]  /*37f0*/  IMAD.MOV.U32 R5, RZ, RZ, R4 ;  /* 0x000000ffff057224 */ /* 0x000fc600078e0004 */
[----:B------:R-:W-:Y:S02]  /*3800*/  FSEL R20, R27, R20, !P5 ;  /* 0x000000141b147208 */ /* 0x000fe40006800000 */
[----:B------:R-:W-:-:S05]  /*3810*/  SEL R2, R23, R2, !P5 ;  /* 0x0000000217027207 */ /* 0x000fca0006800000 */
[----:B------:R-:W-:Y:S01]  /*3820*/  @P1 IMAD.MOV.U32 R22, RZ, RZ, R17 ;  /* 0x000000ffff161224 */ /* 0x000fe200078e0011 */
[----:B------:R-:W-:Y:S01]  /*3830*/  @P1 MOV R17, R10 ;  /* 0x0000000a00111202 */ /* 0x000fe20000000f00 */
[----:B------:R-:W-:Y:S02]  /*3840*/  @P1 IMAD.MOV.U32 R5, RZ, RZ, R7 ;  /* 0x000000ffff051224 */ /* 0x000fe400078e0007 */
[----:B------:R-:W-:Y:S01]  /*3850*/  @P1 IMAD.MOV.U32 R7, RZ, RZ, R4 ;  /* 0x000000ffff071224 */ /* 0x000fe200078e0004 */
[----:B------:R-:W-:Y:S02]  /*3860*/  FSETP.GT.AND P2, PT, R22, R11, PT ;  /* 0x0000000b1600720b */ /* 0x000fe40003f44000 */
[-C--:B------:R-:W-:Y:S02]  /*3870*/  FSETP.GT.AND P6, PT, R20, R17.reuse, PT ;  /* 0x000000111400720b */ /* 0x080fe40003fc4000 */
[----:B------:R-:W-:Y:S02]  /*3880*/  MOV R19, R17 ;  /* 0x0000001100137202 */ /* 0x000fe40000000f00 */
[----:B------:R-:W-:-:S07]  /*3890*/  MOV R4, R3 ;  /* 0x0000000300047202 */ /* 0x000fce0000000f00 */
[----:B------:R-:W-:Y:S02]  /*38a0*/  @P2 IMAD.MOV.U32 R9, RZ, RZ, R22 ;  /* 0x000000ffff092224 */ /* 0x000fe400078e0016 */
[----:B------:R-:W-:Y:S01]  /*38b0*/  @P2 IMAD.MOV.U32 R22, RZ, RZ, R11 ;  /* 0x000000ffff162224 */ /* 0x000fe200078e000b */
[----:B------:R-:W-:Y:S01]  /*38c0*/  @P6 MOV R19, R20 ;  /* 0x0000001400136202 */ /* 0x000fe20000000f00 */
[----:B------:R-:W-:Y:S01]  /*38d0*/  @P6 IMAD.MOV.U32 R20, RZ, RZ, R17 ;  /* 0x000000ffff146224 */ /* 0x000fe200078e0011 */
[----:B------:R-:W-:Y:S01]  /*38e0*/  FSETP.GT.AND P3, PT, R9, R6, PT ;  /* 0x000000060900720b */ /* 0x000fe20003f64000 */
[----:B------:R-:W-:Y:S01]  /*38f0*/  @P2 IMAD.MOV.U32 R4, RZ, RZ, R5 ;  /* 0x000000ffff042224 */ /* 0x000fe200078e0005 */
[----:B------:R-:W-:Y:S01]  /*3900*/  FSETP.GT.AND P1, PT, R19, R22, PT ;  /* 0x000000161300720b */ /* 0x000fe20003f24000 */
[----:B------:R-:W-:Y:S01]  /*3910*/  IMAD.MOV.U32 R10, RZ, RZ, R22 ;  /* 0x000000ffff0a7224 */ /* 0x000fe200078e0016 */
[----:B------:R-:W-:Y:S01]  /*3920*/  @P2 MOV R5, R3 ;  /* 0x0000000300052202 */ /* 0x000fe20000000f00 */
[----:B------:R-:W-:Y:S01]  /*3930*/  IMAD.MOV.U32 R3, RZ, RZ, R6 ;  /* 0x000000ffff037224 */ /* 0x000fe200078e0006 */
[----:B------:R-:W-:-:S07]  /*3940*/  FSETP.GEU.AND P2, PT, R20, R29, PT ;  /* 0x0000001d1400720b */ /* 0x000fce0003f4e000 */
[----:B------:R-:W-:Y:S01]  /*3950*/  @P3 MOV R3, R9 ;  /* 0x0000000900033202 */ /* 0x000fe20000000f00 */
[----:B------:R-:W-:Y:S01]  /*3960*/  @P3 IMAD.MOV.U32 R9, RZ, RZ, R6 ;  /* 0x000000ffff093224 */ /* 0x000fe200078e0006 */
[----:B------:R-:W-:Y:S01]  /*3970*/  @P3 MOV R8, R4 ;  /* 0x0000000400083202 */ /* 0x000fe20000000f00 */
[----:B------:R-:W-:Y:S01]  /*3980*/  @P1 IMAD.MOV.U32 R10, RZ, RZ, R19 ;  /* 0x000000ffff0a1224 */ /* 0x000fe200078e0013 */
[----:B------:R-:W-:Y:S01]  /*3990*/  @P1 MOV R19, R22 ;  /* 0x0000001600131202 */ /* 0x000fe20000000f00 */
[----:B------:R-:W-:Y:S01]  /*39a0*/  @P3 IMAD.MOV.U32 R4, RZ, RZ, R0 ;  /* 0x000000ffff043224 */ /* 0x000fe200078e0000 */
[----:B------:R-:W-:Y:S01]  /*39b0*/  FSEL R22, R29, R20, !P2 ;  /* 0x000000141d167208 */ /* 0x000fe20005000000 */
[----:B------:R-:W-:Y:S01]  /*39c0*/  IMAD.MOV.U32 R0, RZ, RZ, R7 ;  /* 0x000000ffff007224 */ /* 0x000fe200078e0007 */
[----:B------:R-:W-:Y:S01]  /*39d0*/  FSETP.GT.AND P3, PT, R10, R9, PT ;  /* 0x000000090a00720b */ /* 0x000fe20003f64000 */
[----:B------:R-:W-:Y:S01]  /*39e0*/  @P6 IMAD.MOV.U32 R0, RZ, RZ, R2 ;  /* 0x000000ffff006224 */ /* 0x000fe200078e0002 */
[----:B------:R-:W-:Y:S01]  /*39f0*/  FSETP.GT.AND P5, PT, R22, R19, PT ;  /* 0x000000131600720b */ /* 0x000fe20003fa4000 */
[----:B------:R-:W-:Y:S01]  /*3a00*/  IMAD.MOV.U32 R11, RZ, RZ, R19 ;  /* 0x000000ffff0b7224 */ /* 0x000fe200078e0013 */
[----:B------:R-:W-:Y:S01]  /*3a10*/  MOV R20, R9 ;  /* 0x0000000900147202 */ /* 0x000fe20000000f00 */
[----:B------:R-:W-:Y:S01]  /*3a20*/  @P6 IMAD.MOV.U32 R2, RZ, RZ, R7 ;  /* 0x000000ffff026224 */ /* 0x000fe200078e0007 */
[----:B------:R-:W-:Y:S01]  /*3a30*/  MOV R6, R5 ;  /* 0x0000000500067202 */ /* 0x000fe20000000f00 */
[----:B------:R-:W-:-:S02]  /*3a40*/  @P1 IMAD.MOV.U32 R6, RZ, RZ, R0 ;  /* 0x000000ffff061224 */ /* 0x000fc400078e0000 */
[----:B------:R-:W-:Y:S01]  /*3a50*/  @P1 IMAD.MOV.U32 R0, RZ, RZ, R5 ;  /* 0x000000ffff001224 */ /* 0x000fe200078e0005 */
[----:B------:R-:W-:Y:S01]  /*3a60*/  SEL R7, R25, R2, !P2 ;  /* 0x0000000219077207 */ /* 0x000fe20005000000 */
[----:B------:R-:W-:Y:S01]  /*3a70*/  IMAD.MOV.U32 R2, RZ, RZ, R3 ;  /* 0x000000ffff027224 */ /* 0x000fe200078e0003 */
[----:B------:R-:W-:Y:S01]  /*3a80*/  MOV R5, R4 ;  /* 0x0000000400057202 */ /* 0x000fe20000000f00 */
[----:B------:R-:W-:Y:S02]  /*3a90*/  @P3 IMAD.MOV.U32 R20, RZ, RZ, R10 ;  /* 0x000000ffff143224 */ /* 0x000fe400078e000a */
[----:B------:R-:W-:Y:S01]  /*3aa0*/  @P3 IMAD.MOV.U32 R10, RZ, RZ, R9 ;  /* 0x000000ffff0a3224 */ /* 0x000fe200078e0009 */
[----:B------:R-:W-:Y:S01]  /*3ab0*/  @P5 MOV R11, R22 ;  /* 0x00000016000b5202 */ /* 0x000fe20000000f00 */
[----:B------:R-:W-:Y:S01]  /*3ac0*/  @P5 IMAD.MOV.U32 R22, RZ, RZ, R19 ;  /* 0x000000ffff165224 */ /* 0x000fe200078e0013 */
[----:B------:R-:W-:Y:S01]  /*3ad0*/  FSETP.GT.AND P6, PT, R20, R3, PT ;  /* 0x000000031400720b */ /* 0x000fe20003fc4000 */
[----:B------:R-:W-:Y:S01]  /*3ae0*/  IMAD.MOV.U32 R9, RZ, RZ, R10 ;  /* 0x000000ffff097224 */ /* 0x000fe200078e000a */
[----:B------:R-:W-:Y:S01]  /*3af0*/  FSETP.GT.AND P1, PT, R11, R10, PT ;  /* 0x0000000a0b00720b */ /* 0x000fe20003f24000 */
[----:B------:R-:W-:Y:S01]  /*3b00*/  @P3 IMAD.MOV.U32 R5, RZ, RZ, R6 ;  /* 0x000000ffff053224 */ /* 0x000fe200078e0006 */
[----:B------:R-:W-:-:S02]  /*3b10*/  FSETP.GEU.AND P2, PT, R22, R31, PT ;  /* 0x0000001f1600720b */ /* 0x000fc40003f4e000 */
[----:B------:R-:W-:Y:S02]  /*3b20*/  @P3 MOV R6, R4 ;  /* 0x0000000400063202 */ /* 0x000fe40000000f00 */
[----:B------:R-:W-:-:S03]  /*3b30*/  FSEL R23, R31, R22, !P2 ;  /* 0x000000161f177208 */ /* 0x000fc60005000000 */
[----:B------:R-:W-:Y:S02]  /*3b40*/  IMAD.MOV.U32 R4, RZ, RZ, R6 ;  /* 0x000000ffff047224 */ /* 0x000fe400078e0006 */
[----:B------:R-:W-:Y:S01]  /*3b50*/  @P6 MOV R2, R20 ;  /* 0x0000001400026202 */ /* 0x000fe20000000f00 */
[----:B------:R-:W-:Y:S02]  /*3b60*/  @P6 IMAD.MOV.U32 R20, RZ, RZ, R3 ;  /* 0x000000ffff146224 */ /* 0x000fe400078e0003 */
[----:B------:R-:W-:Y:S01]  /*3b70*/  @P1 IMAD.MOV.U32 R9, RZ, RZ, R11 ;  /* 0x000000ffff091224 */ /* 0x000fe200078e000b */
[----:B------:R-:W-:Y:S01]  /*3b80*/  @P1 MOV R11, R10 ;  /* 0x0000000a000b1202 */ /* 0x000fe20000000f00 */
[----:B------:R-:W-:Y:S01]  /*3b90*/  IMAD.MOV.U32 R3, RZ, RZ, R0 ;  /* 0x000000ffff037224 */ /* 0x000fe200078e0000 */
[-C--:B------:R-:W-:Y:S01]  /*3ba0*/  MOV R17, R20.reuse ;  /* 0x0000001400117202 */ /* 0x080fe20000000f00 */
[----:B------:R-:W-:Y:S01]  /*3bb0*/  @P5 IMAD.MOV.U32 R3, RZ, RZ, R7 ;  /* 0x000000ffff035224 */ /* 0x000fe200078e0007 */
[----:B------:R-:W-:Y:S01]  /*3bc0*/  FSETP.GT.AND P3, PT, R9, R20, PT ;  /* 0x000000140900720b */ /* 0x000fe20003f64000 */
[----:B------:R-:W-:Y:S01]  /*3bd0*/  IMAD.MOV.U32 R22, RZ, RZ, R11 ;  /* 0x000000ffff167224 */ /* 0x000fe200078e000b */
[----:B------:R-:W-:Y:S01]  /*3be0*/  @P5 MOV R7, R0 ;  /* 0x0000000000075202 */ /* 0x000fe20000000f00 */
[--C-:B------:R-:W-:Y:S01]  /*3bf0*/  IMAD.MOV.U32 R0, RZ, RZ, R8.reuse ;  /* 0x000000ffff007224 */ /* 0x100fe200078e0008 */
[----:B------:R-:W-:Y:S01]  /*3c00*/  FSETP.GT.AND P5, PT, R23, R11, PT ;  /* 0x0000000b1700720b */ /* 0x000fe20003fa4000 */
[----:B------:R-:W-:Y:S01]  /*3c10*/  @P6 IMAD.MOV.U32 R0, RZ, RZ, R5 ;  /* 0x000000ffff006224 */ /* 0x000fe200078e0005 */
[----:B------:R-:W-:Y:S01]  /*3c20*/  @P1 MOV R4, R3 ;  /* 0x0000000300041202 */ /* 0x000fe20000000f00 */
[----:B------:R-:W-:Y:S01]  /*3c30*/  @P6 IMAD.MOV.U32 R5, RZ, RZ, R8 ;  /* 0x000000ffff056224 */ /* 0x000fe200078e0008 */
[----:B------:R-:W-:Y:S01]  /*3c40*/  @P1 MOV R3, R6 ;  /* 0x0000000600031202 */ /* 0x000fe20000000f00 */
[----:B------:R-:W-:Y:S01]  /*3c50*/  IMAD.MOV.U32 R19, RZ, RZ, R0 ;  /* 0x000000ffff137224 */ /* 0x000fe200078e0000 */
[----:B------:R-:W-:-:S02]  /*3c60*/  SEL R21, R24, R7, !P2 ;  /* 0x0000000718157207 */ /* 0x000fc40005000000 */
[----:B------:R-:W-:Y:S01]  /*3c70*/  MOV R6, R5 ;  /* 0x0000000500067202 */ /* 0x000fe20000000f00 */
[----:B------:R-:W-:Y:S02]  /*3c80*/  @P3 IMAD.MOV.U32 R17, RZ, RZ, R9 ;  /* 0x000000ffff113224 */ /* 0x000fe400078e0009 */
[----:B------:R-:W-:Y:S02]  /*3c90*/  @P3 IMAD.MOV.U32 R9, RZ, RZ, R20 ;  /* 0x000000ffff093224 */ /* 0x000fe400078e0014 */
[----:B------:R-:W-:Y:S01]  /*3ca0*/  @P5 IMAD.MOV.U32 R22, RZ, RZ, R23 ;  /* 0x000000ffff165224 */ /* 0x000fe200078e0017 */
[----:B------:R-:W-:Y:S01]  /*3cb0*/  FSETP.GT.AND P6, PT, R17, R2, PT ;  /* 0x000000021100720b */ /* 0x000fe20003fc4000 */
[----:B------:R-:W-:Y:S02]  /*3cc0*/  @P5 IMAD.MOV.U32 R23, RZ, RZ, R11 ;  /* 0x000000ffff175224 */ /* 0x000fe400078e000b */
[----:B------:R-:W-:Y:S01]  /*3cd0*/  @P3 IMAD.MOV.U32 R6, RZ, RZ, R4 ;  /* 0x000000ffff063224 */ /* 0x000fe200078e0004 */
[----:B------:R-:W-:Y:S01]  /*3ce0*/  FSETP.GT.AND P1, PT, R22, R9, PT ;  /* 0x000000091600720b */ /* 0x000fe20003f24000 */
[----:B------:R-:W-:Y:S01]  /*3cf0*/  IMAD.MOV.U32 R24, RZ, RZ, R9 ;  /* 0x000000ffff187224 */ /* 0x000fe200078e0009 */
[----:B------:R-:W-:Y:S01]  /*3d00*/  @P3 MOV R4, R5 ;  /* 0x0000000500043202 */ /* 0x000fe20000000f00 */
[----:B------:R-:W-:Y:S01]  /*3d10*/  IMAD.MOV.U32 R5, RZ, RZ, R2 ;  /* 0x000000ffff057224 */ /* 0x000fe200078e0002 */
[----:B------:R-:W-:Y:S01]  /*3d20*/  FSETP.GEU.AND P3, PT, R23, R16, PT ;  /* 0x000000101700720b */ /* 0x000fe20003f6e000 */
[----:B------:R-:W-:-:S02]  /*3d30*/  IMAD.MOV.U32 R20, RZ, RZ, R3 ;  /* 0x000000ffff147224 */ /* 0x000fc400078e0003 */
[----:B------:R-:W-:Y:S01]  /*3d40*/  @P5 IMAD.MOV.U32 R20, RZ, RZ, R21 ;  /* 0x000000ffff145224 */ /* 0x000fe200078e0015 */
[----:B------:R-:W-:Y:S01]  /*3d50*/  FSEL R7, R16, R23, !P3 ;  /* 0x0000001710077208 */ /* 0x000fe20005800000 */
[----:B------:R-:W-:Y:S01]  /*3d60*/  @P5 IMAD.MOV.U32 R21, RZ, RZ, R3 ;  /* 0x000000ffff155224 */ /* 0x000fe200078e0003 */
[----:B------:R-:W-:Y:S01]  /*3d70*/  @P6 MOV R5, R17 ;  /* 0x0000001100056202 */ /* 0x000fe20000000f00 */
[----:B------:R-:W-:Y:S01]  /*3d80*/  @P6 IMAD.MOV.U32 R17, RZ, RZ, R2 ;  /* 0x000000ffff116224 */ /* 0x000fe200078e0002 */
[----:B------:R-:W-:Y:S01]  /*3d90*/  @P6 MOV R19, R6 ;  /* 0x0000000600136202 */ /* 0x000fe20000000f00 */
[----:B------:R-:W-:Y:S01]  /*3da0*/  @P1 IMAD.MOV.U32 R24, RZ, RZ, R22 ;  /* 0x000000ffff181224 */ /* 0x000fe200078e0016 */
[----:B------:R-:W-:Y:S01]  /*3db0*/  @P1 MOV R22, R9 ;  /* 0x0000000900161202 */ /* 0x000fe20000000f00 */
[----:B------:R-:W-:Y:S01]  /*3dc0*/  @P6 IMAD.MOV.U32 R6, RZ, RZ, R0 ;  /* 0x000000ffff066224 */ /* 0x000fe200078e0000 */
[----:B------:R-:W-:Y:S01]  /*3dd0*/  MOV R16, R4 ;  /* 0x0000000400107202 */ /* 0x000fe20000000f00 */
[----:B------:R-:W-:Y:S01]  /*3de0*/  @P1 IMAD.MOV.U32 R16, RZ, RZ, R20 ;  /* 0x000000ffff101224 */ /* 0x000fe200078e0014 */
[----:B------:R-:W-:Y:S01]  /*3df0*/  FSETP.GT.AND P6, PT, R24, R17, PT ;  /* 0x000000111800720b */ /* 0x000fe20003fc4000 */
[----:B------:R-:W-:Y:S01]  /*3e00*/  IMAD.MOV.U32 R25, RZ, RZ, R17 ;  /* 0x000000ffff197224 */ /* 0x000fe200078e0011 */
[----:B------:R-:W-:Y:S01]  /*3e10*/  FSETP.GT.AND P2, PT, R7, R22, PT ;  /* 0x000000160700720b */ /* 0x000fe20003f44000 */
[----:B------:R-:W-:Y:S01]  /*3e20*/  IMAD.MOV.U32 R9, RZ, RZ, R22 ;  /* 0x000000ffff097224 */ /* 0x000fe200078e0016 */
[----:B------:R-:W-:Y:S01]  /*3e30*/  MOV R23, R6 ;  /* 0x0000000600177202 */ /* 0x000fe20000000f00 */
[----:B------:R-:W-:Y:S01]  /*3e40*/  @P1 IMAD.MOV.U32 R20, RZ, RZ, R4 ;  /* 0x000000ffff141224 */ /* 0x000fe200078e0004 */
[----:B------:R-:W-:-:S02]  /*3e50*/  FSETP.GEU.AND P5, PT, R18, -126, PT ;  /* 0xc2fc00001200780b */ /* 0x000fc40003fae000 */
[----:B------:R-:W-:Y:S02]  /*3e60*/  MOV R26, R5 ;  /* 0x00000005001a7202 */ /* 0x000fe40000000f00 */
[----:B------:R-:W-:Y:S02]  /*3e70*/  SEL R2, R14, R21, !P3 ;  /* 0x000000150e027207 */ /* 0x000fe40005800000 */
[----:B------:R-:W-:Y:S02]  /*3e80*/  MOV R0, R19 ;  /* 0x0000001300007202 */ /* 0x000fe40000000f00 */
[----:B------:R-:W-:Y:S01]  /*3e90*/  @P6 MOV R25, R24 ;  /* 0x0000001800196202 */ /* 0x000fe20000000f00 */
[----:B------:R-:W-:Y:S01]  /*3ea0*/  @P6 IMAD.MOV.U32 R24, RZ, RZ, R17 ;  /* 0x000000ffff186224 */ /* 0x000fe200078e0011 */
[----:B------:R-:W-:Y:S01]  /*3eb0*/  @P6 MOV R23, R16 ;  /* 0x0000001000176202 */ /* 0x000fe20000000f00 */
[----:B------:R-:W-:Y:S02]  /*3ec0*/  @P2 IMAD.MOV.U32 R9, RZ, RZ, R7 ;  /* 0x000000ffff092224 */ /* 0x000fe400078e0007 */
[----:B------:R-:W-:Y:S01]  /*3ed0*/  @P6 IMAD.MOV.U32 R16, RZ, RZ, R6 ;  /* 0x000000ffff106224 */ /* 0x000fe200078e0006 */
[----:B------:R-:W-:Y:S01]  /*3ee0*/  FSETP.GT.AND P6, PT, R25, R5, PT ;  /* 0x000000051900720b */ /* 0x000fe20003fc4000 */
[----:B------:R-:W-:Y:S01]  /*3ef0*/  IMAD.MOV.U32 R10, RZ, RZ, R24 ;  /* 0x000000ffff0a7224 */ /* 0x000fe200078e0018 */
[----:B------:R-:W-:Y:S01]  /*3f00*/  FSETP.GT.AND P1, PT, R9, R24, PT ;  /* 0x000000180900720b */ /* 0x000fe20003f24000 */
[----:B------:R-:W-:Y:S01]  /*3f10*/  @!P5 FMUL R18, R18, 0.5 ;  /* 0x3f0000001212d820 */ /* 0x000fe20000400000 */
[----:B------:R-:W-:-:S02]  /*3f20*/  IMAD.MOV.U32 R4, RZ, RZ, R16 ;  /* 0x000000ffff047224 */ /* 0x000fc400078e0010 */
[----:B------:R-:W-:Y:S01]  /*3f30*/  @P2 IMAD.MOV.U32 R7, RZ, RZ, R22 ;  /* 0x000000ffff072224 */ /* 0x000fe200078e0016 */
[----:B------:R-:W0:Y:S06]  /*3f40*/  MUFU.EX2 R8, R18 ;  /* 0x0000001200087308 */ /* 0x000e2c0000000800 */
        /* <DEDUP_REMOVED lines=8> */
[----:B------:R-:W-:Y:S01]  /*3fd0*/  @P2 IMAD.MOV.U32 R5, RZ, RZ, R2 ;  /* 0x000000ffff052224 */ /* 0x000fe200078e0002 */
[----:B------:R-:W-:Y:S01]  /*3fe0*/  @P2 MOV R2, R20 ;  /* 0x0000001400022202 */ /* 0x000fe20000000f00 */
[----:B------:R-:W-:-:S02]  /*3ff0*/  IMAD.MOV.U32 R14, RZ, RZ, R23 ;  /* 0x000000ffff0e7224 */ /* 0x000fc400078e0017 */
[----:B0-----:R-:W-:Y:S01]  /*4000*/  @!P5 FMUL R8, R8, R8 ;  /* 0x000000080808d220 */ /* 0x001fe20000400000 */
[----:B------:R-:W-:Y:S01]  /*4010*/  @P1 IMAD.MOV.U32 R4, RZ, RZ, R5 ;  /* 0x000000ffff041224 */ /* 0x000fe200078e0005 */
[----:B------:R-:W-:Y:S01]  /*4020*/  @P1 MOV R5, R16 ;  /* 0x0000001000051202 */ /* 0x000fe20000000f00 */
[----:B------:R-:W-:Y:S02]  /*4030*/  IMAD.MOV.U32 R6, RZ, RZ, R26 ;  /* 0x000000ffff067224 */ /* 0x000fe400078e001a */
[----:B------:R-:W-:Y:S01]  /*4040*/  FFMA R8, R15, R8, R12 ;  /* 0x000000080f087223 */ /* 0x000fe2000000000c */
[----:B------:R-:W-:Y:S02]  /*4050*/  @P1 IMAD.MOV.U32 R9, RZ, RZ, R24 ;  /* 0x000000ffff091224 */ /* 0x000fe400078e0018 */
[----:B------:R-:W-:Y:S02]  /*4060*/  IMAD.MOV.U32 R12, RZ, RZ, R13 ;  /* 0x000000ffff0c7224 */ /* 0x000fe400078e000d */
[----:B------:R-:W-:-:S02]  /*4070*/  @P3 IMAD.MOV.U32 R11, RZ, RZ, R10 ;  /* 0x000000ffff0b3224 */ /* 0x000fc400078e000a */
[----:B------:R-:W-:Y:S01]  /*4080*/  @P3 IMAD.MOV.U32 R14, RZ, RZ, R4 ;  /* 0x000000ffff0e3224 */ /* 0x000fe200078e0004 */
[----:B------:R-:W-:Y:S01]  /*4090*/  @P3 MOV R4, R23 ;  /* 0x0000001700043202 */ /* 0x000fe20000000f00 */
[----:B------:R-:W-:Y:S01]  /*40a0*/  @P3 IMAD.MOV.U32 R10, RZ, RZ, R25 ;  /* 0x000000ffff0a3224 */ /* 0x000fe200078e0019 */
[----:B------:R-:W-:Y:S01]  /*40b0*/  FSETP.GT.AND P5, PT, R11, R26, PT ;  /* 0x0000001a0b00720b */ /* 0x000fe20003fa4000 */
[----:B------:R-:W-:-:S12]  /*40c0*/  IMAD.MOV.U32 R3, RZ, RZ, R14 ;  /* 0x000000ffff037224 */ /* 0x000fd800078e000e */
[----:B------:R-:W-:Y:S01]  /*40d0*/  @P5 MOV R3, R0 ;  /* 0x0000000000035202 */ /* 0x000fe20000000f00 */
[----:B------:R-:W-:Y:S01]  /*40e0*/  @P5 IMAD.MOV.U32 R6, RZ, RZ, R11 ;  /* 0x000000ffff065224 */ /* 0x000fe200078e000b */
[----:B------:R-:W-:Y:S01]  /*40f0*/  @P5 MOV R11, R26 ;  /* 0x0000001a000b5202 */ /* 0x000fe20000000f00 */
[----:B------:R-:W-:-:S07]  /*4100*/  @P5 IMAD.MOV.U32 R0, RZ, RZ, R14 ;  /* 0x000000ffff005224 */ /* 0x000fce00078e000e */
.L_x_14:
[----:B------:R-:W-:Y:S05]  /*4110*/  BSYNC.RECONVERGENT B0 ;  /* 0x0000000000007941 */ /* 0x000fea0003800200 */
.L_x_13:
[----:B------:R1:W2:Y:S01]  /*4120*/  SHFL.DOWN PT, R17, R12, 0x10, 0x1f ;  /* 0x0a001f000c117f89 */ /* 0x0002a200000e0000 */
[----:B------:R-:W-:Y:S03]  /*4130*/  BSSY.RECONVERGENT B0, `(.L_x_15) ;  /* 0x00000b5000007945 */ /* 0x000fe60003800200 */
[----:B------:R1:W3:Y:S04]  /*4140*/  SHFL.DOWN PT, R21, R8, 0x10, 0x1f ;  /* 0x0a001f0008157f89 */ /* 0x0002e800000e0000 */
[----:B------:R1:W4:Y:S04]  /*4150*/  SHFL.DOWN PT, R23, R0, 0x10, 0x1f ;  /* 0x0a001f0000177f89 */ /* 0x00032800000e0000 */
[----:B0-----:R1:W0:Y:S04]  /*4160*/  SHFL.DOWN PT, R25, R3, 0x10, 0x1f ;  /* 0x0a001f0003197f89 */ /* 0x00122800000e0000 */
        /* <DEDUP_REMOVED lines=8> */
[----:B--234-:R-:W-:Y:S05]  /*41f0*/  @P4 BRA `(.L_x_16) ;  /* 0x0000000800a04947 */ /* 0x01cfea0003800000 */
[----:B0-----:R-:W-:Y:S01]  /*4200*/  FSETP.GEU.AND P3, PT, R7, R20, PT ;  /* 0x000000140700720b */ /* 0x001fe20003f6e000 */
[----:B------:R-:W-:Y:S01]  /*4210*/  IMAD.MOV.U32 R22, RZ, RZ, R10 ;  /* 0x000000ffff167224 */ /* 0x000fe200078e000a */
[----:B------:R-:W-:Y:S02]  /*4220*/  MOV R19, R9 ;  /* 0x0000000900137202 */ /* 0x000fe40000000f00 */
[----:B------:R-:W-:Y:S01]  /*4230*/  FSEL R20, R20, R7, !P3 ;  /* 0x0000000714147208 */ /* 0x000fe20005800000 */
[----:B-1----:R-:W-:Y:S01]  /*4240*/  IMAD.MOV.U32 R7, RZ, RZ, R5 ;  /* 0x000000ffff077224 */ /* 0x002fe200078e0005 */
        /* <DEDUP_REMOVED lines=19> */
[----:B------:R-:W-:Y:S01]  /*4380*/  @P5 MOV R22, R19 ;  /* 0x0000001300165202 */ /* 0x000fe20000000f00 */
[----:B------:R-:W-:Y:S02]  /*4390*/  @P5 IMAD.MOV.U32 R19, RZ, RZ, R10 ;  /* 0x000000ffff135224 */ /* 0x000fe400078e000a */
[----:B------:R-:W-:Y:S01]  /*43a0*/  @P5 IMAD.MOV.U32 R5, RZ, RZ, R7 ;  /* 0x000000ffff055224 */ /* 0x000fe200078e0007 */
[----:B------:R-:W-:Y:S02]  /*43b0*/  FSETP.GT.AND P6, PT, R22, R11, PT ;  /* 0x0000000b1600720b */ /* 0x000fe40003fc4000 */
[-C--:B------:R-:W-:Y:S02]  /*43c0*/  FSETP.GT.AND P2, PT, R20, R19.reuse, PT ;  /* 0x000000131400720b */ /* 0x080fe40003f44000 */
[----:B------:R-:W-:Y:S02]  /*43d0*/  MOV R21, R19 ;  /* 0x0000001300157202 */ /* 0x000fe40000000f00 */
[----:B------:R-:W-:Y:S01]  /*43e0*/  @P5 MOV R7, R4 ;  /* 0x0000000400075202 */ /* 0x000fe20000000f00 */
[----:B------:R-:W-:-:S06]  /*43f0*/  IMAD.MOV.U32 R4, RZ, RZ, R3 ;  /* 0x000000ffff047224 */ /* 0x000fcc00078e0003 */
[----:B------:R-:W-:Y:S01]  /*4400*/  @P6 IMAD.MOV.U32 R9, RZ, RZ, R22 ;  /* 0x000000ffff096224 */ /* 0x000fe200078e0016 */
[----:B------:R-:W-:Y:S01]  /*4410*/  @P6 MOV R22, R11 ;  /* 0x0000000b00166202 */ /* 0x000fe20000000f00 */
[----:B------:R-:W-:Y:S01]  /*4420*/  @P6 IMAD.MOV.U32 R4, RZ, RZ, R5 ;  /* 0x000000ffff046224 */ /* 0x000fe200078e0005 */
[----:B------:R-:W-:Y:S01]  /*4430*/  @P2 MOV R21, R20 ;  /* 0x0000001400152202 */ /* 0x000fe20000000f00 */
[----:B------:R-:W-:Y:S01]  /*4440*/  @P6 IMAD.MOV.U32 R5, RZ, RZ, R3 ;  /* 0x000000ffff056224 */ /* 0x000fe200078e0003 */
[----:B------:R-:W-:Y:S02]  /*4450*/  FSETP.GT.AND P3, PT, R9, R6, PT ;  /* 0x000000060900720b */ /* 0x000fe40003f64000 */
[-C--:B------:R-:W-:Y:S02]  /*4460*/  FSETP.GT.AND P4, PT, R21, R22.reuse, PT ;  /* 0x000000161500720b */ /* 0x080fe40003f84000 */
[----:B------:R-:W-:Y:S02]  /*4470*/  @P2 MOV R20, R19 ;  /* 0x0000001300142202 */ /* 0x000fe40000000f00 */
[----:B------:R-:W-:-:S02]  /*4480*/  MOV R10, R22 ;  /* 0x00000016000a7202 */ /* 0x000fc40000000f00 */
[----:B------:R-:W-:Y:S02]  /*4490*/  FSETP.GEU.AND P5, PT, R20, R29, PT ;  /* 0x0000001d1400720b */ /* 0x000fe40003fae000 */
[----:B------:R-:W-:Y:S01]  /*44a0*/  SEL R3, R25, R2, !P1 ;  /* 0x0000000219037207 */ /* 0x000fe20004800000 */
[----:B------:R-:W-:Y:S02]  /*44b0*/  IMAD.MOV.U32 R2, RZ, RZ, R0 ;  /* 0x000000ffff027224 */ /* 0x000fe400078e0000 */
[----:B------:R-:W-:Y:S01]  /*44c0*/  @P3 IMAD.MOV.U32 R8, RZ, RZ, R9 ;  /* 0x000000ffff083224 */ /* 0x000fe200078e0009 */
[----:B------:R-:W-:Y:S01]  /*44d0*/  @P3 MOV R9, R6 ;  /* 0x0000000600093202 */ /* 0x000fe20000000f00 */
[----:B------:R-:W-:Y:S01]  /*44e0*/  IMAD.MOV.U32 R6, RZ, RZ, R7 ;  /* 0x000000ffff067224 */ /* 0x000fe200078e0007 */
[----:B------:R-:W-:Y:S01]  /*44f0*/  @P4 MOV R10, R21 ;  /* 0x00000015000a4202 */ /* 0x000fe20000000f00 */
[----:B------:R-:W-:Y:S01]  /*4500*/  @P2 IMAD.MOV.U32 R6, RZ, RZ, R3 ;  /* 0x000000ffff062224 */ /* 0x000fe200078e0003 */
[----:B------:R-:W-:Y:S01]  /*4510*/  @P4 MOV R21, R22 ;  /* 0x0000001600154202 */ /* 0x000fe20000000f00 */
[----:B------:R-:W-:Y:S01]  /*4520*/  @P3 IMAD.MOV.U32 R2, RZ, RZ, R4 ;  /* 0x000000ffff023224 */ /* 0x000fe200078e0004 */
[----:B------:R-:W-:-:S02]  /*4530*/  FSEL R22, R29, R20, !P5 ;  /* 0x000000141d167208 */ /* 0x000fc40006800000 */
[----:B------:R-:W-:Y:S01]  /*4540*/  FSETP.GT.AND P6, PT, R10, R9, PT ;  /* 0x000000090a00720b */ /* 0x000fe20003fc4000 */
[----:B------:R-:W-:Y:S01]  /*4550*/  IMAD.MOV.U32 R19, RZ, RZ, R21 ;  /* 0x000000ffff137224 */ /* 0x000fe200078e0015 */
[----:B------:R-:W-:Y:S02]  /*4560*/  FSETP.GT.AND P1, PT, R22, R21, PT ;  /* 0x000000151600720b */ /* 0x000fe40003f24000 */
[----:B------:R-:W-:Y:S02]  /*4570*/  MOV R11, R9 ;  /* 0x00000009000b7202 */ /* 0x000fe40000000f00 */
[----:B------:R-:W-:Y:S02]  /*4580*/  @P2 MOV R3, R7 ;  /* 0x0000000700032202 */ /* 0x000fe40000000f00 */
[----:B------:R-:W-:Y:S02]  /*4590*/  @P3 MOV R4, R0 ;  /* 0x0000000000043202 */ /* 0x000fe40000000f00 */
[----:B------:R-:W-:Y:S01]  /*45a0*/  MOV R7, R5 ;  /* 0x0000000500077202 */ /* 0x000fe20000000f00 */
[----:B------:R-:W-:Y:S01]  /*45b0*/  @P4 IMAD.MOV.U32 R7, RZ, RZ, R6 ;  /* 0x000000ffff074224 */ /* 0x000fe200078e0006 */
[----:B------:R-:W-:Y:S01]  /*45c0*/  MOV R0, R4 ;  /* 0x0000000400007202 */ /* 0x000fe20000000f00 */
[----:B------:R-:W-:Y:S01]  /*45d0*/  @P4 IMAD.MOV.U32 R6, RZ, RZ, R5 ;  /* 0x000000ffff064224 */ /* 0x000fe200078e0005 */
[----:B------:R-:W-:Y:S01]  /*45e0*/  @P6 MOV R11, R10 ;  /* 0x0000000a000b6202 */ /* 0x000fe20000000f00 */
[----:B------:R-:W-:Y:S01]  /*45f0*/  @P1 IMAD.MOV.U32 R19, RZ, RZ, R22 ;  /* 0x000000ffff131224 */ /* 0x000fe200078e0016 */
[----:B------:R-:W-:-:S02]  /*4600*/  @P6 MOV R10, R9 ;  /* 0x00000009000a6202 */ /* 0x000fc40000000f00 */
[----:B------:R-:W-:Y:S02]  /*4610*/  FSETP.GT.AND P2, PT, R11, R8, PT ;  /* 0x000000080b00720b */ /* 0x000fe40003f44000 */
[----:B------:R-:W-:Y:S02]  /*4620*/  FSETP.GT.AND P3, PT, R19, R10, PT ;  /* 0x0000000a1300720b */ /* 0x000fe40003f64000 */
[----:B------:R-:W-:Y:S02]  /*4630*/  @P1 MOV R22, R21 ;  /* 0x0000001500161202 */ /* 0x000fe40000000f00 */
[----:B------:R-:W-:Y:S01]  /*4640*/  @P6 MOV R0, R7 ;  /* 0x0000000700006202 */ /* 0x000fe20000000f00 */
[----:B------:R-:W-:Y:S01]  /*4650*/  @P6 IMAD.MOV.U32 R7, RZ, RZ, R4 ;  /* 0x000000ffff076224 */ /* 0x000fe200078e0004 */
[----:B------:R-:W-:Y:S01]  /*4660*/  SEL R20, R24, R3, !P5 ;  /* 0x0000000318147207 */ /* 0x000fe20006800000 */
[----:B------:R-:W-:Y:S01]  /*4670*/  IMAD.MOV.U32 R24, RZ, RZ, R10 ;  /* 0x000000ffff187224 */ /* 0x000fe200078e000a */
[----:B------:R-:W-:-:S02]  /*4680*/  MOV R4, R8 ;  /* 0x0000000800047202 */ /* 0x000fc40000000f00 */
[----:B------:R-:W-:Y:S01]  /*4690*/  FSETP.GEU.AND P6, PT, R22, R31, PT ;  /* 0x0000001f1600720b */ /* 0x000fe20003fce000 */
[----:B------:R-:W-:Y:S01]  /*46a0*/  @P2 IMAD.MOV.U32 R4, RZ, RZ, R11 ;  /* 0x000000ffff042224 */ /* 0x000fe200078e000b */
[----:B------:R-:W-:Y:S01]  /*46b0*/  FSETP.GEU.AND P4, PT, R18, -126, PT ;  /* 0xc2fc00001200780b */ /* 0x000fe20003f8e000 */
[----:B------:R-:W-:Y:S01]  /*46c0*/  @P3 IMAD.MOV.U32 R24, RZ, RZ, R19 ;  /* 0x000000ffff183224 */ /* 0x000fe200078e0013 */
[----:B------:R-:W-:Y:S01]  /*46d0*/  @P2 MOV R11, R8 ;  /* 0x00000008000b2202 */ /* 0x000fe20000000f00 */
[----:B------:R-:W-:Y:S01]  /*46e0*/  @P3 IMAD.MOV.U32 R19, RZ, RZ, R10 ;  /* 0x000000ffff133224 */ /* 0x000fe200078e000a */
[----:B------:R-:W-:Y:S02]  /*46f0*/  FSEL R9, R31, R22, !P6 ;  /* 0x000000161f097208 */ /* 0x000fe40007000000 */
[-C--:B------:R-:W-:Y:S01]  /*4700*/  MOV R5, R6.reuse ;  /* 0x0000000600057202 */ /* 0x080fe20000000f00 */
[----:B------:R-:W-:Y:S01]  /*4710*/  @P1 IMAD.MOV.U32 R5, RZ, RZ, R20 ;  /* 0x000000ffff051224 */ /* 0x000fe200078e0014 */
[----:B------:R-:W-:Y:S01]  /*4720*/  FSETP.GT.AND P5, PT, R24, R11, PT ;  /* 0x0000000b1800720b */ /* 0x000fe20003fa4000 */
[----:B------:R-:W-:Y:S01]  /*4730*/  IMAD.MOV.U32 R23, RZ, RZ, R11 ;  /* 0x000000ffff177224 */ /* 0x000fe200078e000b */
[----:B------:R-:W-:-:S02]  /*4740*/  @P1 MOV R20, R6 ;  /* 0x0000000600141202 */ /* 0x000fc40000000f00 */
[-C--:B------:R-:W-:Y:S01]  /*4750*/  FSETP.GT.AND P1, PT, R9, R19.reuse, PT ;  /* 0x000000130900720b */ /* 0x080fe20003f24000 */
[----:B------:R-:W-:Y:S01]  /*4760*/  @!P4 FMUL R18, R18, 0.5 ;  /* 0x3f0000001212c820 */ /* 0x000fe20000400000 */
[----:B------:R-:W-:Y:S02]  /*4770*/  MOV R22, R19 ;  /* 0x0000001300167202 */ /* 0x000fe40000000f00 */
[-C--:B------:R-:W-:Y:S01]  /*4780*/  MOV R3, R2.reuse ;  /* 0x0000000200037202 */ /* 0x080fe20000000f00 */
[----:B------:R0:W1:Y:S01]  /*4790*/  MUFU.EX2 R8, R18 ;  /* 0x0000001200087308 */ /* 0x0000620000000800 */
[----:B------:R-:W-:Y:S01]  /*47a0*/  MOV R6, R7 ;  /* 0x0000000700067202 */ /* 0x000fe20000000f00 */
[----:B------:R-:W-:Y:S01]  /*47b0*/  @P2 IMAD.MOV.U32 R3, RZ, RZ, R0 ;  /* 0x000000ffff032224 */ /* 0x000fe200078e0000 */
[----:B------:R-:W-:Y:S01]  /*47c0*/  @P2 MOV R0, R2 ;  /* 0x0000000200002202 */ /* 0x000fe20000000f00 */
[----:B------:R-:W-:Y:S01]  /*47d0*/  @P3 IMAD.MOV.U32 R6, RZ, RZ, R5 ;  /* 0x000000ffff063224 */ /* 0x000fe200078e0005 */
[----:B------:R-:W-:Y:S01]  /*47e0*/  @P5 MOV R23, R24 ;  /* 0x0000001800175202 */ /* 0x000fe20000000f00 */
[----:B------:R-:W-:Y:S01]  /*47f0*/  @P5 IMAD.MOV.U32 R24, RZ, RZ, R11 ;  /* 0x000000ffff185224 */ /* 0x000fe200078e000b */
[-C--:B------:R-:W-:Y:S01]  /*4800*/  MOV R2, R4.reuse ;  /* 0x0000000400027202 */ /* 0x080fe20000000f00 */
[----:B------:R-:W-:Y:S01]  /*4810*/  @P3 IMAD.MOV.U32 R5, RZ, RZ, R7 ;  /* 0x000000ffff053224 */ /* 0x000fe200078e0007 */
[----:B------:R-:W-:Y:S01]  /*4820*/  @P1 MOV R22, R9 ;  /* 0x0000000900161202 */ /* 0x000fe20000000f00 */
[----:B------:R-:W-:Y:S01]  /*4830*/  @P1 IMAD.MOV.U32 R9, RZ, RZ, R19 ;  /* 0x000000ffff091224 */ /* 0x000fe200078e0013 */
[----:B------:R-:W-:Y:S01]  /*4840*/  FSETP.GT.AND P3, PT, R23, R4, PT ;  /* 0x000000041700720b */ /* 0x000fe20003f64000 */
[----:B------:R-:W-:Y:S01]  /*4850*/  IMAD.MOV.U32 R21, RZ, RZ, R0 ;  /* 0x000000ffff157224 */ /* 0x000fe200078e0000 */
[-C--:B------:R-:W-:Y:S01]  /*4860*/  FSETP.GT.AND P2, PT, R22, R24.reuse, PT ;  /* 0x000000181600720b */ /* 0x080fe20003f44000 */
[----:B------:R-:W-:Y:S01]  /*4870*/  @P5 IMAD.MOV.U32 R21, RZ, RZ, R6 ;  /* 0x000000ffff155224 */ /* 0x000fe200078e0006 */
[----:B0-----:R-:W-:Y:S01]  /*4880*/  MOV R18, R24 ;  /* 0x0000001800127202 */ /* 0x001fe20000000f00 */
[----:B-1----:R-:W-:Y:S01]  /*4890*/  @!P4 FMUL R8, R8, R8 ;  /* 0x000000080808c220 */ /* 0x002fe20000400000 */
[----:B------:R-:W-:-:S02]  /*48a0*/  FSETP.GEU.AND P4, PT, R9, R16, PT ;  /* 0x000000100900720b */ /* 0x000fc40003f8e000 */
[----:B------:R-:W-:Y:S01]  /*48b0*/  @P5 MOV R6, R0 ;  /* 0x0000000000065202 */ /* 0x000fe20000000f00 */
[--C-:B------:R-:W-:Y:S01]  /*48c0*/  IMAD.MOV.U32 R0, RZ, RZ, R3.reuse ;  /* 0x000000ffff007224 */ /* 0x100fe200078e0003 */
[----:B------:R-:W-:Y:S01]  /*48d0*/  FSEL R7, R16, R9, !P4 ;  /* 0x0000000910077208 */ /* 0x000fe20006000000 */
[----:B------:R-:W-:Y:S02]  /*48e0*/  FFMA R8, R17, R8, R12 ;  /* 0x0000000811087223 */ /* 0x000fe4000000000c */
[----:B------:R-:W-:Y:S01]  /*48f0*/  @P3 MOV R2, R23 ;  /* 0x0000001700023202 */ /* 0x000fe20000000f00 */
[----:B------:R-:W-:Y:S01]  /*4900*/  @P3 IMAD.MOV.U32 R23, RZ, RZ, R4 ;  /* 0x000000ffff173224 */ /* 0x000fe200078e0004 */
[----:B------:R-:W-:Y:S01]  /*4910*/  @P2 MOV R18, R22 ;  /* 0x0000001600122202 */ /* 0x000fe20000000f00 */
[----:B------:R-:W-:Y:S01]  /*4920*/  @P2 IMAD.MOV.U32 R22, RZ, RZ, R24 ;  /* 0x000000ffff162224 */ /* 0x000fe200078e0018 */
[----:B------:R-:W-:Y:S01]  /*4930*/  @P3 MOV R0, R21 ;  /* 0x0000001500003202 */ /* 0x000fe20000000f00 */
[----:B------:R-:W-:Y:S01]  /*4940*/  @P3 IMAD.MOV.U32 R21, RZ, RZ, R3 ;  /* 0x000000ffff153224 */ /* 0x000fe200078e0003 */
[-C--:B------:R-:W-:Y:S01]  /*4950*/  FSETP.GT.AND P5, PT, R18, R23.reuse, PT ;  /* 0x000000171200720b */ /* 0x080fe20003fa4000 */
[----:B------:R-:W-:Y:S01]  /*4960*/  IMAD.MOV.U32 R9, RZ, RZ, R22 ;  /* 0x000000ffff097224 */ /* 0x000fe200078e0016 */
[----:B------:R-:W-:Y:S01]  /*4970*/  FSETP.GT.AND P3, PT, R7, R22, PT ;  /* 0x000000160700720b */ /* 0x000fe20003f64000 */
[----:B------:R-:W-:Y:S01]  /*4980*/  IMAD.MOV.U32 R12, RZ, RZ, R0 ;  /* 0x000000ffff0c7224 */ /* 0x000fe200078e0000 */
[----:B------:R-:W-:-:S02]  /*4990*/  MOV R19, R23 ;  /* 0x0000001700137202 */ /* 0x000fc40000000f00 */
[----:B------:R-:W-:Y:S02]  /*49a0*/  SEL R15, R15, R20, !P6 ;  /* 0x000000140f0f7207 */ /* 0x000fe40007000000 */
[----:B------:R-:W-:Y:S02]  /*49b0*/  MOV R3, R5 ;  /* 0x0000000500037202 */ /* 0x000fe40000000f00 */
[----:B------:R-:W-:Y:S01]  /*49c0*/  @P1 MOV R3, R15 ;  /* 0x0000000f00031202 */ /* 0x000fe20000000f00 */
[----:B------:R-:W-:Y:S01]  /*49d0*/  @P1 IMAD.MOV.U32 R15, RZ, RZ, R5 ;  /* 0x000000ffff0f1224 */ /* 0x000fe200078e0005 */
[----:B------:R-:W-:Y:S01]  /*49e0*/  MOV R20, R2 ;  /* 0x0000000200147202 */ /* 0x000fe20000000f00 */
[----:B------:R-:W-:Y:S01]  /*49f0*/  @P5 IMAD.MOV.U32 R19, RZ, RZ, R18 ;  /* 0x000000ffff135224 */ /* 0x000fe200078e0012 */
[----:B------:R-:W-:Y:S01]  /*4a00*/  @P5 MOV R18, R23 ;  /* 0x0000001700125202 */ /* 0x000fe20000000f00 */
[----:B------:R-:W-:Y:S01]  /*4a10*/  @P3 IMAD.MOV.U32 R9, RZ, RZ, R7 ;  /* 0x000000ffff093224 */ /* 0x000fe200078e0007 */
[----:B------:R-:W-:-:S02]  /*4a20*/  MOV R16, R6 ;  /* 0x0000000600107202 */ /* 0x000fc40000000f00 */
[----:B------:R-:W-:Y:S01]  /*4a30*/  FSETP.GT.AND P6, PT, R19, R2, PT ;  /* 0x000000021300720b */ /* 0x000fe20003fc4000 */
[----:B------:R-:W-:Y:S01]  /*4a40*/  IMAD.MOV.U32 R10, RZ, RZ, R18 ;  /* 0x000000ffff0a7224 */ /* 0x000fe200078e0012 */
[----:B------:R-:W-:Y:S02]  /*4a50*/  FSETP.GT.AND P1, PT, R9, R18, PT ;  /* 0x000000120900720b */ /* 0x000fe40003f24000 */
[----:B------:R-:W-:Y:S01]  /*4a60*/  @P2 MOV R16, R3 ;  /* 0x0000000300102202 */ /* 0x000fe20000000f00 */
[----:B------:R-:W-:Y:S01]  /*4a70*/  @P2 IMAD.MOV.U32 R3, RZ, RZ, R6 ;  /* 0x000000ffff032224 */ /* 0x000fe200078e0006 */
[----:B------:R-:W-:Y:S02]  /*4a80*/  MOV R6, R21 ;  /* 0x0000001500067202 */ /* 0x000fe40000000f00 */
[----:B------:R-:W-:Y:S01]  /*4a90*/  @P5 MOV R6, R16 ;  /* 0x0000001000065202 */ /* 0x000fe20000000f00 */
[----:B------:R-:W-:Y:S01]  /*4aa0*/  IMAD.MOV.U32 R5, RZ, RZ, R3 ;  /* 0x000000ffff057224 */ /* 0x000fe200078e0003 */
[----:B------:R-:W-:Y:S01]  /*4ab0*/  @P3 MOV R7, R22 ;  /* 0x0000001600073202 */ /* 0x000fe20000000f00 */
[----:B------:R-:W-:-:S02]  /*4ac0*/  @P5 IMAD.MOV.U32 R16, RZ, RZ, R21 ;  /* 0x000000ffff105224 */ /* 0x000fc400078e0015 */
[----:B------:R-:W-:Y:S01]  /*4ad0*/  @P6 IMAD.MOV.U32 R20, RZ, RZ, R19 ;  /* 0x000000ffff146224 */ /* 0x000fe200078e0013 */
[----:B------:R-:W-:Y:S01]  /*4ae0*/  @P6 MOV R19, R2 ;  /* 0x0000000200136202 */ /* 0x000fe20000000f00 */
[----:B------:R-:W-:Y:S01]  /*4af0*/  @P1 IMAD.MOV.U32 R10, RZ, RZ, R9 ;  /* 0x000000ffff0a1224 */ /* 0x000fe200078e0009 */
[----:B------:R-:W-:Y:S01]  /*4b00*/  SEL R2, R14, R15, !P4 ;  /* 0x0000000f0e027207 */ /* 0x000fe20006000000 */
[----:B------:R-:W-:Y:S01]  /*4b10*/  IMAD.MOV.U32 R4, RZ, RZ, R16 ;  /* 0x000000ffff047224 */ /* 0x000fe200078e0010 */
[-C--:B------:R-:W-:Y:S02]  /*4b20*/  MOV R11, R19.reuse ;  /* 0x00000013000b7202 */ /* 0x080fe40000000f00 */
[----:B------:R-:W-:Y:S01]  /*4b30*/  FSETP.GT.AND P2, PT, R10, R19, PT ;  /* 0x000000130a00720b */ /* 0x000fe20003f44000 */
[----:B------:R-:W-:Y:S01]  /*4b40*/  @P3 IMAD.MOV.U32 R5, RZ, RZ, R2 ;  /* 0x000000ffff053224 */ /* 0x000fe200078e0002 */
[----:B------:R-:W-:Y:S01]  /*4b50*/  @P6 MOV R12, R6 ;  /* 0x00000006000c6202 */ /* 0x000fe20000000f00 */
[----:B------:R-:W-:Y:S01]  /*4b60*/  @P3 IMAD.MOV.U32 R2, RZ, RZ, R3 ;  /* 0x000000ffff023224 */ /* 0x000fe200078e0003 */
[----:B------:R-:W-:Y:S01]  /*4b70*/  @P6 MOV R6, R0 ;  /* 0x0000000000066202 */ /* 0x000fe20000000f00 */
[----:B------:R-:W-:Y:S01]  /*4b80*/  @P1 IMAD.MOV.U32 R4, RZ, RZ, R5 ;  /* 0x000000ffff041224 */ /* 0x000fe200078e0005 */
[----:B------:R-:W-:Y:S01]  /*4b90*/  @P1 MOV R9, R18 ;  /* 0x0000001200091202 */ /* 0x000fe20000000f00 */
[----:B------:R-:W-:Y:S01]  /*4ba0*/  IMAD.MOV.U32 R0, RZ, RZ, R12 ;  /* 0x000000ffff007224 */ /* 0x000fe200078e000c */
[----:B------:R-:W-:Y:S01]  /*4bb0*/  MOV R3, R6 ;  /* 0x0000000600037202 */ /* 0x000fe20000000f00 */
[----:B------:R-:W-:-:S04]  /*4bc0*/  @P1 IMAD.MOV.U32 R5, RZ, RZ, R16 ;  /* 0x000000ffff051224 */ /* 0x000fc800078e0010 */
[----:B------:R-:W-:Y:S01]  /*4bd0*/  @P2 MOV R11, R10 ;  /* 0x0000000a000b2202 */ /* 0x000fe20000000f00 */
[----:B------:R-:W-:Y:S01]  /*4be0*/  @P2 IMAD.MOV.U32 R10, RZ, RZ, R19 ;  /* 0x000000ffff0a2224 */ /* 0x000fe200078e0013 */
[----:B------:R-:W-:Y:S01]  /*4bf0*/  @P2 MOV R3, R4 ;  /* 0x0000000400032202 */ /* 0x000fe20000000f00 */
[----:B------:R-:W-:Y:S01]  /*4c00*/  @P2 IMAD.MOV.U32 R4, RZ, RZ, R6 ;  /* 0x000000ffff042224 */ /* 0x000fe200078e0006 */
[-C--:B------:R-:W-:Y:S02]  /*4c10*/  FSETP.GT.AND P4, PT, R11, R20.reuse, PT ;  /* 0x000000140b00720b */ /* 0x080fe40003f84000 */
[----:B------:R-:W-:-:S11]  /*4c20*/  MOV R6, R20 ;  /* 0x0000001400067202 */ /* 0x000fd60000000f00 */
[----:B------:R-:W-:Y:S01]  /*4c30*/  @P4 MOV R0, R3 ;  /* 0x0000000300004202 */ /* 0x000fe20000000f00 */
[----:B------:R-:W-:Y:S01]  /*4c40*/  @P4 IMAD.MOV.U32 R3, RZ, RZ, R12 ;  /* 0x000000ffff034224 */ /* 0x000fe200078e000c */
[----:B------:R-:W-:Y:S01]  /*4c50*/  @P4 MOV R6, R11 ;  /* 0x0000000b00064202 */ /* 0x000fe20000000f00 */
[----:B------:R-:W-:Y:S01]  /*4c60*/  @P4 IMAD.MOV.U32 R11, RZ, RZ, R20 ;  /* 0x000000ffff0b4224 */ /* 0x000fe200078e0014 */
[----:B------:R-:W-:-:S07]  /*4c70*/  MOV R12, R13 ;  /* 0x0000000d000c7202 */ /* 0x000fce0000000f00 */
.L_x_16:
[----:B------:R-:W-:Y:S05]  /*4c80*/  BSYNC.RECONVERGENT B0 ;  /* 0x0000000000007941 */ /* 0x000fea0003800200 */
.L_x_15:
[----:B------:R-:W-:Y:S06]  /*4c90*/  BAR.SYNC.DEFER_BLOCKING 0x0 ;  /* 0x0000000000007b1d */ /* 0x000fec0000010000 */
[----:B------:R-:W-:Y:S05]  /*4ca0*/  @P0 EXIT ;  /* 0x000000000000094d */ /* 0x000fea0003800000 */
[C---:B-1----:R-:W-:Y:S01]  /*4cb0*/  FADD R6, -R12.reuse, R6 ;  /* 0x000000060c067221 */ /* 0x042fe20000000100 */
[C---:B------:R-:W-:Y:S01]  /*4cc0*/  FADD R11, -R12.reuse, R11 ;  /* 0x0000000b0c0b7221 */ /* 0x040fe20000000100 */
[----:B0-----:R-:W-:Y:S02]  /*4cd0*/  IMAD.MOV.U32 R16, RZ, RZ, R8 ;  /* 0x000000ffff107224 */ /* 0x001fe400078e0008 */
[----:B------:R-:W-:Y:S01]  /*4ce0*/  FADD R10, -R12, R10 ;  /* 0x0000000a0c0a7221 */ /* 0x000fe20000000100 */
[----:B------:R-:W-:Y:S01]  /*4cf0*/  FMUL R8, R6, 1.4426950216293334961 ;  /* 0x3fb8aa3b06087820 */ /* 0x000fe20000400000 */
[----:B------:R-:W-:Y:S01]  /*4d00*/  FMUL R11, R11, 1.4426950216293334961 ;  /* 0x3fb8aa3b0b0b7820 */ /* 0x000fe20000400000 */
[----:B------:R-:W-:Y:S01]  /*4d10*/  FADD R7, -R12, R7 ;  /* 0x000000070c077221 */ /* 0x000fe20000000100 */
[----:B------:R-:W-:Y:S01]  /*4d20*/  FMUL R14, R10, 1.4426950216293334961 ;  /* 0x3fb8aa3b0a0e7820 */ /* 0x000fe20000400000 */
[----:B------:R-:W-:Y:S01]  /*4d30*/  FADD R9, -R12, R9 ;  /* 0x000000090c097221 */ /* 0x000fe20000000100 */
[----:B------:R-:W-:Y:S01]  /*4d40*/  FSETP.GEU.AND P6, PT, R8, -126, PT ;  /* 0xc2fc00000800780b */ /* 0x000fe20003fce000 */
[----:B------:R-:W-:Y:S01]  /*4d50*/  FMUL R17, R7, 1.4426950216293334961 ;  /* 0x3fb8aa3b07117820 */ /* 0x000fe20000400000 */
[----:B------:R-:W-:Y:S01]  /*4d60*/  FSETP.GEU.AND P0, PT, R11, -126, PT ;  /* 0xc2fc00000b00780b */ /* 0x000fe20003f0e000 */
[----:B------:R-:W-:Y:S01]  /*4d70*/  FMUL R15, R9, 1.4426950216293334961 ;  /* 0x3fb8aa3b090f7820 */ /* 0x000fe20000400000 */
[----:B------:R-:W-:Y:S01]  /*4d80*/  FSETP.GEU.AND P5, PT, |R16|, 1.175494350822287508e-38, PT ;  /* 0x008000001000780b */ /* 0x000fe20003fae200 */
[----:B------:R-:W0:Y:S01]  /*4d90*/  LDC R18, c[0x0][0x39c] ;  /* 0x0000e700ff127b82 */ /* 0x000e220000000800 */
[----:B------:R-:W-:Y:S01]  /*4da0*/  FSETP.GEU.AND P1, PT, R14, -126, PT ;  /* 0xc2fc00000e00780b */ /* 0x000fe20003f2e000 */
[----:B------:R-:W-:Y:S01]  /*4db0*/  HFMA2 R19, -RZ, RZ, 15, 0 ;  /* 0x4b800000ff137431 */ /* 0x000fe200000001ff */
[----:B------:R-:W-:-:S02]  /*4dc0*/  FSETP.GEU.AND P2, PT, R17, -126, PT ;  /* 0xc2fc00001100780b */ /* 0x000fc40003f4e000 */
[----:B------:R-:W-:-:S03]  /*4dd0*/  FSETP.GEU.AND P3, PT, R15, -126, PT ;  /* 0xc2fc00000f00780b */ /* 0x000fc60003f6e000 */
[----:B------:R-:W-:Y:S01]  /*4de0*/  @!P6 FMUL R8, R8, 0.5 ;  /* 0x3f0000000808e820 */ /* 0x000fe20000400000 */
[----:B------:R-:W1:Y:S01]  /*4df0*/  LDC.64 R6, c[0x0][0x388] ;  /* 0x0000e200ff067b82 */ /* 0x000e620000000a00 */
[----:B------:R-:W-:Y:S02]  /*4e00*/  @!P0 FMUL R11, R11, 0.5 ;  /* 0x3f0000000b0b8820 */ /* 0x000fe40000400000 */
[----:B------:R-:W-:Y:S01]  /*4e10*/  @!P5 FMUL R16, R16, 16777216 ;  /* 0x4b8000001010d820 */ /* 0x000fe20000400000 */
[----:B------:R2:W3:Y:S01]  /*4e20*/  MUFU.EX2 R12, R8 ;  /* 0x00000008000c7308 */ /* 0x0004e20000000800 */
[----:B------:R-:W-:Y:S02]  /*4e30*/  @!P1 FMUL R14, R14, 0.5 ;  /* 0x3f0000000e0e9820 */ /* 0x000fe40000400000 */
[----:B------:R-:W-:Y:S02]  /*4e40*/  @!P2 FMUL R17, R17, 0.5 ;  /* 0x3f0000001111a820 */ /* 0x000fe40000400000 */
[----:B------:R-:W-:-:S03]  /*4e50*/  @!P3 FMUL R15, R15, 0.5 ;  /* 0x3f0000000f0fb820 */ /* 0x000fc60000400000 */
[----:B------:R4:W5:Y:S01]  /*4e60*/  MUFU.EX2 R13, R11 ;  /* 0x0000000b000d7308 */ /* 0x0009620000000800 */
[----:B--2---:R-:W2:Y:S01]  /*4e70*/  LDC.64 R8, c[0x0][0x390] ;  /* 0x0000e400ff087b82 */ /* 0x004ea20000000a00 */
[----:B0-----:R-:W-:-:S06]  /*4e80*/  ISETP.GE.AND P4, PT, R18, 0x1, PT ;  /* 0x000000011200780c */ /* 0x001fcc0003f86270 */
[----:B------:R-:W0:Y:S01]  /*4e90*/  MUFU.RCP R10, R16 ;  /* 0x00000010000a7308 */ /* 0x000e220000001000 */
[----:B----4-:R-:W-:Y:S01]  /*4ea0*/  FSEL R11, R19, 1, !P5 ;  /* 0x3f800000130b7808 */ /* 0x010fe20006800000 */
[----:B---3--:R-:W-:Y:S01]  /*4eb0*/  @!P6 FMUL R12, R12, R12 ;  /* 0x0000000c0c0ce220 */ /* 0x008fe20000400000 */
[C---:B------:R-:W-:Y:S02]  /*4ec0*/  ISETP.GE.AND P5, PT, R18.reuse, 0x2, PT ;  /* 0x000000021200780c */ /* 0x040fe40003fa6270 */
[----:B------:R-:W-:-:S03]  /*4ed0*/  ISETP.GE.AND P6, PT, R18, 0x3, PT ;  /* 0x000000031200780c */ /* 0x000fc60003fc6270 */
[----:B------:R-:W3:Y:S01]  /*4ee0*/  MUFU.EX2 R14, R14 ;  /* 0x0000000e000e7308 */ /* 0x000ee20000000800 */
[----:B-----5:R-:W-:Y:S01]  /*4ef0*/  @!P0 FMUL R13, R13, R13 ;  /* 0x0000000d0d0d8220 */ /* 0x020fe20000400000 */
[----:B------:R-:W-:-:S06]  /*4f00*/  ISETP.GE.AND P0, PT, R18, 0x4, PT ;  /* 0x000000041200780c */ /* 0x000fcc0003f06270 */
[----:B------:R-:W4:Y:S01]  /*4f10*/  MUFU.EX2 R17, R17 ;  /* 0x0000001100117308 */ /* 0x000f220000000800 */
[----:B0-----:R-:W-:Y:S01]  /*4f20*/  FMUL R19, R10, R11 ;  /* 0x0000000b0a137220 */ /* 0x001fe20000400000 */
[----:B------:R-:W-:-:S03]  /*4f30*/  IMAD R11, R18, UR6, RZ ;  /* 0x00000006120b7c24 */ /* 0x000fc6000f8e02ff */
[----:B------:R-:W-:Y:S01]  /*4f40*/  @P5 FMUL R13, R19, R13 ;  /* 0x0000000d130d5220 */ /* 0x000fe20000400000 */
[C---:B-1----:R-:W-:Y:S02]  /*4f50*/  IMAD.WIDE R6, R11.reuse, 0x4, R6 ;  /* 0x000000040b067825 */ /* 0x042fe400078e0206 */
[----:B------:R0:W1:Y:S02]  /*4f60*/  MUFU.EX2 R16, R15 ;  /* 0x0000000f00107308 */ /* 0x0000640000000800 */
[----:B---3--:R-:W-:Y:S01]  /*4f70*/  @!P1 FMUL R14, R14, R14 ;  /* 0x0000000e0e0e9220 */ /* 0x008fe20000400000 */
[----:B------:R-:W-:Y:S01]  /*4f80*/  ISETP.GE.AND P1, PT, R18, 0x5, PT ;  /* 0x000000051200780c */ /* 0x000fe20003f26270 */
[----:B--2---:R-:W-:-:S04]  /*4f90*/  IMAD.WIDE R8, R11, 0x4, R8 ;  /* 0x000000040b087825 */ /* 0x004fc800078e0208 */
[----:B------:R-:W-:Y:S01]  /*4fa0*/  @P4 FMUL R11, R19, R12 ;  /* 0x0000000c130b4220 */ /* 0x000fe20000400000 */
[----:B------:R2:W-:Y:S01]  /*4fb0*/  @P4 STG.E desc[UR4][R6.64], R0 ;  /* 0x0000000006004986 */ /* 0x0005e2000c101904 */
[----:B----4-:R-:W-:Y:S01]  /*4fc0*/  @!P2 FMUL R17, R17, R17 ;  /* 0x000000111111a220 */ /* 0x010fe20000400000 */
[C---:B0-----:R-:W-:Y:S02]  /*4fd0*/  @P6 FMUL R15, R19.reuse, R14 ;  /* 0x0000000e130f6220 */ /* 0x041fe40000400000 */
[----:B------:R2:W-:Y:S01]  /*4fe0*/  @P4 STG.E desc[UR4][R8.64], R11 ;  /* 0x0000000b08004986 */ /* 0x0005e2000c101904 */
[----:B------:R-:W-:-:S03]  /*4ff0*/  FMUL R21, R19, R17 ;  /* 0x0000001113157220 */ /* 0x000fc60000400000 */
[----:B------:R2:W-:Y:S01]  /*5000*/  @P5 STG.E desc[UR4][R6.64+0x4], R3 ;  /* 0x0000040306005986 */ /* 0x0005e2000c101904 */
[----:B-1----:R-:W-:-:S03]  /*5010*/  @!P3 FMUL R16, R16, R16 ;  /* 0x000000101010b220 */ /* 0x002fc60000400000 */
[----:B------:R2:W-:Y:S01]  /*5020*/  @P5 STG.E desc[UR4][R8.64+0x4], R13 ;  /* 0x0000040d08005986 */ /* 0x0005e2000c101904 */
[----:B------:R-:W-:-:S03]  /*5030*/  @P0 FMUL R17, R19, R16 ;  /* 0x0000001013110220 */ /* 0x000fc60000400000 */
[----:B------:R2:W-:Y:S04]  /*5040*/  @P6 STG.E desc[UR4][R6.64+0x8], R4 ;  /* 0x0000080406006986 */ /* 0x0005e8000c101904 */
[----:B------:R2:W-:Y:S04]  /*5050*/  @P6 STG.E desc[UR4][R8.64+0x8], R15 ;  /* 0x0000080f08006986 */ /* 0x0005e8000c101904 */
[----:B------:R2:W-:Y:S04]  /*5060*/  @P0 STG.E desc[UR4][R6.64+0xc], R5 ;  /* 0x00000c0506000986 */ /* 0x0005e8000c101904 */
[----:B------:R2:W-:Y:S01]  /*5070*/  @P0 STG.E desc[UR4][R8.64+0xc], R17 ;  /* 0x00000c1108000986 */ /* 0x0005e2000c101904 */
[----:B------:R-:W-:Y:S05]  /*5080*/  @!P1 EXIT ;  /* 0x000000000000994d */ /* 0x000fea0003800000 */
[----:B------:R-:W-:Y:S04]  /*5090*/  STG.E desc[UR4][R6.64+0x10], R2 ;  /* 0x0000100206007986 */ /* 0x000fe8000c101904 */
[----:B------:R-:W-:Y:S01]  /*50a0*/  STG.E desc[UR4][R8.64+0x10], R21 ;  /* 0x0000101508007986 */ /* 0x000fe2000c101904 */
[----:B------:R-:W-:Y:S05]  /*50b0*/  EXIT ;  /* 0x000000000000794d */ /* 0x000fea0003800000 */
.L_x_17:
        /* <DEDUP_REMOVED lines=12> */
.L_x_562:


//--------------------- .text._Z19online_softmax_topkILi5ELi64EEvPKfPiPfii --------------------------
	.section	.text._Z19online_softmax_topkILi5ELi64EEvPKfPiPfii,"ax",@progbits
	.align	128
        .global         _Z19online_softmax_topkILi5ELi64EEvPKfPiPfii
        .type           _Z19online_softmax_topkILi5ELi64EEvPKfPiPfii,@function
        .size           _Z19online_softmax_topkILi5ELi64EEvPKfPiPfii,(.L_x_563 - _Z19online_softmax_topkILi5ELi64EEvPKfPiPfii)
        .other          _Z19online_softmax_topkILi5ELi64EEvPKfPiPfii,@"STO_CUDA_ENTRY STV_DEFAULT"
_Z19online_softmax_topkILi5ELi64EEvPKfPiPfii:
.text._Z19online_softmax_topkILi5ELi64EEvPKfPiPfii:
[----:B------:R-:W-:Y:S01]  /*0000*/  LDC R1, c[0x0][0x37c] ;  /* 0x0000df00ff017b82 */ /* 0x000fe20000000800 */
[----:B------:R-:W0:Y:S07]  /*0010*/  S2R R13, SR_TID.X ;  /* 0x00000000000d7919 */ /* 0x000e2e0000002100 */
[----:B------:R-:W0:Y:S01]  /*0020*/  LDC R12, c[0x0][0x398] ;  /* 0x0000e600ff0c7b82 */ /* 0x000e220000000800 */
[----:B------:R-:W1:Y:S01]  /*0030*/  LDCU.64 UR6, c[0x0][0x358] ;  /* 0x00006b00ff0677ac */ /* 0x000e620008000a00 */
[----:B------:R-:W-:Y:S01]  /*0040*/  BSSY.RECONVERGENT B0, `(.L_x_18) ;  /* 0x0000128000007945 */ /* 0x000fe20003800200 */
[----:B------:R-:W-:Y:S01]  /*0050*/  IMAD.MOV.U32 R20, RZ, RZ, -0x800001 ;  /* 0xff7fffffff147424 */ /* 0x000fe200078e00ff */
[----:B------:R-:W-:Y:S01]  /*0060*/  MOV R3, 0xff7fffff ;  /* 0xff7fffff00037802 */ /* 0x000fe20000000f00 */
[----:B------:R-:W2:Y:S01]  /*0070*/  LDCU UR9, c[0x0][0x398] ;  /* 0x00007300ff0977ac */ /* 0x000ea20008000800 */
[----:B------:R-:W-:Y:S01]  /*0080*/  IMAD.MOV.U32 R21, RZ, RZ, RZ ;  /* 0x000000ffff157224 */ /* 0x000fe200078e00ff */
        /* <DEDUP_REMOVED lines=15> */
[----:B------:R-:W-:Y:S01]  /*0180*/  IMAD.MOV.U32 R21, RZ, RZ, RZ ;  /* 0x000000ffff157224 */ /* 0x000fe200078e00ff */
[----:B------:R-:W-:Y:S01]  /*0190*/  MOV R3, 0xff7fffff ;  /* 0xff7fffff00037802 */ /* 0x000fe20000000f00 */
[----:B------:R-:W-:Y:S02]  /*01a0*/  IMAD.MOV.U32 R4, RZ, RZ, -0x1 ;  /* 0xffffffffff047424 */ /* 0x000fe400078e00ff */
[----:B------:R-:W-:-:S05]  /*01b0*/  IMAD.IADD R14, R0, 0x1, R12 ;  /* 0x00000001000e7824 */ /* 0x000fca00078e020c */
[C---:B------:R-:W-:Y:S02]  /*01c0*/  LOP3.LUT R0, R14.reuse, 0xc0, RZ, 0xc0, !PT ;  /* 0x000000c00e007812 */ /* 0x040fe400078ec0ff */
[----:B------:R-:W-:Y:S02]  /*01d0*/  ISETP.GE.U32.AND P0, PT, R14, 0xc0, PT ;  /* 0x000000c00e00780c */ /* 0x000fe40003f06070 */
[----:B------:R-:W-:Y:S01]  /*01e0*/  ISETP.NE.AND P1, PT, R0, 0xc0, PT ;  /* 0x000000c00000780c */ /* 0x000fe20003f25270 */
[----:B------:R-:W-:-:S05]  /*01f0*/  IMAD R0, R12, UR8, RZ ;  /* 0x000000080c007c24 */ /* 0x000fca000f8e02ff */
[----:B------:R-:W-:-:S07]  /*0200*/  SHF.R.S32.HI R17, RZ, 0x1f, R0 ;  /* 0x0000001fff117819 */ /* 0x000fce0000011400 */
[----:B------:R-:W-:Y:S05]  /*0210*/  @!P1 BRA `(.L_x_21) ;  /* 0x0000000400449947 */ /* 0x000fea0003800000 */
[----:B------:R-:W0:Y:S01]  /*0220*/  LDCU.64 UR4, c[0x0][0x380] ;  /* 0x00007000ff0477ac */ /* 0x000e220008000a00 */
[----:B------:R-:W-:Y:S01]  /*0230*/  IADD3 R19, P1, PT, R0, R13, RZ ;  /* 0x0000000d00137210 */ /* 0x000fe20007f3e0ff */
[----:B------:R-:W-:Y:S01]  /*0240*/  IMAD.MOV.U32 R23, RZ, RZ, -0x800001 ;  /* 0xff7fffffff177424 */ /* 0x000fe200078e00ff */
[----:B------:R-:W-:Y:S01]  /*0250*/  LEA.HI R2, R14, 0x1, RZ, 0x1a ;  /* 0x000000010e027811 */ /* 0x000fe200078fd0ff */
[----:B------:R-:W-:Y:S01]  /*0260*/  IMAD.MOV.U32 R22, RZ, RZ, -0x800001 ;  /* 0xff7fffffff167424 */ /* 0x000fe200078e00ff */
[----:B------:R-:W-:Y:S01]  /*0270*/  MOV R14, 0xff7fffff ;  /* 0xff7fffff000e7802 */ /* 0x000fe20000000f00 */
[----:B------:R-:W-:Y:S01]  /*0280*/  IMAD.X R4, RZ, RZ, R17, P1 ;  /* 0x000000ffff047224 */ /* 0x000fe200008e0611 */
[----:B------:R-:W-:Y:S01]  /*0290*/  LOP3.LUT R2, R2, 0x3, RZ, 0xc0, !PT ;  /* 0x0000000302027812 */ /* 0x000fe200078ec0ff */
[----:B------:R-:W-:Y:S01]  /*02a0*/  IMAD.MOV.U32 R16, RZ, RZ, -0x1 ;  /* 0xffffffffff107424 */ /* 0x000fe200078e00ff */
[----:B------:R-:W-:Y:S01]  /*02b0*/  MOV R18, 0xffffffff ;  /* 0xffffffff00127802 */ /* 0x000fe20000000f00 */
[----:B------:R-:W-:Y:S01]  /*02c0*/  IMAD.MOV.U32 R24, RZ, RZ, -0x1 ;  /* 0xffffffffff187424 */ /* 0x000fe200078e00ff */
[----:B------:R-:W-:Y:S01]  /*02d0*/  MOV R15, 0xff7fffff ;  /* 0xff7fffff000f7802 */ /* 0x000fe20000000f00 */
[----:B------:R-:W-:Y:S01]  /*02e0*/  IMAD.MOV.U32 R21, RZ, RZ, RZ ;  /* 0x000000ffff157224 */ /* 0x000fe200078e00ff */
[----:B------:R-:W-:Y:S01]  /*02f0*/  IADD3 R25, PT, PT, -R2, RZ, RZ ;  /* 0x000000ff02197210 */ /* 0x000fe20007ffe1ff */
[----:B------:R-:W-:-:S02]  /*0300*/  IMAD.MOV.U32 R3, RZ, RZ, -0x800001 ;  /* 0xff7fffffff037424 */ /* 0x000fc400078e00ff */
[----:B------:R-:W-:Y:S01]  /*0310*/  IMAD.MOV.U32 R5, RZ, RZ, -0x800001 ;  /* 0xff7fffffff057424 */ /* 0x000fe200078e00ff */
[----:B0-----:R-:W-:Y:S01]  /*0320*/  LEA R12, P1, R19, UR4, 0x2 ;  /* 0x00000004130c7c11 */ /* 0x001fe2000f8210ff */
[----:B------:R-:W-:-:S03]  /*0330*/  IMAD.MOV.U32 R8, RZ, RZ, -0x1 ;  /* 0xffffffffff087424 */ /* 0x000fc600078e00ff */
[----:B------:R-:W-:Y:S02]  /*0340*/  LEA.HI.X R19, R19, UR5, R4, 0x2, P1 ;  /* 0x0000000513137c11 */ /* 0x000fe400088f1404 */
[----:B------:R-:W-:-:S07]  /*0350*/  MOV R4, 0xffffffff ;  /* 0xffffffff00047802 */ /* 0x000fce0000000f00 */
.L_x_22:
[----:B------:R-:W-:Y:S02]  /*0360*/  IMAD.MOV.U32 R6, RZ, RZ, R12 ;  /* 0x000000ffff067224 */ /* 0x000fe400078e000c */
[----:B------:R-:W-:-:S05]  /*0370*/  IMAD.MOV.U32 R7, RZ, RZ, R19 ;  /* 0x000000ffff077224 */ /* 0x000fca00078e0013 */
[----:B------:R-:W2:Y:S01]  /*0380*/  LDG.E.CONSTANT R6, desc[UR6][R6.64] ;  /* 0x0000000606067981 */ /* 0x000ea2000c1e9900 */
[----:B------:R-:W-:Y:S01]  /*0390*/  VIADD R25, R25, 0x1 ;  /* 0x0000000119197836 */ /* 0x000fe20000000000 */
[CC--:B--2---:R-:W-:Y:S02]  /*03a0*/  FSETP.GT.AND P4, PT, R6.reuse, R3.reuse, PT ;  /* 0x000000030600720b */ /* 0x0c4fe40003f84000 */
[CC--:B------:R-:W-:Y:S02]  /*03b0*/  FSETP.GT.AND P1, PT, R15.reuse, R6.reuse, PT ;  /* 0x000000060f00720b */ /* 0x0c0fe40003f24000 */
[----:B------:R-:W-:Y:S02]  /*03c0*/  FSEL R9, R6, R3, P4 ;  /* 0x0000000306097208 */ /* 0x000fe40002000000 */
[----:B------:R-:W-:Y:S02]  /*03d0*/  FSEL R20, R15, R6, P1 ;  /* 0x000000060f147208 */ /* 0x000fe40000800000 */
[----:B------:R-:W-:-:S02]  /*03e0*/  FSETP.GT.AND P5, PT, R9, R14, PT ;  /* 0x0000000e0900720b */ /* 0x000fc40003fa4000 */
[----:B------:R-:W-:Y:S02]  /*03f0*/  MOV R3, R9 ;  /* 0x0000000900037202 */ /* 0x000fe40000000f00 */
[----:B------:R-:W-:Y:S02]  /*0400*/  FSEL R7, R6, R15, P1 ;  /* 0x0000000f06077208 */ /* 0x000fe40000800000 */
[C---:B------:R-:W-:Y:S02]  /*0410*/  SEL R6, R13.reuse, R4, P4 ;  /* 0x000000040d067207 */ /* 0x040fe40002000000 */
[----:B------:R-:W-:Y:S01]  /*0420*/  IADD3 R13, PT, PT, R13, 0x40, RZ ;  /* 0x000000400d0d7810 */ /* 0x000fe20007ffe0ff */
[----:B------:R-:W-:Y:S01]  /*0430*/  FADD R7, -R20, R7 ;  /* 0x0000000714077221 */ /* 0x000fe20000000100 */
[----:B------:R-:W-:-:S03]  /*0440*/  MOV R4, R6 ;  /* 0x0000000600047202 */ /* 0x000fc60000000f00 */
[----:B------:R-:W-:Y:S02]  /*0450*/  @P5 IMAD.MOV.U32 R3, RZ, RZ, R14 ;  /* 0x000000ffff035224 */ /* 0x000fe400078e000e */
[----:B------:R-:W-:Y:S02]  /*0460*/  @P5 IMAD.MOV.U32 R14, RZ, RZ, R9 ;  /* 0x000000ffff0e5224 */ /* 0x000fe400078e0009 */
[----:B------:R-:W-:Y:S01]  /*0470*/  FMUL R9, R7, 1.4426950216293334961 ;  /* 0x3fb8aa3b07097820 */ /* 0x000fe20000400000 */
[----:B------:R-:W-:Y:S01]  /*0480*/  @P5 IMAD.MOV.U32 R4, RZ, RZ, R18 ;  /* 0x000000ffff045224 */ /* 0x000fe200078e0012 */
[----:B------:R-:W-:Y:S02]  /*0490*/  @P5 MOV R18, R6 ;  /* 0x0000000600125202 */ /* 0x000fe40000000f00 */
[----:B------:R-:W-:Y:S02]  /*04a0*/  FSETP.GT.AND P3, PT, R14, R23, PT ;  /* 0x000000170e00720b */ /* 0x000fe40003f64000 */
[----:B------:R-:W-:-:S02]  /*04b0*/  MOV R2, R14 ;  /* 0x0000000e00027202 */ /* 0x000fc40000000f00 */
[----:B------:R-:W-:Y:S02]  /*04c0*/  FSETP.GEU.AND P4, PT, R9, -126, PT ;  /* 0xc2fc00000900780b */ /* 0x000fe40003f8e000 */
[----:B------:R-:W-:-:S07]  /*04d0*/  MOV R11, R18 ;  /* 0x00000012000b7202 */ /* 0x000fce0000000f00 */
[----:B------:R-:W-:Y:S02]  /*04e0*/  @P3 IMAD.MOV.U32 R2, RZ, RZ, R23 ;  /* 0x000000ffff023224 */ /* 0x000fe400078e0017 */
[----:B------:R-:W-:Y:S02]  /*04f0*/  @P3 IMAD.MOV.U32 R23, RZ, RZ, R14 ;  /* 0x000000ffff173224 */ /* 0x000fe400078e000e */
[----:B------:R-:W-:Y:S01]  /*0500*/  @!P4 FMUL R9, R9, 0.5 ;  /* 0x3f0000000909c820 */ /* 0x000fe20000400000 */
[----:B------:R-:W-:Y:S02]  /*0510*/  @P3 IMAD.MOV.U32 R11, RZ, RZ, R16 ;  /* 0x000000ffff0b3224 */ /* 0x000fe400078e0010 */
[----:B------:R-:W-:Y:S01]  /*0520*/  FSETP.GT.AND P2, PT, R23, R22, PT ;  /* 0x000000161700720b */ /* 0x000fe20003f44000 */
[----:B------:R-:W-:Y:S01]  /*0530*/  IMAD.MOV.U32 R7, RZ, RZ, R23 ;  /* 0x000000ffff077224 */ /* 0x000fe200078e0017 */
[----:B------:R-:W0:Y:S01]  /*0540*/  MUFU.EX2 R15, R9 ;  /* 0x00000009000f7308 */ /* 0x000e220000000800 */
[----:B------:R-:W-:Y:S01]  /*0550*/  @P3 IMAD.MOV.U32 R16, RZ, RZ, R18 ;  /* 0x000000ffff103224 */ /* 0x000fe200078e0012 */
[----:B------:R-:W-:-:S04]  /*0560*/  MOV R18, R11 ;  /* 0x0000000b00127202 */ /* 0x000fc80000000f00 */
[----:B------:R-:W-:-:S05]  /*0570*/  MOV R10, R16 ;  /* 0x00000010000a7202 */ /* 0x000fca0000000f00 */
[----:B------:R-:W-:Y:S02]  /*0580*/  @P2 IMAD.MOV.U32 R7, RZ, RZ, R22 ;  /* 0x000000ffff072224 */ /* 0x000fe400078e0016 */
[----:B------:R-:W-:Y:S02]  /*0590*/  @P2 IMAD.MOV.U32 R22, RZ, RZ, R23 ;  /* 0x000000ffff162224 */ /* 0x000fe400078e0017 */
[----:B------:R-:W-:Y:S02]  /*05a0*/  @P2 IMAD.MOV.U32 R10, RZ, RZ, R24 ;  /* 0x000000ffff0a2224 */ /* 0x000fe400078e0018 */
[----:B------:R-:W-:Y:S01]  /*05b0*/  IMAD.MOV.U32 R6, RZ, RZ, R22 ;  /* 0x000000ffff067224 */ /* 0x000fe200078e0016 */
[----:B------:R-:W-:Y:S01]  /*05c0*/  FSETP.GT.AND P5, PT, R22, R5, PT ;  /* 0x000000051600720b */ /* 0x000fe20003fa4000 */
[----:B------:R-:W-:Y:S01]  /*05d0*/  @P2 IMAD.MOV.U32 R24, RZ, RZ, R16 ;  /* 0x000000ffff182224 */ /* 0x000fe200078e0010 */
[----:B------:R-:W-:Y:S01]  /*05e0*/  IADD3 R12, P2, PT, R12, 0x100, RZ ;  /* 0x000001000c0c7810 */ /* 0x000fe20007f5e0ff */
[----:B0-----:R-:W-:Y:S01]  /*05f0*/  @!P4 FMUL R15, R15, R15 ;  /* 0x0000000f0f0fc220 */ /* 0x001fe20000400000 */
[----:B------:R-:W-:-:S02]  /*0600*/  IMAD.MOV.U32 R23, RZ, RZ, R7 ;  /* 0x000000ffff177224 */ /* 0x000fc400078e0007 */
[----:B------:R-:W-:Y:S01]  /*0610*/  MOV R9, R24 ;  /* 0x0000001800097202 */ /* 0x000fe20000000f00 */
[----:B------:R-:W-:-:S06]  /*0620*/  IMAD.X R19, RZ, RZ, R19, P2 ;  /* 0x000000ffff137224 */ /* 0x000fcc00010e0613 */
[----:B------:R-:W-:Y:S01]  /*0630*/  @P5 MOV R14, R5 ;  /* 0x00000005000e5202 */ /* 0x000fe20000000f00 */
[----:B------:R-:W-:Y:S01]  /*0640*/  @P5 IMAD.MOV.U32 R6, RZ, RZ, R5 ;  /* 0x000000ffff065224 */ /* 0x000fe200078e0005 */
[----:B------:R-:W-:Y:S01]  /*0650*/  @P5 MOV R5, R22 ;  /* 0x0000001600055202 */ /* 0x000fe20000000f00 */
[----:B------:R-:W-:Y:S02]  /*0660*/  @P5 IMAD.MOV.U32 R16, RZ, RZ, R8 ;  /* 0x000000ffff105224 */ /* 0x000fe400078e0008 */
[----:B------:R-:W-:Y:S01]  /*0670*/  @P5 IMAD.MOV.U32 R22, RZ, RZ, R14 ;  /* 0x000000ffff165224 */ /* 0x000fe200078e000e */
[C---:B------:R-:W-:Y:S01]  /*0680*/  FSEL R14, R21.reuse, 1, !P1 ;  /* 0x3f800000150e7808 */ /* 0x040fe20004800000 */
[----:B------:R-:W-:Y:S01]  /*0690*/  @P5 IMAD.MOV.U32 R9, RZ, RZ, R8 ;  /* 0x000000ffff095224 */ /* 0x000fe200078e0008 */
[----:B------:R-:W-:Y:S02]  /*06a0*/  FSEL R21, R21, 1, P1 ;  /* 0x3f80000015157808 */ /* 0x000fe40000800000 */
[----:B------:R-:W-:-:S02]  /*06b0*/  ISETP.NE.AND P1, PT, R25, RZ, PT ;  /* 0x000000ff1900720c */ /* 0x000fc40003f25270 */
[----:B------:R-:W-:Y:S01]  /*06c0*/  @P5 MOV R8, R24 ;  /* 0x0000001800085202 */ /* 0x000fe20000000f00 */
[----:B------:R-:W-:Y:S02]  /*06d0*/  @P5 IMAD.MOV.U32 R24, RZ, RZ, R16 ;  /* 0x000000ffff185224 */ /* 0x000fe400078e0010 */
[----:B------:R-:W-:Y:S01]  /*06e0*/  FFMA R21, R14, R15, R21 ;  /* 0x0000000f0e157223 */ /* 0x000fe20000000015 */
[----:B------:R-:W-:Y:S02]  /*06f0*/  IMAD.MOV.U32 R15, RZ, RZ, R20 ;  /* 0x000000ffff0f7224 */ /* 0x000fe400078e0014 */
[----:B------:R-:W-:Y:S02]  /*0700*/  IMAD.MOV.U32 R14, RZ, RZ, R2 ;  /* 0x000000ffff0e7224 */ /* 0x000fe400078e0002 */
[----:B------:R-:W-:-:S03]  /*0710*/  IMAD.MOV.U32 R16, RZ, RZ, R10 ;  /* 0x000000ffff107224 */ /* 0x000fc600078e000a */
[----:B------:R-:W-:Y:S05]  /*0720*/  @P1 BRA `(.L_x_22) ;  /* 0xfffffffc000c1947 */ /* 0x000fea000383ffff */
.L_x_21:
[----:B------:R-:W-:Y:S05]  /*0730*/  BSYNC.RECONVERGENT B1 ;  /* 0x0000000000017941 */ /* 0x000fea0003800200 */
.L_x_20:
[----:B------:R-:W-:Y:S05]  /*0740*/  @!P0 BRA `(.L_x_19) ;  /* 0x0000000800dc8947 */ /* 0x000fea0003800000 */
.L_x_23:
[----:B------:R-:W-:-:S04]  /*0750*/  IADD3 R12, P0, PT, R0, R13, RZ ;  /* 0x0000000d000c7210 */ /* 0x000fc80007f1e0ff */
[----:B------:R-:W-:Y:S02]  /*0760*/  IADD3.X R15, PT, PT, RZ, R17, RZ, P0, !PT ;  /* 0x00000011ff0f7210 */ /* 0x000fe400007fe4ff */
[----:B------:R-:W-:-:S04]  /*0770*/  LEA R22, P0, R12, UR10, 0x2 ;  /* 0x0000000a0c167c11 */ /* 0x000fc8000f8010ff */
[----:B------:R-:W-:-:S05]  /*0780*/  LEA.HI.X R23, R12, UR11, R15, 0x2, P0 ;  /* 0x0000000b0c177c11 */ /* 0x000fca00080f140f */
[----:B------:R-:W2:Y:S04]  /*0790*/  LDG.E.CONSTANT R15, desc[UR6][R22.64] ;  /* 0x00000006160f7981 */ /* 0x000ea8000c1e9900 */
[----:B------:R-:W3:Y:S04]  /*07a0*/  LDG.E.CONSTANT R18, desc[UR6][R22.64+0x100] ;  /* 0x0001000616127981 */ /* 0x000ee8000c1e9900 */
[----:B------:R-:W4:Y:S04]  /*07b0*/  LDG.E.CONSTANT R12, desc[UR6][R22.64+0x200] ;  /* 0x00020006160c7981 */ /* 0x000f28000c1e9900 */
[----:B------:R0:W5:Y:S01]  /*07c0*/  LDG.E.CONSTANT R14, desc[UR6][R22.64+0x300] ;  /* 0x00030006160e7981 */ /* 0x000162000c1e9900 */
[----:B--2---:R-:W-:-:S02]  /*07d0*/  FSETP.GT.AND P3, PT, R15, R3, PT ;  /* 0x000000030f00720b */ /* 0x004fc40003f64000 */
[----:B------:R-:W-:Y:S02]  /*07e0*/  FSETP.GT.AND P5, PT, R20, R15, PT ;  /* 0x0000000f1400720b */ /* 0x000fe40003fa4000 */
[----:B------:R-:W-:Y:S02]  /*07f0*/  FSEL R3, R15, R3, P3 ;  /* 0x000000030f037208 */ /* 0x000fe40001800000 */
[----:B------:R-:W-:Y:S02]  /*0800*/  SEL R4, R13, R4, P3 ;  /* 0x000000040d047207 */ /* 0x000fe40001800000 */
[----:B------:R-:W-:Y:S01]  /*0810*/  FSETP.GT.AND P2, PT, R3, R2, PT ;  /* 0x000000020300720b */ /* 0x000fe20003f44000 */
[----:B------:R-:W-:-:S12]  /*0820*/  IMAD.MOV.U32 R19, RZ, RZ, R3 ;  /* 0x000000ffff137224 */ /* 0x000fd800078e0003 */
[----:B------:R-:W-:Y:S01]  /*0830*/  @P2 IMAD.MOV.U32 R19, RZ, RZ, R2 ;  /* 0x000000ffff132224 */ /* 0x000fe200078e0002 */
[----:B------:R-:W-:Y:S02]  /*0840*/  @P2 MOV R2, R3 ;  /* 0x0000000300022202 */ /* 0x000fe40000000f00 */
[----:B------:R-:W-:Y:S02]  /*0850*/  FSEL R3, R20, R15, P5 ;  /* 0x0000000f14037208 */ /* 0x000fe40002800000 */
[----:B------:R-:W-:Y:S01]  /*0860*/  FSETP.GT.AND P1, PT, R2, R7, PT ;  /* 0x000000070200720b */ /* 0x000fe20003f24000 */
[----:B0-----:R-:W-:Y:S01]  /*0870*/  IMAD.MOV.U32 R22, RZ, RZ, R2 ;  /* 0x000000ffff167224 */ /* 0x001fe200078e0002 */
[----:B------:R-:W-:Y:S02]  /*0880*/  FSEL R20, R15, R20, P5 ;  /* 0x000000140f147208 */ /* 0x000fe40002800000 */
[----:B---3--:R-:W-:-:S03]  /*0890*/  FSETP.GT.AND P4, PT, R18, R19, PT ;  /* 0x000000131200720b */ /* 0x008fc60003f84000 */
[----:B------:R-:W-:Y:S01]  /*08a0*/  FADD R20, -R3, R20 ;  /* 0x0000001403147221 */ /* 0x000fe20000000100 */
[----:B------:R-:W-:-:S03]  /*08b0*/  FSEL R19, R18, R19, P4 ;  /* 0x0000001312137208 */ /* 0x000fc60002000000 */
[----:B------:R-:W-:Y:S02]  /*08c0*/  FMUL R15, R20, 1.4426950216293334961 ;  /* 0x3fb8aa3b140f7820 */ /* 0x000fe40000400000 */
[----:B------:R-:W-:Y:S01]  /*08d0*/  @P1 IMAD.MOV.U32 R22, RZ, RZ, R7 ;  /* 0x000000ffff161224 */ /* 0x000fe200078e0007 */
[----:B------:R-:W-:Y:S01]  /*08e0*/  @P1 MOV R7, R2 ;  /* 0x0000000200071202 */ /* 0x000fe20000000f00 */
[----:B------:R-:W-:Y:S01]  /*08f0*/  IMAD.MOV.U32 R25, RZ, RZ, R19 ;  /* 0x000000ffff197224 */ /* 0x000fe200078e0013 */
[----:B------:R-:W-:Y:S01]  /*0900*/  FSETP.GEU.AND P3, PT, R15, -126, PT ;  /* 0xc2fc00000f00780b */ /* 0x000fe20003f6e000 */
[----:B------:R-:W-:Y:S01]  /*0910*/  IMAD.MOV.U32 R2, RZ, RZ, R4 ;  /* 0x000000ffff027224 */ /* 0x000fe200078e0004 */
[----:B------:R-:W-:Y:S02]  /*0920*/  FSETP.GT.AND P6, PT, R19, R22, PT ;  /* 0x000000161300720b */ /* 0x000fe40003fc4000 */
[----:B------:R-:W-:Y:S02]  /*0930*/  FSETP.GT.AND P0, PT, R7, R6, PT ;  /* 0x000000060700720b */ /* 0x000fe40003f04000 */
[----:B------:R-:W-:-:S02]  /*0940*/  MOV R23, R7 ;  /* 0x0000000700177202 */ /* 0x000fc40000000f00 */
[----:B------:R-:W-:Y:S01]  /*0950*/  @P2 MOV R2, R11 ;  /* 0x0000000b00022202 */ /* 0x000fe20000000f00 */
[----:B------:R-:W-:Y:S01]  /*0960*/  @P2 IMAD.MOV.U32 R11, RZ, RZ, R4 ;  /* 0x000000ffff0b2224 */ /* 0x000fe200078e0004 */
[----:B------:R-:W-:Y:S01]  /*0970*/  FSEL R4, R21, 1, P5 ;  /* 0x3f80000015047808 */ /* 0x000fe20002800000 */
[----:B------:R-:W-:Y:S02]  /*0980*/  @P4 VIADD R2, R13, 0x40 ;  /* 0x000000400d024836 */ /* 0x000fe40000000000 */
[----:B------:R-:W-:Y:S01]  /*0990*/  @!P3 FMUL R15, R15, 0.5 ;  /* 0x3f0000000f0fb820 */ /* 0x000fe20000400000 */
[----:B------:R-:W-:Y:S01]  /*09a0*/  MOV R20, R11 ;  /* 0x0000000b00147202 */ /* 0x000fe20000000f00 */
[----:B------:R-:W-:Y:S01]  /*09b0*/  @P6 IMAD.MOV.U32 R25, RZ, RZ, R22 ;  /* 0x000000ffff196224 */ /* 0x000fe200078e0016 */
[----:B------:R-:W-:Y:S01]  /*09c0*/  @P1 MOV R20, R10 ;  /* 0x0000000a00141202 */ /* 0x000fe20000000f00 */
[----:B------:R-:W-:Y:S02]  /*09d0*/  @P6 IMAD.MOV.U32 R22, RZ, RZ, R19 ;  /* 0x000000ffff166224 */ /* 0x000fe400078e0013 */
[----:B------:R-:W-:Y:S01]  /*09e0*/  @P0 IMAD.MOV.U32 R23, RZ, RZ, R6 ;  /* 0x000000ffff170224 */ /* 0x000fe200078e0006 */
[----:B------:R-:W0:Y:S01]  /*09f0*/  MUFU.EX2 R15, R15 ;  /* 0x0000000f000f7308 */ /* 0x000e220000000800 */
[----:B------:R-:W-:Y:S01]  /*0a00*/  @P0 IMAD.MOV.U32 R6, RZ, RZ, R7 ;  /* 0x000000ffff060224 */ /* 0x000fe200078e0007 */
[----:B------:R-:W-:Y:S01]  /*0a10*/  FSEL R7, R21, 1, !P5 ;  /* 0x3f80000015077808 */ /* 0x000fe20006800000 */
[----:B------:R-:W-:Y:S01]  /*0a20*/  IMAD.MOV.U32 R19, RZ, RZ, R2 ;  /* 0x000000ffff137224 */ /* 0x000fe200078e0002 */
[----:B------:R-:W-:Y:S01]  /*0a30*/  FSETP.GT.AND P2, PT, R22, R23, PT ;  /* 0x000000171600720b */ /* 0x000fe20003f44000 */
[----:B------:R-:W-:Y:S01]  /*0a40*/  IMAD.MOV.U32 R16, RZ, RZ, R22 ;  /* 0x000000ffff107224 */ /* 0x000fe200078e0016 */
[----:B------:R-:W-:Y:S01]  /*0a50*/  FSETP.GT.AND P4, PT, R6, R5, PT ;  /* 0x000000050600720b */ /* 0x000fe20003f84000 */
[----:B------:R-:W-:Y:S01]  /*0a60*/  @P1 IMAD.MOV.U32 R10, RZ, RZ, R11 ;  /* 0x000000ffff0a1224 */ /* 0x000fe200078e000b */
[----:B------:R-:W-:Y:S01]  /*0a70*/  @P6 MOV R19, R20 ;  /* 0x0000001400136202 */ /* 0x000fe20000000f00 */
[----:B------:R-:W-:Y:S01]  /*0a80*/  @P6 IMAD.MOV.U32 R20, RZ, RZ, R2 ;  /* 0x000000ffff146224 */ /* 0x000fe200078e0002 */
[CC--:B----4-:R-:W-:Y:S01]  /*0a90*/  FSETP.GT.AND P6, PT, R12.reuse, R25.reuse, PT ;  /* 0x000000190c00720b */ /* 0x0d0fe20003fc4000 */
[----:B------:R-:W-:Y:S01]  /*0aa0*/  IMAD.MOV.U32 R2, RZ, RZ, R6 ;  /* 0x000000ffff027224 */ /* 0x000fe200078e0006 */
[----:B------:R-:W-:Y:S01]  /*0ab0*/  FSETP.GT.AND P1, PT, R3, R18, PT ;  /* 0x000000120300720b */ /* 0x000fe20003f24000 */
[----:B------:R-:W-:Y:S01]  /*0ac0*/  IMAD.MOV.U32 R21, RZ, RZ, R10 ;  /* 0x000000ffff157224 */ /* 0x000fe200078e000a */
[----:B------:R-:W-:Y:S01]  /*0ad0*/  FSEL R27, R12, R25, P6 ;  /* 0x000000190c1b7208 */ /* 0x000fe20003000000 */
[----:B------:R-:W-:Y:S01]  /*0ae0*/  @P0 IMAD.MOV.U32 R21, RZ, RZ, R9 ;  /* 0x000000ffff150224 */ /* 0x000fe200078e0009 */
[----:B------:R-:W-:Y:S01]  /*0af0*/  MOV R11, R20 ;  /* 0x00000014000b7202 */ /* 0x000fe20000000f00 */
[----:B------:R-:W-:Y:S01]  /*0b00*/  @P2 IMAD.MOV.U32 R16, RZ, RZ, R23 ;  /* 0x000000ffff102224 */ /* 0x000fe200078e0017 */
[----:B------:R-:W-:Y:S01]  /*0b10*/  @P2 MOV R23, R22 ;  /* 0x0000001600172202 */ /* 0x000fe20000000f00 */
[----:B0-----:R-:W-:Y:S01]  /*0b20*/  @!P3 FMUL R15, R15, R15 ;  /* 0x0000000f0f0fb220 */ /* 0x001fe20000400000 */
[----:B------:R-:W-:Y:S01]  /*0b30*/  @P4 MOV R2, R5 ;  /* 0x0000000500024202 */ /* 0x000fe20000000f00 */
[----:B------:R-:W-:Y:S01]  /*0b40*/  IMAD.MOV.U32 R25, RZ, RZ, R27 ;  /* 0x000000ffff197224 */ /* 0x000fe200078e001b */
[----:B------:R-:W-:Y:S01]  /*0b50*/  FSETP.GT.AND P5, PT, R27, R16, PT ;  /* 0x000000101b00720b */ /* 0x000fe20003fa4000 */
[----:B------:R-:W-:Y:S01]  /*0b60*/  FFMA R4, R7, R15, R4 ;  /* 0x0000000f07047223 */ /* 0x000fe20000000004 */
[----:B------:R-:W-:Y:S01]  /*0b70*/  FSETP.GT.AND P3, PT, R23, R2, PT ;  /* 0x000000021700720b */ /* 0x000fe20003f64000 */
[----:B------:R-:W-:Y:S01]  /*0b80*/  @P4 IMAD.MOV.U32 R5, RZ, RZ, R6 ;  /* 0x000000ffff054224 */ /* 0x000fe200078e0006 */
[----:B------:R-:W-:Y:S01]  /*0b90*/  FSEL R15, R3, R18, P1 ;  /* 0x00000012030f7208 */ /* 0x000fe20000800000 */
[----:B------:R-:W-:Y:S01]  /*0ba0*/  @P0 IMAD.MOV.U32 R9, RZ, RZ, R10 ;  /* 0x000000ffff090224 */ /* 0x000fe200078e000a */
[----:B------:R-:W-:Y:S01]  /*0bb0*/  FSEL R22, R18, R3, P1 ;  /* 0x0000000312167208 */ /* 0x000fe20000800000 */
[----:B------:R-:W-:Y:S01]  /*0bc0*/  IMAD.MOV.U32 R3, RZ, RZ, R23 ;  /* 0x000000ffff037224 */ /* 0x000fe200078e0017 */
[----:B------:R-:W-:Y:S01]  /*0bd0*/  @P6 IADD3 R19, PT, PT, R13, 0x80, RZ ;  /* 0x000000800d136810 */ /* 0x000fe20007ffe0ff */
[----:B------:R-:W-:Y:S01]  /*0be0*/  @P2 IMAD.MOV.U32 R11, RZ, RZ, R21 ;  /* 0x000000ffff0b2224 */ /* 0x000fe200078e0015 */
[----:B------:R-:W-:Y:S01]  /*0bf0*/  @P2 MOV R21, R20 ;  /* 0x0000001400152202 */ /* 0x000fe20000000f00 */
[----:B------:R-:W-:Y:S01]  /*0c00*/  FADD R22, -R15, R22 ;  /* 0x000000160f167221 */ /* 0x000fe20000000100 */
[----:B------:R-:W-:Y:S01]  /*0c10*/  IMAD.MOV.U32 R18, RZ, RZ, R9 ;  /* 0x000000ffff127224 */ /* 0x000fe200078e0009 */
[----:B------:R-:W-:Y:S01]  /*0c20*/  MOV R7, R19 ;  /* 0x0000001300077202 */ /* 0x000fe20000000f00 */
[----:B------:R-:W-:Y:S01]  /*0c30*/  @P5 IMAD.MOV.U32 R25, RZ, RZ, R16 ;  /* 0x000000ffff195224 */ /* 0x000fe200078e0010 */
[----:B------:R-:W-:Y:S01]  /*0c40*/  @P3 MOV R3, R2 ;  /* 0x0000000200033202 */ /* 0x000fe20000000f00 */
[----:B------:R-:W-:Y:S01]  /*0c50*/  @P3 IMAD.MOV.U32 R2, RZ, RZ, R23 ;  /* 0x000000ffff023224 */ /* 0x000fe200078e0017 */
[----:B------:R-:W-:Y:S01]  /*0c60*/  @P5 MOV R16, R27 ;  /* 0x0000001b00105202 */ /* 0x000fe20000000f00 */
[----:B------:R-:W-:-:S02]  /*0c70*/  @P4 IMAD.MOV.U32 R18, RZ, RZ, R8 ;  /* 0x000000ffff124224 */ /* 0x000fc400078e0008 */
[----:B------:R-:W-:Y:S01]  /*0c80*/  FMUL R22, R22, 1.4426950216293334961 ;  /* 0x3fb8aa3b16167820 */ /* 0x000fe20000400000 */
[--C-:B------:R-:W-:Y:S01]  /*0c90*/  IMAD.MOV.U32 R20, RZ, RZ, R21.reuse ;  /* 0x000000ffff147224 */ /* 0x100fe200078e0015 */
[----:B------:R-:W-:Y:S01]  /*0ca0*/  FSETP.GT.AND P0, PT, R16, R3, PT ;  /* 0x000000031000720b */ /* 0x000fe20003f04000 */
[----:B------:R-:W-:Y:S01]  /*0cb0*/  @P3 IMAD.MOV.U32 R20, RZ, RZ, R18 ;  /* 0x000000ffff143224 */ /* 0x000fe200078e0012 */
[----:B------:R-:W-:Y:S01]  /*0cc0*/  FSETP.GT.AND P2, PT, R2, R5, PT ;  /* 0x000000050200720b */ /* 0x000fe20003f44000 */
[----:B------:R-:W-:Y:S01]  /*0cd0*/  @P3 IMAD.MOV.U32 R18, RZ, RZ, R21 ;  /* 0x000000ffff123224 */ /* 0x000fe200078e0015 */
[----:B------:R-:W-:Y:S01]  /*0ce0*/  FSETP.GEU.AND P3, PT, R22, -126, PT ;  /* 0xc2fc00001600780b */ /* 0x000fe20003f6e000 */
[----:B------:R-:W-:Y:S01]  /*0cf0*/  @P5 IMAD.MOV.U32 R7, RZ, RZ, R11 ;  /* 0x000000ffff075224 */ /* 0x000fe200078e000b */
[----:B------:R-:W-:Y:S01]  /*0d00*/  MOV R10, R16 ;  /* 0x00000010000a7202 */ /* 0x000fe20000000f00 */
[----:B------:R-:W-:Y:S01]  /*0d10*/  @P5 IMAD.MOV.U32 R11, RZ, RZ, R19 ;  /* 0x000000ffff0b5224 */ /* 0x000fe200078e0013 */
[----:B------:R-:W-:-:S02]  /*0d20*/  MOV R6, R2 ;  /* 0x0000000200067202 */ /* 0x000fc40000000f00 */
[----:B------:R-:W-:Y:S01]  /*0d30*/  @P4 MOV R8, R9 ;  /* 0x0000000900084202 */ /* 0x000fe20000000f00 */
[----:B------:R-:W-:Y:S01]  /*0d40*/  IMAD.MOV.U32 R9, RZ, RZ, R11 ;  /* 0x000000ffff097224 */ /* 0x000fe200078e000b */
[CC--:B-----5:R-:W-:Y:S01]  /*0d50*/  FSETP.GT.AND P4, PT, R14.reuse, R25.reuse, PT ;  /* 0x000000190e00720b */ /* 0x0e0fe20003f84000 */
[----:B------:R-:W-:Y:S01]  /*0d60*/  @P0 IMAD.MOV.U32 R10, RZ, RZ, R3 ;  /* 0x000000ffff0a0224 */ /* 0x000fe200078e0003 */
[----:B------:R-:W-:Y:S01]  /*0d70*/  @P0 MOV R9, R20 ;  /* 0x0000001400090202 */ /* 0x000fe20000000f00 */
[----:B------:R-:W-:Y:S01]  /*0d80*/  @P0 IMAD.MOV.U32 R3, RZ, RZ, R16 ;  /* 0x000000ffff030224 */ /* 0x000fe200078e0010 */
[----:B------:R-:W-:Y:S01]  /*0d90*/  FSEL R25, R14, R25, P4 ;  /* 0x000000190e197208 */ /* 0x000fe20002000000 */
[----:B------:R-:W-:Y:S02]  /*0da0*/  @P2 IMAD.MOV.U32 R6, RZ, RZ, R5 ;  /* 0x000000ffff062224 */ /* 0x000fe400078e0005 */
[----:B------:R-:W-:Y:S01]  /*0db0*/  @!P3 FMUL R22, R22, 0.5 ;  /* 0x3f0000001616b820 */ /* 0x000fe20000400000 */
[----:B------:R-:W-:Y:S01]  /*0dc0*/  @P0 IMAD.MOV.U32 R20, RZ, RZ, R11 ;  /* 0x000000ffff140224 */ /* 0x000fe200078e000b */
[----:B------:R-:W-:Y:S01]  /*0dd0*/  FSETP.GT.AND P0, PT, R25, R10, PT ;  /* 0x0000000a1900720b */ /* 0x000fe20003f04000 */
[----:B------:R-:W-:Y:S01]  /*0de0*/  @P2 IMAD.MOV.U32 R5, RZ, RZ, R2 ;  /* 0x000000ffff052224 */ /* 0x000fe200078e0002 */
[----:B------:R-:W-:Y:S01]  /*0df0*/  FSETP.GT.AND P6, PT, R3, R6, PT ;  /* 0x000000060300720b */ /* 0x000fe20003fc4000 */
[----:B------:R-:W0:Y:S01]  /*0e00*/  MUFU.EX2 R16, R22 ;  /* 0x0000001600107308 */ /* 0x000e220000000800 */
[-C--:B------:R-:W-:Y:S01]  /*0e10*/  FSETP.GT.AND P5, PT, R15, R12.reuse, PT ;  /* 0x0000000c0f00720b */ /* 0x080fe20003fa4000 */
[C---:B------:R-:W-:Y:S01]  /*0e20*/  @P4 VIADD R7, R13.reuse, 0xc0 ;  /* 0x000000c00d074836 */ /* 0x040fe20000000000 */
[----:B------:R-:W-:Y:S01]  /*0e30*/  MOV R19, R3 ;  /* 0x0000000300137202 */ /* 0x000fe20000000f00 */
[----:B------:R-:W-:Y:S01]  /*0e40*/  VIADD R13, R13, 0x100 ;  /* 0x000001000d0d7836 */ /* 0x000fe20000000000 */
[----:B------:R-:W-:-:S02]  /*0e50*/  FSEL R21, R15, R12, P5 ;  /* 0x0000000c0f157208 */ /* 0x000fc40002800000 */
[----:B------:R-:W-:Y:S01]  /*0e60*/  FSEL R24, R12, R15, P5 ;  /* 0x0000000f0c187208 */ /* 0x000fe20002800000 */
[----:B------:R-:W-:Y:S01]  /*0e70*/  IMAD.MOV.U32 R15, RZ, RZ, R18 ;  /* 0x000000ffff0f7224 */ /* 0x000fe200078e0012 */
[C---:B------:R-:W-:Y:S01]  /*0e80*/  FSEL R23, R4.reuse, 1, P1 ;  /* 0x3f80000004177808 */ /* 0x040fe20000800000 */
[----:B------:R-:W-:Y:S01]  /*0e90*/  @P2 IMAD.MOV.U32 R15, RZ, RZ, R8 ;  /* 0x000000ffff0f2224 */ /* 0x000fe200078e0008 */
[----:B------:R-:W-:Y:S01]  /*0ea0*/  @P2 MOV R8, R18 ;  /* 0x0000001200082202 */ /* 0x000fe20000000f00 */
[C---:B------:R-:W-:Y:S01]  /*0eb0*/  FADD R24, -R21.reuse, R24 ;  /* 0x0000001815187221 */ /* 0x040fe20000000100 */
[----:B------:R-:W-:Y:S01]  /*0ec0*/  @P6 MOV R19, R6 ;  /* 0x0000000600136202 */ /* 0x000fe20000000f00 */
[----:B------:R-:W-:Y:S01]  /*0ed0*/  @P6 IMAD.MOV.U32 R6, RZ, RZ, R3 ;  /* 0x000000ffff066224 */ /* 0x000fe200078e0003 */
[----:B------:R-:W-:Y:S01]  /*0ee0*/  FSETP.GT.AND P2, PT, R21, R14, PT ;  /* 0x0000000e1500720b */ /* 0x000fe20003f44000 */
[----:B------:R-:W-:Y:S01]  /*0ef0*/  IMAD.MOV.U32 R3, RZ, RZ, R25 ;  /* 0x000000ffff037224 */ /* 0x000fe200078e0019 */
[----:B------:R-:W-:Y:S01]  /*0f00*/  FSEL R18, R4, 1, !P1 ;  /* 0x3f80000004127808 */ /* 0x000fe20004800000 */
[----:B------:R-:W-:-:S02]  /*0f10*/  @P0 IMAD.MOV.U32 R3, RZ, RZ, R10 ;  /* 0x000000ffff030224 */ /* 0x000fc400078e000a */
[----:B------:R-:W-:Y:S01]  /*0f20*/  FMUL R24, R24, 1.4426950216293334961 ;  /* 0x3fb8aa3b18187820 */ /* 0x000fe20000400000 */
[----:B------:R-:W-:Y:S02]  /*0f30*/  @P0 IMAD.MOV.U32 R10, RZ, RZ, R25 ;  /* 0x000000ffff0a0224 */ /* 0x000fe400078e0019 */
[----:B0-----:R-:W-:Y:S01]  /*0f40*/  @!P3 FMUL R16, R16, R16 ;  /* 0x000000101010b220 */ /* 0x001fe20000400000 */
[----:B------:R-:W-:Y:S01]  /*0f50*/  IMAD.MOV.U32 R12, RZ, RZ, R20 ;  /* 0x000000ffff0c7224 */ /* 0x000fe200078e0014 */
[----:B------:R-:W-:Y:S01]  /*0f60*/  FSETP.GT.AND P3, PT, R6, R5, PT ;  /* 0x000000050600720b */ /* 0x000fe20003f64000 */
[----:B------:R-:W-:Y:S01]  /*0f70*/  @P6 IMAD.MOV.U32 R12, RZ, RZ, R15 ;  /* 0x000000ffff0c6224 */ /* 0x000fe200078e000f */
[----:B------:R-:W-:Y:S01]  /*0f80*/  FSETP.GT.AND P1, PT, R10, R19, PT ;  /* 0x000000130a00720b */ /* 0x000fe20003f24000 */
[----:B------:R-:W-:Y:S01]  /*0f90*/  IMAD.MOV.U32 R4, RZ, RZ, R7 ;  /* 0x000000ffff047224 */ /* 0x000fe200078e0007 */
[----:B------:R-:W-:Y:S01]  /*0fa0*/  @P6 MOV R15, R20 ;  /* 0x00000014000f6202 */ /* 0x000fe20000000f00 */
[----:B------:R-:W-:Y:S01]  /*0fb0*/  @P0 IMAD.MOV.U32 R4, RZ, RZ, R9 ;  /* 0x000000ffff040224 */ /* 0x000fe200078e0009 */
[----:B------:R-:W-:Y:S01]  /*0fc0*/  FSEL R20, R21, R14, P2 ;  /* 0x0000000e15147208 */ /* 0x000fe20001000000 */
[----:B------:R-:W-:Y:S01]  /*0fd0*/  @P0 IMAD.MOV.U32 R9, RZ, RZ, R7 ;  /* 0x000000ffff090224 */ /* 0x000fe200078e0007 */
[----:B------:R-:W-:Y:S01]  /*0fe0*/  FSEL R21, R14, R21, P2 ;  /* 0x000000150e157208 */ /* 0x000fe20001000000 */
[--C-:B------:R-:W-:Y:S01]  /*0ff0*/  IMAD.MOV.U32 R14, RZ, RZ, R6.reuse ;  /* 0x000000ffff0e7224 */ /* 0x100fe200078e0006 */
[----:B------:R-:W-:Y:S01]  /*1000*/  FSETP.GEU.AND P6, PT, R24, -126, PT ;  /* 0xc2fc00001800780b */ /* 0x000fe20003fce000 */
[----:B------:R-:W-:Y:S01]  /*1010*/  FFMA R16, R18, R16, R23 ;  /* 0x0000001012107223 */ /* 0x000fe20000000017 */
[----:B------:R-:W-:Y:S01]  /*1020*/  MOV R2, R10 ;  /* 0x0000000a00027202 */ /* 0x000fe20000000f00 */
[----:B------:R-:W-:Y:S01]  /*1030*/  FADD R21, -R20, R21 ;  /* 0x0000001514157221 */ /* 0x000fe20000000100 */
[----:B------:R-:W-:Y:S01]  /*1040*/  @P3 MOV R14, R5 ;  /* 0x00000005000e3202 */ /* 0x000fe20000000f00 */
[----:B------:R-:W-:Y:S01]  /*1050*/  @P3 IMAD.MOV.U32 R5, RZ, RZ, R6 ;  /* 0x000000ffff053224 */ /* 0x000fe200078e0006 */
[----:B------:R-:W-:Y:S01]  /*1060*/  @P1 MOV R2, R19 ;  /* 0x0000001300021202 */ /* 0x000fe20000000f00 */
[----:B------:R-:W-:Y:S01]  /*1070*/  FMUL R21, R21, 1.4426950216293334961 ;  /* 0x3fb8aa3b15157820 */ /* 0x000fe20000400000 */
[----:B------:R-:W-:Y:S01]  /*1080*/  @P1 IMAD.MOV.U32 R19, RZ, RZ, R10 ;  /* 0x000000ffff131224 */ /* 0x000fe200078e000a */
[-C--:B------:R-:W-:Y:S01]  /*1090*/  MOV R11, R9.reuse ;  /* 0x00000009000b7202 */ /* 0x080fe20000000f00 */
[----:B------:R-:W-:Y:S01]  /*10a0*/  @P1 IMAD.MOV.U32 R11, RZ, RZ, R12 ;  /* 0x000000ffff0b1224 */ /* 0x000fe200078e000c */
[----:B------:R-:W-:Y:S01]  /*10b0*/  @P1 MOV R12, R9 ;  /* 0x00000009000c1202 */ /* 0x000fe20000000f00 */
[----:B------:R-:W-:Y:S01]  /*10c0*/  IMAD.MOV.U32 R7, RZ, RZ, R19 ;  /* 0x000000ffff077224 */ /* 0x000fe200078e0013 */
[----:B------:R-:W-:Y:S01]  /*10d0*/  FSETP.GEU.AND P4, PT, R21, -126, PT ;  /* 0xc2fc00001500780b */ /* 0x000fe20003f8e000 */
[----:B------:R-:W-:Y:S01]  /*10e0*/  @!P6 FMUL R24, R24, 0.5 ;  /* 0x3f0000001818e820 */ /* 0x000fe20000400000 */
[----:B------:R-:W-:-:S02]  /*10f0*/  FSETP.GT.AND P0, PT, R19, R14, PT ;  /* 0x0000000e1300720b */ /* 0x000fc40003f04000 */
[-C--:B------:R-:W-:Y:S01]  /*1100*/  MOV R18, R15.reuse ;  /* 0x0000000f00127202 */ /* 0x080fe20000000f00 */
[----:B------:R-:W-:Y:S01]  /*1110*/  @P3 IMAD.MOV.U32 R18, RZ, RZ, R8 ;  /* 0x000000ffff123224 */ /* 0x000fe200078e0008 */
[----:B------:R-:W-:Y:S01]  /*1120*/  MOV R10, R12 ;  /* 0x0000000c000a7202 */ /* 0x000fe20000000f00 */
[----:B------:R-:W0:Y:S01]  /*1130*/  MUFU.EX2 R24, R24 ;  /* 0x0000001800187308 */ /* 0x000e220000000800 */
[C---:B------:R-:W-:Y:S02]  /*1140*/  FSEL R9, R16.reuse, 1, P5 ;  /* 0x3f80000010097808 */ /* 0x040fe40002800000 */
[----:B------:R-:W-:Y:S02]  /*1150*/  FSEL R16, R16, 1, !P5 ;  /* 0x3f80000010107808 */ /* 0x000fe40006800000 */
[----:B------:R-:W-:Y:S01]  /*1160*/  @P3 MOV R8, R15 ;  /* 0x0000000f00083202 */ /* 0x000fe20000000f00 */
[----:B------:R-:W-:Y:S02]  /*1170*/  @!P4 FMUL R21, R21, 0.5 ;  /* 0x3f0000001515c820 */ /* 0x000fe40000400000 */
[----:B------:R-:W-:-:S02]  /*1180*/  @P0 IMAD.MOV.U32 R7, RZ, RZ, R14 ;  /* 0x000000ffff070224 */ /* 0x000fc400078e000e */
[----:B------:R-:W-:Y:S02]  /*1190*/  @P0 IMAD.MOV.U32 R14, RZ, RZ, R19 ;  /* 0x000000ffff0e0224 */ /* 0x000fe400078e0013 */
[----:B------:R1:W2:Y:S01]  /*11a0*/  MUFU.EX2 R19, R21 ;  /* 0x0000001500137308 */ /* 0x0002a20000000800 */
[----:B------:R-:W-:Y:S02]  /*11b0*/  @P0 IMAD.MOV.U32 R10, RZ, RZ, R18 ;  /* 0x000000ffff0a0224 */ /* 0x000fe400078e0012 */
[----:B------:R-:W-:Y:S01]  /*11c0*/  @P0 IMAD.MOV.U32 R18, RZ, RZ, R12 ;  /* 0x000000ffff120224 */ /* 0x000fe200078e000c */
[----:B------:R-:W-:Y:S01]  /*11d0*/  ISETP.GE.AND P0, PT, R13, UR9, PT ;  /* 0x000000090d007c0c */ /* 0x000fe2000bf06270 */
[----:B0-----:R-:W-:Y:S01]  /*11e0*/  @!P6 FMUL R24, R24, R24 ;  /* 0x000000181818e220 */ /* 0x001fe20000400000 */
[----:B------:R-:W-:Y:S01]  /*11f0*/  FSETP.GT.AND P1, PT, R14, R5, PT ;  /* 0x000000050e00720b */ /* 0x000fe20003f24000 */
[----:B------:R-:W-:Y:S02]  /*1200*/  IMAD.MOV.U32 R6, RZ, RZ, R14 ;  /* 0x000000ffff067224 */ /* 0x000fe400078e000e */
[----:B------:R-:W-:-:S05]  /*1210*/  FFMA R9, R16, R24, R9 ;  /* 0x0000001810097223 */ /* 0x000fca0000000009 */
[C---:B-1----:R-:W-:Y:S02]  /*1220*/  FSEL R21, R9.reuse, 1, P2 ;  /* 0x3f80000009157808 */ /* 0x042fe40001000000 */
[----:B------:R-:W-:Y:S01]  /*1230*/  FSEL R12, R9, 1, !P2 ;  /* 0x3f800000090c7808 */ /* 0x000fe20005000000 */
[----:B--2---:R-:W-:Y:S01]  /*1240*/  @!P4 FMUL R19, R19, R19 ;  /* 0x000000131313c220 */ /* 0x004fe20000400000 */
[----:B------:R-:W-:Y:S01]  /*1250*/  MOV R9, R18 ;  /* 0x0000001200097202 */ /* 0x000fe20000000f00 */
[----:B------:R-:W-:Y:S01]  /*1260*/  @P1 IMAD.MOV.U32 R6, RZ, RZ, R5 ;  /* 0x000000ffff061224 */ /* 0x000fe200078e0005 */
[----:B------:R-:W-:Y:S01]  /*1270*/  @P1 MOV R9, R8 ;  /* 0x0000000800091202 */ /* 0x000fe20000000f00 */
[----:B------:R-:W-:Y:S01]  /*1280*/  FFMA R21, R12, R19, R21 ;  /* 0x000000130c157223 */ /* 0x000fe20000000015 */
[----:B------:R-:W-:Y:S02]  /*1290*/  @P1 IMAD.MOV.U32 R5, RZ, RZ, R14 ;  /* 0x000000ffff051224 */ /* 0x000fe400078e000e */
[----:B------:R-:W-:Y:S01]  /*12a0*/  @P1 IMAD.MOV.U32 R8, RZ, RZ, R18 ;  /* 0x000000ffff081224 */ /* 0x000fe200078e0012 */
[----:B------:R-:W-:Y:S06]  /*12b0*/  @!P0 BRA `(.L_x_23) ;  /* 0xfffffff400248947 */ /* 0x000fec000383ffff */
.L_x_19:
[----:B------:R-:W-:Y:S05]  /*12c0*/  BSYNC.RECONVERGENT B0 ;  /* 0x0000000000007941 */ /* 0x000fea0003800200 */
.L_x_18:
[----:B------:R-:W0:Y:S01]  /*12d0*/  S2R R23, SR_LANEID ;  /* 0x0000000000177919 */ /* 0x000e220000000000 */
[----:B------:R-:W-:Y:S01]  /*12e0*/  BSSY.RECONVERGENT B0, `(.L_x_24) ;  /* 0x00000b7000007945 */ /* 0x000fe20003800200 */
        /* <DEDUP_REMOVED lines=19> */
[----:B------:R-:W-:Y:S02]  /*1420*/  FSEL R18, R20, R19, P2 ;  /* 0x0000001314127208 */ /* 0x000fe40001000000 */
[----:B------:R-:W-:Y:S02]  /*1430*/  FSETP.GT.AND P5, PT, R27, R2, PT ;  /* 0x000000021b00720b */ /* 0x000fe40003fa4000 */
[----:B------:R-:W-:-:S11]  /*1440*/  SEL R4, R25, R4, !P4 ;  /* 0x0000000419047207 */ /* 0x000fd60006000000 */
[----:B------:R-:W-:Y:S01]  /*1450*/  @P5 MOV R22, R27 ;  /* 0x0000001b00165202 */ /* 0x000fe20000000f00 */
[----:B------:R-:W-:-:S03]  /*1460*/  @P5 IMAD.MOV.U32 R27, RZ, RZ, R2 ;  /* 0x000000ffff1b5224 */ /* 0x000fc600078e0002 */
[----:B------:R-:W-:Y:S02]  /*1470*/  FSETP.GT.AND P6, PT, R22, R7, PT ;  /* 0x000000071600720b */ /* 0x000fe40003fc4000 */
[----:B------:R-:W-:-:S04]  /*1480*/  FSETP.GEU.AND P1, PT, R27, R24, PT ;  /* 0x000000181b00720b */ /* 0x000fc80003f2e000 */
[----:B------:R-:W-:Y:S01]  /*1490*/  FSEL R2, R24, R27, !P1 ;  /* 0x0000001b18027208 */ /* 0x000fe20004800000 */
[----:B------:R-:W-:-:S06]  /*14a0*/  IMAD.MOV.U32 R24, RZ, RZ, R6 ;  /* 0x000000ffff187224 */ /* 0x000fcc00078e0006 */
[----:B------:R-:W-:Y:S01]  /*14b0*/  @P6 MOV R3, R22 ;  /* 0x0000001600036202 */ /* 0x000fe20000000f00 */
[----:B------:R-:W-:Y:S01]  /*14c0*/  @P6 IMAD.MOV.U32 R22, RZ, RZ, R7 ;  /* 0x000000ffff166224 */ /* 0x000fe200078e0007 */
[----:B------:R-:W-:Y:S02]  /*14d0*/  FSEL R7, R19, R20, P2 ;  /* 0x0000001413077208 */ /* 0x000fe40001000000 */
[----:B------:R-:W-:Y:S02]  /*14e0*/  FSETP.GT.AND P0, PT, R3, R6, PT ;  /* 0x000000060300720b */ /* 0x000fe40003f04000 */
[----:B------:R-:W-:Y:S01]  /*14f0*/  FSETP.GT.AND P3, PT, R2, R22, PT ;  /* 0x000000160200720b */ /* 0x000fe20003f64000 */
[----:B------:R-:W-:Y:S01]  /*1500*/  FADD R7, -R18, R7 ;  /* 0x0000000712077221 */ /* 0x000fe20000000100 */
[----:B------:R-:W-:Y:S02]  /*1510*/  FSEL R19, R21, R26, P2 ;  /* 0x0000001a15137208 */ /* 0x000fe40001000000 */
[----:B------:R-:W-:Y:S01]  /*1520*/  FSEL R20, R26, R21, P2 ;  /* 0x000000151a147208 */ /* 0x000fe20001000000 */
[----:B------:R-:W-:Y:S01]  /*1530*/  IMAD.MOV.U32 R26, RZ, RZ, R22 ;  /* 0x000000ffff1a7224 */ /* 0x000fe200078e0016 */
[----:B------:R-:W-:Y:S01]  /*1540*/  MOV R21, R11 ;  /* 0x0000000b00157202 */ /* 0x000fe20000000f00 */
[----:B------:R-:W-:-:S02]  /*1550*/  @P5 IMAD.MOV.U32 R21, RZ, RZ, R4 ;  /* 0x000000ffff155224 */ /* 0x000fc400078e0004 */
[----:B------:R-:W-:Y:S02]  /*1560*/  @P5 IMAD.MOV.U32 R4, RZ, RZ, R11 ;  /* 0x000000ffff045224 */ /* 0x000fe400078e000b */
[----:B------:R-:W-:Y:S01]  /*1570*/  @P0 MOV R24, R3 ;  /* 0x0000000300180202 */ /* 0x000fe20000000f00 */
[----:B------:R-:W-:Y:S01]  /*1580*/  @P0 IMAD.MOV.U32 R3, RZ, RZ, R6 ;  /* 0x000000ffff030224 */ /* 0x000fe200078e0006 */
[----:B------:R-:W-:Y:S01]  /*1590*/  MOV R6, R10 ;  /* 0x0000000a00067202 */ /* 0x000fe20000000f00 */
[----:B------:R-:W-:Y:S01]  /*15a0*/  @P3 IMAD.MOV.U32 R26, RZ, RZ, R2 ;  /* 0x000000ffff1a3224 */ /* 0x000fe200078e0002 */
[----:B------:R-:W-:Y:S01]  /*15b0*/  FSETP.GT.AND P2, PT, R24, R5, PT ;  /* 0x000000051800720b */ /* 0x000fe20003f44000 */
[----:B------:R-:W-:Y:S01]  /*15c0*/  @P3 IMAD.MOV.U32 R2, RZ, RZ, R22 ;  /* 0x000000ffff023224 */ /* 0x000fe200078e0016 */
[----:B------:R-:W-:Y:S01]  /*15d0*/  @P6 MOV R6, R21 ;  /* 0x0000001500066202 */ /* 0x000fe20000000f00 */
[----:B------:R-:W-:Y:S01]  /*15e0*/  IMAD.MOV.U32 R11, RZ, RZ, R5 ;  /* 0x000000ffff0b7224 */ /* 0x000fe200078e0005 */
[----:B------:R-:W-:Y:S01]  /*15f0*/  FSETP.GT.AND P4, PT, R26, R3, PT ;  /* 0x000000031a00720b */ /* 0x000fe20003f84000 */
[----:B------:R-:W-:Y:S01]  /*1600*/  @P6 IMAD.MOV.U32 R21, RZ, RZ, R10 ;  /* 0x000000ffff156224 */ /* 0x000fe200078e000a */
[----:B------:R-:W-:Y:S01]  /*1610*/  FSETP.GEU.AND P6, PT, R2, R13, PT ;  /* 0x0000000d0200720b */ /* 0x000fe20003fce000 */
[----:B------:R-:W-:Y:S01]  /*1620*/  IMAD.MOV.U32 R25, RZ, RZ, R3 ;  /* 0x000000ffff197224 */ /* 0x000fe200078e0003 */
[----:B------:R-:W-:Y:S01]  /*1630*/  SEL R27, R17, R4, !P1 ;  /* 0x00000004111b7207 */ /* 0x000fe20004800000 */
[----:B------:R-:W-:Y:S01]  /*1640*/  IMAD.MOV.U32 R17, RZ, RZ, R21 ;  /* 0x000000ffff117224 */ /* 0x000fe200078e0015 */
[----:B------:R-:W-:Y:S01]  /*1650*/  FSEL R13, R13, R2, !P6 ;  /* 0x000000020d0d7208 */ /* 0x000fe20007000000 */
[----:B------:R-:W-:-:S02]  /*1660*/  IMAD.MOV.U32 R2, RZ, RZ, R8 ;  /* 0x000000ffff027224 */ /* 0x000fc400078e0008 */
[----:B------:R-:W-:Y:S01]  /*1670*/  @P2 MOV R11, R24 ;  /* 0x00000018000b2202 */ /* 0x000fe20000000f00 */
[----:B------:R-:W-:Y:S01]  /*1680*/  @P2 IMAD.MOV.U32 R24, RZ, RZ, R5 ;  /* 0x000000ffff182224 */ /* 0x000fe200078e0005 */
[----:B------:R-:W-:Y:S01]  /*1690*/  MOV R5, R9 ;  /* 0x0000000900057202 */ /* 0x000fe20000000f00 */
[----:B------:R-:W-:Y:S01]  /*16a0*/  @P3 IMAD.MOV.U32 R17, RZ, RZ, R27 ;  /* 0x000000ffff113224 */ /* 0x000fe200078e001b */
[----:B------:R-:W-:Y:S01]  /*16b0*/  @P0 MOV R5, R6 ;  /* 0x0000000600050202 */ /* 0x000fe20000000f00 */
[----:B------:R-:W-:Y:S01]  /*16c0*/  @P4 IMAD.MOV.U32 R25, RZ, RZ, R26 ;  /* 0x000000ffff194224 */ /* 0x000fe200078e001a */
[-C--:B------:R-:W-:Y:S01]  /*16d0*/  MOV R10, R24.reuse ;  /* 0x00000018000a7202 */ /* 0x080fe20000000f00 */
[----:B------:R-:W-:Y:S01]  /*16e0*/  @P4 IMAD.MOV.U32 R26, RZ, RZ, R3 ;  /* 0x000000ffff1a4224 */ /* 0x000fe200078e0003 */
[----:B------:R-:W-:Y:S01]  /*16f0*/  MOV R3, R11 ;  /* 0x0000000b00037202 */ /* 0x000fe20000000f00 */
[----:B------:R-:W-:Y:S01]  /*1700*/  @P0 IMAD.MOV.U32 R6, RZ, RZ, R9 ;  /* 0x000000ffff060224 */ /* 0x000fe200078e0009 */
[----:B------:R-:W-:Y:S01]  /*1710*/  FSETP.GT.AND P5, PT, R25, R24, PT ;  /* 0x000000181900720b */ /* 0x000fe20003fa4000 */
[----:B------:R-:W-:Y:S01]  /*1720*/  IMAD.MOV.U32 R4, RZ, RZ, R26 ;  /* 0x000000ffff047224 */ /* 0x000fe200078e001a */
[----:B------:R-:W-:Y:S01]  /*1730*/  FSETP.GT.AND P0, PT, R13, R26, PT ;  /* 0x0000001a0d00720b */ /* 0x000fe20003f04000 */
[----:B------:R-:W-:Y:S01]  /*1740*/  @P2 IMAD.MOV.U32 R2, RZ, RZ, R5 ;  /* 0x000000ffff022224 */ /* 0x000fe200078e0005 */
[----:B------:R-:W-:Y:S01]  /*1750*/  @P2 MOV R5, R8 ;  /* 0x0000000800052202 */ /* 0x000fe20000000f00 */
[----:B------:R-:W-:Y:S01]  /*1760*/  @P3 IMAD.MOV.U32 R27, RZ, RZ, R21 ;  /* 0x000000ffff1b3224 */ /* 0x000fe200078e0015 */
[----:B------:R-:W-:Y:S01]  /*1770*/  MOV R8, R6 ;  /* 0x0000000600087202 */ /* 0x000fe20000000f00 */
[----:B------:R-:W-:-:S02]  /*1780*/  @P4 IMAD.MOV.U32 R8, RZ, RZ, R17 ;  /* 0x000000ffff084224 */ /* 0x000fc400078e0011 */
[----:B------:R-:W-:Y:S01]  /*1790*/  @P4 IMAD.MOV.U32 R17, RZ, RZ, R6 ;  /* 0x000000ffff114224 */ /* 0x000fe200078e0006 */
[----:B------:R-:W-:Y:S01]  /*17a0*/  SEL R22, R16, R27, !P6 ;  /* 0x0000001b10167207 */ /* 0x000fe20007000000 */
[----:B------:R-:W-:Y:S02]  /*17b0*/  IMAD.MOV.U32 R21, RZ, RZ, R2 ;  /* 0x000000ffff157224 */ /* 0x000fe400078e0002 */
[----:B------:R-:W-:Y:S02]  /*17c0*/  @P5 IMAD.MOV.U32 R10, RZ, RZ, R25 ;  /* 0x000000ffff0a5224 */ /* 0x000fe400078e0019 */
[----:B------:R-:W-:Y:S01]  /*17d0*/  @P5 IMAD.MOV.U32 R25, RZ, RZ, R24 ;  /* 0x000000ffff195224 */ /* 0x000fe200078e0018 */
[----:B------:R-:W-:Y:S02]  /*17e0*/  @P0 MOV R4, R13 ;  /* 0x0000000d00040202 */ /* 0x000fe40000000f00 */
[----:B------:R-:W-:Y:S01]  /*17f0*/  FSETP.GT.AND P1, PT, R10, R11, PT ;  /* 0x0000000b0a00720b */ /* 0x000fe20003f24000 */
[----:B------:R-:W-:Y:S01]  /*1800*/  IMAD.MOV.U32 R9, RZ, RZ, R25 ;  /* 0x000000ffff097224 */ /* 0x000fe200078e0019 */
[----:B------:R-:W-:-:S02]  /*1810*/  FSETP.GT.AND P2, PT, R4, R25, PT ;  /* 0x000000190400720b */ /* 0x000fc40003f44000 */
[----:B------:R-:W-:-:S04]  /*1820*/  @P0 MOV R13, R26 ;  /* 0x0000001a000d0202 */ /* 0x000fc80000000f00 */
[----:B------:R-:W-:-:S05]  /*1830*/  FSETP.GEU.AND P3, PT, R13, R12, PT ;  /* 0x0000000c0d00720b */ /* 0x000fca0003f6e000 */
[----:B------:R-:W-:Y:S02]  /*1840*/  @P1 IMAD.MOV.U32 R3, RZ, RZ, R10 ;  /* 0x000000ffff031224 */ /* 0x000fe400078e000a */
[----:B------:R-:W-:Y:S01]  /*1850*/  @P1 IMAD.MOV.U32 R10, RZ, RZ, R11 ;  /* 0x000000ffff0a1224 */ /* 0x000fe200078e000b */
[----:B------:R-:W-:Y:S01]  /*1860*/  @P2 MOV R9, R4 ;  /* 0x0000000400092202 */ /* 0x000fe20000000f00 */
[----:B------:R-:W-:Y:S01]  /*1870*/  @P2 IMAD.MOV.U32 R4, RZ, RZ, R25 ;  /* 0x000000ffff042224 */ /* 0x000fe200078e0019 */
[----:B------:R-:W-:Y:S01]  /*1880*/  FSEL R25, R12, R13, !P3 ;  /* 0x0000000d0c197208 */ /* 0x000fe20005800000 */
[--C-:B------:R-:W-:Y:S01]  /*1890*/  IMAD.MOV.U32 R11, RZ, RZ, R5.reuse ;  /* 0x000000ffff0b7224 */ /* 0x100fe200078e0005 */
[----:B------:R-:W-:Y:S01]  /*18a0*/  @P5 MOV R11, R8 ;  /* 0x00000008000b5202 */ /* 0x000fe20000000f00 */
[----:B------:R-:W-:Y:S01]  /*18b0*/  @P5 IMAD.MOV.U32 R8, RZ, RZ, R5 ;  /* 0x000000ffff085224 */ /* 0x000fe200078e0005 */
[----:B------:R-:W-:Y:S01]  /*18c0*/  FSETP.GT.AND P4, PT, R9, R10, PT ;  /* 0x0000000a0900720b */ /* 0x000fe20003f84000 */
[----:B------:R-:W-:Y:S01]  /*18d0*/  IMAD.MOV.U32 R12, RZ, RZ, R10 ;  /* 0x000000ffff0c7224 */ /* 0x000fe200078e000a */
[----:B------:R-:W-:Y:S01]  /*18e0*/  FSETP.GT.AND P5, PT, R25, R4, PT ;  /* 0x000000041900720b */ /* 0x000fe20003fa4000 */
[----:B------:R-:W-:Y:S01]  /*18f0*/  IMAD.MOV.U32 R6, RZ, RZ, R4 ;  /* 0x000000ffff067224 */ /* 0x000fe200078e0004 */
[----:B------:R-:W-:Y:S01]  /*1900*/  MOV R5, R17 ;  /* 0x0000001100057202 */ /* 0x000fe20000000f00 */
[----:B------:R-:W-:Y:S01]  /*1910*/  IMAD.MOV.U32 R16, RZ, RZ, R3 ;  /* 0x000000ffff107224 */ /* 0x000fe200078e0003 */
[----:B------:R-:W-:Y:S01]  /*1920*/  @P0 MOV R5, R22 ;  /* 0x0000001600050202 */ /* 0x000fe20000000f00 */
[----:B------:R-:W-:Y:S01]  /*1930*/  @P0 IMAD.MOV.U32 R22, RZ, RZ, R17 ;  /* 0x000000ffff160224 */ /* 0x000fe200078e0011 */
[----:B------:R-:W-:Y:S01]  /*1940*/  @P1 MOV R21, R11 ;  /* 0x0000000b00151202 */ /* 0x000fe20000000f00 */
[----:B------:R-:W-:-:S04]  /*1950*/  @P1 IMAD.MOV.U32 R11, RZ, RZ, R2 ;  /* 0x000000ffff0b1224 */ /* 0x000fc800078e0002 */
[----:B------:R-:W-:Y:S01]  /*1960*/  @P4 MOV R12, R9 ;  /* 0x00000009000c4202 */ /* 0x000fe20000000f00 */
[----:B------:R-:W-:Y:S02]  /*1970*/  @P4 IMAD.MOV.U32 R9, RZ, RZ, R10 ;  /* 0x000000ffff094224 */ /* 0x000fe400078e000a */
[----:B------:R-:W-:Y:S01]  /*1980*/  @P5 IMAD.MOV.U32 R6, RZ, RZ, R25 ;  /* 0x000000ffff065224 */ /* 0x000fe200078e0019 */
[----:B------:R-:W-:Y:S01]  /*1990*/  FSETP.GT.AND P6, PT, R12, R3, PT ;  /* 0x000000030c00720b */ /* 0x000fe20003fc4000 */
[----:B------:R-:W-:Y:S01]  /*19a0*/  @P5 IMAD.MOV.U32 R25, RZ, RZ, R4 ;  /* 0x000000ffff195224 */ /* 0x000fe200078e0004 */
[----:B------:R-:W-:Y:S01]  /*19b0*/  MOV R4, R11 ;  /* 0x0000000b00047202 */ /* 0x000fe20000000f00 */
[--C-:B------:R-:W-:Y:S01]  /*19c0*/  IMAD.MOV.U32 R10, RZ, RZ, R8.reuse ;  /* 0x000000ffff0a7224 */ /* 0x100fe200078e0008 */
[----:B------:R-:W-:Y:S01]  /*19d0*/  FSETP.GT.AND P0, PT, R6, R9, PT ;  /* 0x000000090600720b */ /* 0x000fe20003f04000 */
[----:B------:R-:W-:Y:S01]  /*19e0*/  IMAD.MOV.U32 R13, RZ, RZ, R9 ;  /* 0x000000ffff0d7224 */ /* 0x000fe200078e0009 */
[----:B------:R-:W-:Y:S01]  /*19f0*/  @P2 MOV R10, R5 ;  /* 0x00000005000a2202 */ /* 0x000fe20000000f00 */
[----:B------:R-:W-:Y:S01]  /*1a00*/  @P2 IMAD.MOV.U32 R5, RZ, RZ, R8 ;  /* 0x000000ffff052224 */ /* 0x000fe200078e0008 */
[----:B------:R-:W-:Y:S01]  /*1a10*/  FSETP.GEU.AND P1, PT, R25, R0, PT ;  /* 0x000000001900720b */ /* 0x000fe20003f2e000 */
[----:B------:R-:W-:Y:S01]  /*1a20*/  FMUL R8, R7, 1.4426950216293334961 ;  /* 0x3fb8aa3b07087820 */ /* 0x000fe20000400000 */
[----:B------:R-:W-:Y:S01]  /*1a30*/  @P4 MOV R4, R10 ;  /* 0x0000000a00044202 */ /* 0x000fe20000000f00 */
[----:B------:R-:W-:Y:S01]  /*1a40*/  @P4 IMAD.MOV.U32 R10, RZ, RZ, R11 ;  /* 0x000000ffff0a4224 */ /* 0x000fe200078e000b */
[----:B------:R-:W-:-:S02]  /*1a50*/  SEL R11, R15, R22, !P3 ;  /* 0x000000160f0b7207 */ /* 0x000fc40005800000 */
[----:B------:R-:W-:Y:S01]  /*1a60*/  @P6 MOV R16, R12 ;  /* 0x0000000c00106202 */ /* 0x000fe20000000f00 */
[----:B------:R-:W-:Y:S01]  /*1a70*/  @P6 IMAD.MOV.U32 R12, RZ, RZ, R3 ;  /* 0x000000ffff0c6224 */ /* 0x000fe200078e0003 */
[----:B------:R-:W-:Y:S01]  /*1a80*/  FSEL R3, R0, R25, !P1 ;  /* 0x0000001900037208 */ /* 0x000fe20004800000 */
[----:B------:R-:W-:Y:S02]  /*1a90*/  @P0 IMAD.MOV.U32 R13, RZ, RZ, R6 ;  /* 0x000000ffff0d0224 */ /* 0x000fe400078e0006 */
[----:B------:R-:W-:Y:S02]  /*1aa0*/  @P0 IMAD.MOV.U32 R6, RZ, RZ, R9 ;  /* 0x000000ffff060224 */ /* 0x000fe400078e0009 */
[----:B------:R-:W-:Y:S01]  /*1ab0*/  IMAD.MOV.U32 R15, RZ, RZ, R12 ;  /* 0x000000ffff0f7224 */ /* 0x000fe200078e000c */
[----:B------:R-:W-:Y:S01]  /*1ac0*/  FSETP.GT.AND P4, PT, R13, R12, PT ;  /* 0x0000000c0d00720b */ /* 0x000fe20003f84000 */
[----:B------:R-:W-:Y:S01]  /*1ad0*/  IMAD.MOV.U32 R9, RZ, RZ, R5 ;  /* 0x000000ffff097224 */ /* 0x000fe200078e0005 */
[-C--:B------:R-:W-:Y:S01]  /*1ae0*/  FSETP.GT.AND P2, PT, R3, R6.reuse, PT ;  /* 0x000000060300720b */ /* 0x080fe20003f44000 */
[----:B------:R-:W-:Y:S01]  /*1af0*/  @P5 IMAD.MOV.U32 R9, RZ, RZ, R11 ;  /* 0x000000ffff095224 */ /* 0x000fe200078e000b */
[----:B------:R-:W-:Y:S01]  /*1b00*/  MOV R2, R6 ;  /* 0x0000000600027202 */ /* 0x000fe20000000f00 */
[--C-:B------:R-:W-:Y:S01]  /*1b10*/  IMAD.MOV.U32 R0, RZ, RZ, R21.reuse ;  /* 0x000000ffff007224 */ /* 0x100fe200078e0015 */
[----:B------:R-:W-:Y:S01]  /*1b20*/  @P5 MOV R11, R5 ;  /* 0x00000005000b5202 */ /* 0x000fe20000000f00 */
[----:B------:R-:W-:Y:S01]  /*1b30*/  IMAD.MOV.U32 R5, RZ, RZ, R16 ;  /* 0x000000ffff057224 */ /* 0x000fe200078e0010 */
[----:B------:R-:W-:Y:S01]  /*1b40*/  @P6 MOV R0, R4 ;  /* 0x0000000400006202 */ /* 0x000fe20000000f00 */
[----:B------:R-:W-:Y:S01]  /*1b50*/  @P6 IMAD.MOV.U32 R4, RZ, RZ, R21 ;  /* 0x000000ffff046224 */ /* 0x000fe200078e0015 */
[----:B------:R-:W-:-:S03]  /*1b60*/  FSETP.GEU.AND P6, PT, R8, -126, PT ;  /* 0xc2fc00000800780b */ /* 0x000fc60003fce000 */
        /* <DEDUP_REMOVED lines=8> */
[----:B------:R-:W-:Y:S02]  /*1bf0*/  @P0 IMAD.MOV.U32 R9, RZ, RZ, R10 ;  /* 0x000000ffff090224 */ /* 0x000fe400078e000a */
[----:B------:R-:W-:Y:S01]  /*1c00*/  @!P6 FMUL R8, R8, 0.5 ;  /* 0x3f0000000808e820 */ /* 0x000fe20000400000 */
[----:B------:R-:W-:-:S03]  /*1c10*/  @P2 IMAD.MOV.U32 R3, RZ, RZ, R6 ;  /* 0x000000ffff032224 */ /* 0x000fc600078e0006 */
[----:B------:R0:W1:Y:S04]  /*1c20*/  MUFU.EX2 R21, R8 ;  /* 0x0000000800157308 */ /* 0x0000680000000800 */
[----:B------:R-:W-:Y:S02]  /*1c30*/  @P3 IMAD.MOV.U32 R5, RZ, RZ, R15 ;  /* 0x000000ffff053224 */ /* 0x000fe400078e000f */
[----:B------:R-:W-:Y:S01]  /*1c40*/  @P3 IMAD.MOV.U32 R15, RZ, RZ, R16 ;  /* 0x000000ffff0f3224 */ /* 0x000fe200078e0010 */
[----:B------:R-:W-:Y:S01]  /*1c50*/  @P5 MOV R7, R2 ;  /* 0x0000000200075202 */ /* 0x000fe20000000f00 */
[----:B------:R-:W-:Y:S01]  /*1c60*/  @P5 IMAD.MOV.U32 R2, RZ, RZ, R13 ;  /* 0x000000ffff025224 */ /* 0x000fe200078e000d */
[----:B------:R-:W-:Y:S01]  /*1c70*/  MOV R16, R4 ;  /* 0x0000000400107202 */ /* 0x000fe20000000f00 */
[----:B------:R-:W-:Y:S01]  /*1c80*/  @P4 IMAD.MOV.U32 R16, RZ, RZ, R12 ;  /* 0x000000ffff104224 */ /* 0x000fe200078e000c */
[----:B------:R-:W-:Y:S01]  /*1c90*/  FSETP.GT.AND P0, PT, R7, R15, PT ;  /* 0x0000000f0700720b */ /* 0x000fe20003f04000 */
[----:B------:R-:W-:Y:S01]  /*1ca0*/  @P4 IMAD.MOV.U32 R12, RZ, RZ, R4 ;  /* 0x000000ffff0c4224 */ /* 0x000fe200078e0004 */
[----:B------:R-:W-:Y:S01]  /*1cb0*/  SEL R4, R14, R11, !P1 ;  /* 0x0000000b0e047207 */ /* 0x000fe20004800000 */
[----:B------:R-:W-:Y:S01]  /*1cc0*/  IMAD.MOV.U32 R14, RZ, RZ, R15 ;  /* 0x000000ffff0e7224 */ /* 0x000fe200078e000f */
[----:B------:R-:W-:Y:S01]  /*1cd0*/  MOV R11, R9 ;  /* 0x00000009000b7202 */ /* 0x000fe20000000f00 */
[----:B0-----:R-:W-:Y:S01]  /*1ce0*/  IMAD.MOV.U32 R8, RZ, RZ, R0 ;  /* 0x000000ffff087224 */ /* 0x001fe200078e0000 */
[----:B------:R-:W-:Y:S01]  /*1cf0*/  @P2 MOV R11, R4 ;  /* 0x00000004000b2202 */ /* 0x000fe20000000f00 */
[----:B------:R-:W-:Y:S01]  /*1d00*/  @P3 IMAD.MOV.U32 R8, RZ, RZ, R16 ;  /* 0x000000ffff083224 */ /* 0x000fe200078e0010 */
[----:B------:R-:W-:Y:S01]  /*1d10*/  MOV R10, R12 ;  /* 0x0000000c000a7202 */ /* 0x000fe20000000f00 */
[----:B------:R-:W-:-:S02]  /*1d20*/  @P3 IMAD.MOV.U32 R16, RZ, RZ, R0 ;  /* 0x000000ffff103224 */ /* 0x000fc400078e0000 */
[----:B-1----:R-:W-:Y:S01]  /*1d30*/  @!P6 FMUL R21, R21, R21 ;  /* 0x000000151515e220 */ /* 0x002fe20000400000 */
[----:B------:R-:W-:Y:S01]  /*1d40*/  @P5 IMAD.MOV.U32 R10, RZ, RZ, R11 ;  /* 0x000000ffff0a5224 */ /* 0x000fe200078e000b */
[----:B------:R-:W-:Y:S01]  /*1d50*/  @P2 MOV R4, R9 ;  /* 0x0000000900042202 */ /* 0x000fe20000000f00 */
[----:B------:R-:W-:Y:S01]  /*1d60*/  @P0 IMAD.MOV.U32 R14, RZ, RZ, R7 ;  /* 0x000000ffff0e0224 */ /* 0x000fe200078e0007 */
[----:B------:R-:W-:Y:S01]  /*1d70*/  MOV R0, R16 ;  /* 0x0000001000007202 */ /* 0x000fe20000000f00 */
[----:B------:R-:W-:Y:S02]  /*1d80*/  @P0 IMAD.MOV.U32 R0, RZ, RZ, R10 ;  /* 0x000000ffff000224 */ /* 0x000fe400078e000a */
[----:B------:R-:W-:Y:S01]  /*1d90*/  FFMA R21, R20, R21, R19 ;  /* 0x0000001514157223 */ /* 0x000fe20000000013 */
[----:B------:R-:W-:Y:S01]  /*1da0*/  @P5 IMAD.MOV.U32 R11, RZ, RZ, R12 ;  /* 0x000000ffff0b5224 */ /* 0x000fe200078e000c */
[----:B------:R-:W-:Y:S01]  /*1db0*/  FSETP.GT.AND P1, PT, R14, R5, PT ;  /* 0x000000050e00720b */ /* 0x000fe20003f24000 */
[----:B------:R-:W-:Y:S01]  /*1dc0*/  IMAD.MOV.U32 R9, RZ, RZ, R0 ;  /* 0x000000ffff097224 */ /* 0x000fe200078e0000 */
[----:B------:R-:W-:Y:S01]  /*1dd0*/  MOV R6, R14 ;  /* 0x0000000e00067202 */ /* 0x000fe20000000f00 */
[----:B------:R-:W-:Y:S01]  /*1de0*/  @P0 IMAD.MOV.U32 R10, RZ, RZ, R16 ;  /* 0x000000ffff0a0224 */ /* 0x000fe200078e0010 */
[----:B------:R-:W-:Y:S01]  /*1df0*/  @P0 MOV R7, R15 ;  /* 0x0000000f00070202 */ /* 0x000fe20000000f00 */
[----:B------:R-:W-:-:S08]  /*1e00*/  IMAD.MOV.U32 R20, RZ, RZ, R18 ;  /* 0x000000ffff147224 */ /* 0x000fd000078e0012 */
[----:B------:R-:W-:Y:S01]  /*1e10*/  @P1 IMAD.MOV.U32 R6, RZ, RZ, R5 ;  /* 0x000000ffff061224 */ /* 0x000fe200078e0005 */
[----:B------:R-:W-:Y:S01]  /*1e20*/  @P1 MOV R9, R8 ;  /* 0x0000000800091202 */ /* 0x000fe20000000f00 */
[----:B------:R-:W-:Y:S02]  /*1e30*/  @P1 IMAD.MOV.U32 R5, RZ, RZ, R14 ;  /* 0x000000ffff051224 */ /* 0x000fe400078e000e */
[----:B------:R-:W-:-:S07]  /*1e40*/  @P1 IMAD.MOV.U32 R8, RZ, RZ, R0 ;  /* 0x000000ffff081224 */ /* 0x000fce00078e0000 */
.L_x_25:
[----:B------:R-:W-:Y:S05]  /*1e50*/  BSYNC.RECONVERGENT B0 ;  /* 0x0000000000007941 */ /* 0x000fea0003800200 */
.L_x_24:
[----:B------:R-:W-:Y:S01]  /*1e60*/  ISETP.GT.AND P0, PT, R23, 0x1d, PT ;  /* 0x0000001d1700780c */ /* 0x000fe20003f04270 */
[----:B------:R1:W2:Y:S01]  /*1e70*/  SHFL.DOWN PT, R19, R20, 0x2, 0x1f ;  /* 0x08401f0014137f89 */ /* 0x0002a200000e0000 */
[----:B------:R-:W-:Y:S03]  /*1e80*/  BSSY.RECONVERGENT B0, `(.L_x_26) ;  /* 0x00000b5000007945 */ /* 0x000fe60003800200 */
[----:B------:R1:W3:Y:S04]  /*1e90*/  SHFL.DOWN PT, R26, R21, 0x2, 0x1f ;  /* 0x08401f00151a7f89 */ /* 0x0002e800000e0000 */
[----:B------:R1:W4:Y:S04]  /*1ea0*/  SHFL.DOWN PT, R25, R8, 0x2, 0x1f ;  /* 0x08401f0008197f89 */ /* 0x00032800000e0000 */
[----:B------:R1:W1:Y:S04]  /*1eb0*/  SHFL.DOWN PT, R17, R9, 0x2, 0x1f ;  /* 0x08401f0009117f89 */ /* 0x00026800000e0000 */
[----:B------:R0:W1:Y:S04]  /*1ec0*/  SHFL.DOWN PT, R16, R10, 0x2, 0x1f ;  /* 0x08401f000a107f89 */ /* 0x00006800000e0000 */
[----:B------:R0:W1:Y:S04]  /*1ed0*/  SHFL.DOWN PT, R15, R11, 0x2, 0x1f ;  /* 0x08401f000b0f7f89 */ /* 0x00006800000e0000 */
[----:B------:R1:W1:Y:S04]  /*1ee0*/  SHFL.DOWN PT, R14, R4, 0x2, 0x1f ;  /* 0x08401f00040e7f89 */ /* 0x00026800000e0000 */
[----:B0-----:R0:W0:Y:S04]  /*1ef0*/  SHFL.DOWN PT, R18, R5, 0x2, 0x1f ;  /* 0x08401f0005127f89 */ /* 0x00102800000e0000 */
[----:B------:R0:W0:Y:S04]  /*1f00*/  SHFL.DOWN PT, R24, R6, 0x2, 0x1f ;  /* 0x08401f0006187f89 */ /* 0x00002800000e0000 */
[----:B------:R0:W0:Y:S04]  /*1f10*/  SHFL.DOWN PT, R13, R7, 0x2, 0x1f ;  /* 0x08401f00070d7f89 */ /* 0x00002800000e0000 */
[----:B------:R0:W0:Y:S04]  /*1f20*/  SHFL.DOWN PT, R12, R2, 0x2, 0x1f ;  /* 0x08401f00020c7f89 */ /* 0x00002800000e0000 */
[----:B------:R0:W0:Y:S01]  /*1f30*/  SHFL.DOWN PT, R0, R3, 0x2, 0x1f ;  /* 0x08401f0003007f89 */ /* 0x00002200000e0000 */
[----:B--234-:R-:W-:Y:S05]  /*1f40*/  @P0 BRA `(.L_x_27) ;  /* 0x0000000800a00947 */ /* 0x01cfea0003800000 */
[----:B0-----:R-:W-:Y:S02]  /*1f50*/  FSETP.GEU.AND P4, PT, R3, R18, PT ;  /* 0x000000120300720b */ /* 0x001fe40003f8e000 */
[-C--:B------:R-:W-:Y:S02]  /*1f60*/  MOV R22, R2.reuse ;  /* 0x0000000200167202 */ /* 0x080fe40000000f00 */
[----:B------:R-:W-:Y:S02]  /*1f70*/  FSEL R27, R18, R3, !P4 ;  /* 0x00000003121b7208 */ /* 0x000fe40006000000 */
[----:B------:R-:W-:Y:S02]  /*1f80*/  MOV R3, R7 ;  /* 0x0000000700037202 */ /* 0x000fe40000000f00 */
[----:B------:R-:W-:Y:S02]  /*1f90*/  FSETP.GT.AND P5, PT, R27, R2, PT ;  /* 0x000000021b00720b */ /* 0x000fe40003fa4000 */
[----:B------:R-:W-:-:S02]  /*1fa0*/  FSETP.GT.AND P2, PT, R20, R19, PT ;  /* 0x000000131400720b */ /* 0x000fc40003f44000 */
[----:B-1----:R-:W-:Y:S02]  /*1fb0*/  SEL R4, R25, R4, !P4 ;  /* 0x0000000419047207 */ /* 0x002fe40006000000 */
[----:B------:R-:W-:-:S07]  /*1fc0*/  FSEL R18, R20, R19, P2 ;  /* 0x0000001314127208 */ /* 0x000fce0001000000 */
[----:B------:R-:W-:Y:S02]  /*1fd0*/  @P5 IMAD.MOV.U32 R22, RZ, RZ, R27 ;  /* 0x000000ffff165224 */ /* 0x000fe400078e001b */
[----:B------:R-:W-:-:S03]  /*1fe0*/  @P5 IMAD.MOV.U32 R27, RZ, RZ, R2 ;  /* 0x000000ffff1b5224 */ /* 0x000fc600078e0002 */
[----:B------:R-:W-:Y:S02]  /*1ff0*/  FSETP.GT.AND P6, PT, R22, R7, PT ;  /* 0x000000071600720b */ /* 0x000fe40003fc4000 */
[----:B------:R-:W-:-:S04]  /*2000*/  FSETP.GEU.AND P1, PT, R27, R24, PT ;  /* 0x000000181b00720b */ /* 0x000fc80003f2e000 */
[----:B------:R-:W-:Y:S02]  /*2010*/  FSEL R2, R24, R27, !P1 ;  /* 0x0000001b18027208 */ /* 0x000fe40004800000 */
[----:B------:R-:W-:-:S05]  /*2020*/  MOV R24, R6 ;  /* 0x0000000600187202 */ /* 0x000fca0000000f00 */
[----:B------:R-:W-:Y:S02]  /*2030*/  @P6 IMAD.MOV.U32 R3, RZ, RZ, R22 ;  /* 0x000000ffff036224 */ /* 0x000fe400078e0016 */
[----:B------:R-:W-:Y:S01]  /*2040*/  @P6 IMAD.MOV.U32 R22, RZ, RZ, R7 ;  /* 0x000000ffff166224 */ /* 0x000fe200078e0007 */
[----:B------:R-:W-:Y:S02]  /*2050*/  FSEL R7, R19, R20, P2 ;  /* 0x0000001413077208 */ /* 0x000fe40001000000 */
[----:B------:R-:W-:Y:S02]  /*2060*/  FSETP.GT.AND P0, PT, R3, R6, PT ;  /* 0x000000060300720b */ /* 0x000fe40003f04000 */
[----:B------:R-:W-:Y:S01]  /*2070*/  FSETP.GT.AND P3, PT, R2, R22, PT ;  /* 0x000000160200720b */ /* 0x000fe20003f64000 */
[----:B------:R-:W-:Y:S01]  /*2080*/  FADD R7, -R18, R7 ;  /* 0x0000000712077221 */ /* 0x000fe20000000100 */
[----:B------:R-:W-:Y:S02]  /*2090*/  FSEL R19, R21, R26, P2 ;  /* 0x0000001a15137208 */ /* 0x000fe40001000000 */
[----:B------:R-:W-:Y:S01]  /*20a0*/  FSEL R20, R26, R21, P2 ;  /* 0x000000151a147208 */ /* 0x000fe20001000000 */
[----:B------:R-:W-:-:S02]  /*20b0*/  IMAD.MOV.U32 R26, RZ, RZ, R22 ;  /* 0x000000ffff1a7224 */ /* 0x000fc400078e0016 */
[--C-:B------:R-:W-:Y:S01]  /*20c0*/  IMAD.MOV.U32 R21, RZ, RZ, R11.reuse ;  /* 0x000000ffff157224 */ /* 0x100fe200078e000b */
[----:B------:R-:W-:Y:S01]  /*20d0*/  @P5 MOV R21, R4 ;  /* 0x0000000400155202 */ /* 0x000fe20000000f00 */
[----:B------:R-:W-:Y:S01]  /*20e0*/  @P5 IMAD.MOV.U32 R4, RZ, RZ, R11 ;  /* 0x000000ffff045224 */ /* 0x000fe200078e000b */
[-C--:B------:R-:W-:Y:S01]  /*20f0*/  MOV R11, R5.reuse ;  /* 0x00000005000b7202 */ /* 0x080fe20000000f00 */
[----:B------:R-:W-:Y:S01]  /*2100*/  @P0 IMAD.MOV.U32 R24, RZ, RZ, R3 ;  /* 0x000000ffff180224 */ /* 0x000fe200078e0003 */
[----:B------:R-:W-:Y:S01]  /*2110*/  @P0 MOV R3, R6 ;  /* 0x0000000600030202 */ /* 0x000fe20000000f00 */
[----:B------:R-:W-:Y:S01]  /*2120*/  @P3 IMAD.MOV.U32 R26, RZ, RZ, R2 ;  /* 0x000000ffff1a3224 */ /* 0x000fe200078e0002 */
[----:B------:R-:W-:Y:S01]  /*2130*/  @P3 MOV R2, R22 ;  /* 0x0000001600023202 */ /* 0x000fe20000000f00 */
[--C-:B------:R-:W-:Y:S01]  /*2140*/  IMAD.MOV.U32 R6, RZ, RZ, R10.reuse ;  /* 0x000000ffff067224 */ /* 0x100fe200078e000a */
[----:B------:R-:W-:Y:S01]  /*2150*/  FSETP.GT.AND P2, PT, R24, R5, PT ;  /* 0x000000051800720b */ /* 0x000fe20003f44000 */
[----:B------:R-:W-:Y:S01]  /*2160*/  @P6 IMAD.MOV.U32 R6, RZ, RZ, R21 ;  /* 0x000000ffff066224 */ /* 0x000fe200078e0015 */
[----:B------:R-:W-:Y:S01]  /*2170*/  FSETP.GT.AND P4, PT, R26, R3, PT ;  /* 0x000000031a00720b */ /* 0x000fe20003f84000 */
[----:B------:R-:W-:Y:S01]  /*2180*/  @P6 IMAD.MOV.U32 R21, RZ, RZ, R10 ;  /* 0x000000ffff156224 */ /* 0x000fe200078e000a */
[----:B------:R-:W-:Y:S01]  /*2190*/  FSETP.GEU.AND P6, PT, R2, R13, PT ;  /* 0x0000000d0200720b */ /* 0x000fe20003fce000 */
[----:B------:R-:W-:Y:S01]  /*21a0*/  IMAD.MOV.U32 R25, RZ, RZ, R3 ;  /* 0x000000ffff197224 */ /* 0x000fe200078e0003 */
[----:B------:R-:W-:Y:S01]  /*21b0*/  SEL R27, R17, R4, !P1 ;  /* 0x00000004111b7207 */ /* 0x000fe20004800000 */
[----:B------:R-:W-:Y:S01]  /*21c0*/  IMAD.MOV.U32 R17, RZ, RZ, R21 ;  /* 0x000000ffff117224 */ /* 0x000fe200078e0015 */
[----:B------:R-:W-:-:S02]  /*21d0*/  FSEL R13, R13, R2, !P6 ;  /* 0x000000020d0d7208 */ /* 0x000fc40007000000 */
[----:B------:R-:W-:Y:S02]  /*21e0*/  MOV R2, R8 ;  /* 0x0000000800027202 */ /* 0x000fe40000000f00 */
[----:B------:R-:W-:Y:S01]  /*21f0*/  @P3 MOV R17, R27 ;  /* 0x0000001b00113202 */ /* 0x000fe20000000f00 */
[----:B------:R-:W-:Y:S01]  /*2200*/  @P2 IMAD.MOV.U32 R11, RZ, RZ, R24 ;  /* 0x000000ffff0b2224 */ /* 0x000fe200078e0018 */
[----:B------:R-:W-:Y:S01]  /*2210*/  @P2 MOV R24, R5 ;  /* 0x0000000500182202 */ /* 0x000fe20000000f00 */
[----:B------:R-:W-:Y:S01]  /*2220*/  @P4 IMAD.MOV.U32 R25, RZ, RZ, R26 ;  /* 0x000000ffff194224 */ /* 0x000fe200078e001a */
[----:B------:R-:W-:Y:S01]  /*2230*/  @P4 MOV R26, R3 ;  /* 0x00000003001a4202 */ /* 0x000fe20000000f00 */
[--C-:B------:R-:W-:Y:S02]  /*2240*/  IMAD.MOV.U32 R5, RZ, RZ, R9.reuse ;  /* 0x000000ffff057224 */ /* 0x100fe400078e0009 */
[----:B------:R-:W-:Y:S01]  /*2250*/  @P0 IMAD.MOV.U32 R5, RZ, RZ, R6 ;  /* 0x000000ffff050224 */ /* 0x000fe200078e0006 */
[----:B------:R-:W-:Y:S01]  /*2260*/  FSETP.GT.AND P5, PT, R25, R24, PT ;  /* 0x000000181900720b */ /* 0x000fe20003fa4000 */
[----:B------:R-:W-:Y:S01]  /*2270*/  @P0 IMAD.MOV.U32 R6, RZ, RZ, R9 ;  /* 0x000000ffff060224 */ /* 0x000fe200078e0009 */
[-C--:B------:R-:W-:Y:S01]  /*2280*/  FSETP.GT.AND P0, PT, R13, R26.reuse, PT ;  /* 0x0000001a0d00720b */ /* 0x080fe20003f04000 */
[----:B------:R-:W-:Y:S01]  /*2290*/  IMAD.MOV.U32 R10, RZ, RZ, R24 ;  /* 0x000000ffff0a7224 */ /* 0x000fe200078e0018 */
[----:B------:R-:W-:Y:S01]  /*22a0*/  MOV R4, R26 ;  /* 0x0000001a00047202 */ /* 0x000fe20000000f00 */
[----:B------:R-:W-:-:S02]  /*22b0*/  @P2 IMAD.MOV.U32 R2, RZ, RZ, R5 ;  /* 0x000000ffff022224 */ /* 0x000fc400078e0005 */
[----:B------:R-:W-:Y:S02]  /*22c0*/  @P2 IMAD.MOV.U32 R5, RZ, RZ, R8 ;  /* 0x000000ffff052224 */ /* 0x000fe400078e0008 */
[----:B------:R-:W-:Y:S01]  /*22d0*/  @P3 IMAD.MOV.U32 R27, RZ, RZ, R21 ;  /* 0x000000ffff1b3224 */ /* 0x000fe200078e0015 */
[----:B------:R-:W-:Y:S01]  /*22e0*/  MOV R21, R2 ;  /* 0x0000000200157202 */ /* 0x000fe20000000f00 */
[----:B------:R-:W-:Y:S01]  /*22f0*/  IMAD.MOV.U32 R8, RZ, RZ, R6 ;  /* 0x000000ffff087224 */ /* 0x000fe200078e0006 */
[----:B------:R-:W-:Y:S01]  /*2300*/  @P4 MOV R8, R17 ;  /* 0x0000001100084202 */ /* 0x000fe20000000f00 */
[----:B------:R-:W-:Y:S01]  /*2310*/  @P5 IMAD.MOV.U32 R10, RZ, RZ, R25 ;  /* 0x000000ffff0a5224 */ /* 0x000fe200078e0019 */
[----:B------:R-:W-:Y:S01]  /*2320*/  @P5 MOV R25, R24 ;  /* 0x0000001800195202 */ /* 0x000fe20000000f00 */
[----:B------:R-:W-:Y:S01]  /*2330*/  @P0 IMAD.MOV.U32 R4, RZ, RZ, R13 ;  /* 0x000000ffff040224 */ /* 0x000fe200078e000d */
[----:B------:R-:W-:Y:S01]  /*2340*/  SEL R22, R16, R27, !P6 ;  /* 0x0000001b10167207 */ /* 0x000fe20007000000 */
[----:B------:R-:W-:Y:S01]  /*2350*/  @P0 IMAD.MOV.U32 R13, RZ, RZ, R26 ;  /* 0x000000ffff0d0224 */ /* 0x000fe200078e001a */
[----:B------:R-:W-:Y:S01]  /*2360*/  FSETP.GT.AND P1, PT, R10, R11, PT ;  /* 0x0000000b0a00720b */ /* 0x000fe20003f24000 */
[----:B------:R-:W-:Y:S01]  /*2370*/  IMAD.MOV.U32 R3, RZ, RZ, R11 ;  /* 0x000000ffff037224 */ /* 0x000fe200078e000b */
[----:B------:R-:W-:Y:S01]  /*2380*/  FSETP.GT.AND P2, PT, R4, R25, PT ;  /* 0x000000190400720b */ /* 0x000fe20003f44000 */
[----:B------:R-:W-:Y:S01]  /*2390*/  @P4 IMAD.MOV.U32 R17, RZ, RZ, R6 ;  /* 0x000000ffff114224 */ /* 0x000fe200078e0006 */
[----:B------:R-:W-:-:S02]  /*23a0*/  FSETP.GEU.AND P3, PT, R13, R12, PT ;  /* 0x0000000c0d00720b */ /* 0x000fc40003f6e000 */
[----:B------:R-:W-:-:S07]  /*23b0*/  MOV R9, R25 ;  /* 0x0000001900097202 */ /* 0x000fce0000000f00 */
[----:B------:R-:W-:Y:S01]  /*23c0*/  @P1 IMAD.MOV.U32 R3, RZ, RZ, R10 ;  /* 0x000000ffff031224 */ /* 0x000fe200078e000a */
[----:B------:R-:W-:Y:S01]  /*23d0*/  @P1 MOV R10, R11 ;  /* 0x0000000b000a1202 */ /* 0x000fe20000000f00 */
[----:B------:R-:W-:Y:S01]  /*23e0*/  @P2 IMAD.MOV.U32 R9, RZ, RZ, R4 ;  /* 0x000000ffff092224 */ /* 0x000fe200078e0004 */
[----:B------:R-:W-:Y:S01]  /*23f0*/  MOV R11, R5 ;  /* 0x00000005000b7202 */ /* 0x000fe20000000f00 */
[----:B------:R-:W-:Y:S01]  /*2400*/  @P2 IMAD.MOV.U32 R4, RZ, RZ, R25 ;  /* 0x000000ffff042224 */ /* 0x000fe200078e0019 */
[----:B------:R-:W-:Y:S01]  /*2410*/  FSEL R25, R12, R13, !P3 ;  /* 0x0000000d0c197208 */ /* 0x000fe20005800000 */
[----:B------:R-:W-:Y:S01]  /*2420*/  @P5 IMAD.MOV.U32 R11, RZ, RZ, R8 ;  /* 0x000000ffff0b5224 */ /* 0x000fe200078e0008 */
[----:B------:R-:W-:Y:S01]  /*2430*/  FSETP.GT.AND P4, PT, R9, R10, PT ;  /* 0x0000000a0900720b */ /* 0x000fe20003f84000 */
[----:B------:R-:W-:Y:S01]  /*2440*/  @P5 IMAD.MOV.U32 R8, RZ, RZ, R5 ;  /* 0x000000ffff085224 */ /* 0x000fe200078e0005 */
[----:B------:R-:W-:Y:S01]  /*2450*/  FSETP.GT.AND P5, PT, R25, R4, PT ;  /* 0x000000041900720b */ /* 0x000fe20003fa4000 */
[----:B------:R-:W-:Y:S01]  /*2460*/  IMAD.MOV.U32 R6, RZ, RZ, R4 ;  /* 0x000000ffff067224 */ /* 0x000fe200078e0004 */
[----:B------:R-:W-:Y:S01]  /*2470*/  MOV R12, R10 ;  /* 0x0000000a000c7202 */ /* 0x000fe20000000f00 */
[----:B------:R-:W-:Y:S01]  /*2480*/  IMAD.MOV.U32 R5, RZ, RZ, R17 ;  /* 0x000000ffff057224 */ /* 0x000fe200078e0011 */
[----:B------:R-:W-:Y:S01]  /*2490*/  MOV R16, R3 ;  /* 0x0000000300107202 */ /* 0x000fe20000000f00 */
[----:B------:R-:W-:-:S02]  /*24a0*/  @P0 IMAD.MOV.U32 R5, RZ, RZ, R22 ;  /* 0x000000ffff050224 */ /* 0x000fc400078e0016 */
[----:B------:R-:W-:Y:S02]  /*24b0*/  @P0 IMAD.MOV.U32 R22, RZ, RZ, R17 ;  /* 0x000000ffff160224 */ /* 0x000fe400078e0011 */
[----:B------:R-:W-:Y:S02]  /*24c0*/  @P1 IMAD.MOV.U32 R21, RZ, RZ, R11 ;  /* 0x000000ffff151224 */ /* 0x000fe400078e000b */
[----:B------:R-:W-:Y:S01]  /*24d0*/  @P4 IMAD.MOV.U32 R12, RZ, RZ, R9 ;  /* 0x000000ffff0c4224 */ /* 0x000fe200078e0009 */
[----:B------:R-:W-:Y:S01]  /*24e0*/  @P4 MOV R9, R10 ;  /* 0x0000000a00094202 */ /* 0x000fe20000000f00 */
[----:B------:R-:W-:Y:S01]  /*24f0*/  @P5 IMAD.MOV.U32 R6, RZ, RZ, R25 ;  /* 0x000000ffff065224 */ /* 0x000fe200078e0019 */
[----:B------:R-:W-:Y:S01]  /*2500*/  @P5 MOV R25, R4 ;  /* 0x0000000400195202 */ /* 0x000fe20000000f00 */
[----:B------:R-:W-:Y:S01]  /*2510*/  @P1 IMAD.MOV.U32 R11, RZ, RZ, R2 ;  /* 0x000000ffff0b1224 */ /* 0x000fe200078e0002 */
[----:B------:R-:W-:Y:S01]  /*2520*/  FSETP.GT.AND P6, PT, R12, R3, PT ;  /* 0x000000030c00720b */ /* 0x000fe20003fc4000 */
[----:B------:R-:W-:Y:S01]  /*2530*/  IMAD.MOV.U32 R13, RZ, RZ, R9 ;  /* 0x000000ffff0d7224 */ /* 0x000fe200078e0009 */
[----:B------:R-:W-:Y:S01]  /*2540*/  FSETP.GT.AND P0, PT, R6, R9, PT ;  /* 0x000000090600720b */ /* 0x000fe20003f04000 */
[----:B------:R-:W-:Y:S01]  /*2550*/  IMAD.MOV.U32 R4, RZ, RZ, R11 ;  /* 0x000000ffff047224 */ /* 0x000fe200078e000b */
[----:B------:R-:W-:Y:S01]  /*2560*/  MOV R10, R8 ;  /* 0x00000008000a7202 */ /* 0x000fe20000000f00 */
[----:B------:R-:W-:Y:S01]  /*2570*/  @P2 IMAD.MOV.U32 R10, RZ, RZ, R5 ;  /* 0x000000ffff0a2224 */ /* 0x000fe200078e0005 */
[----:B------:R-:W-:Y:S01]  /*2580*/  FSETP.GEU.AND P1, PT, R25, R0, PT ;  /* 0x000000001900720b */ /* 0x000fe20003f2e000 */
[----:B------:R-:W-:-:S02]  /*2590*/  @P2 IMAD.MOV.U32 R5, RZ, RZ, R8 ;  /* 0x000000ffff052224 */ /* 0x000fc400078e0008 */
[----:B------:R-:W-:Y:S01]  /*25a0*/  FMUL R8, R7, 1.4426950216293334961 ;  /* 0x3fb8aa3b07087820 */ /* 0x000fe20000400000 */
[----:B------:R-:W-:Y:S02]  /*25b0*/  @P4 IMAD.MOV.U32 R4, RZ, RZ, R10 ;  /* 0x000000ffff044224 */ /* 0x000fe400078e000a */
[----:B------:R-:W-:Y:S01]  /*25c0*/  @P4 IMAD.MOV.U32 R10, RZ, RZ, R11 ;  /* 0x000000ffff0a4224 */ /* 0x000fe200078e000b */
[----:B------:R-:W-:Y:S01]  /*25d0*/  SEL R11, R15, R22, !P3 ;  /* 0x000000160f0b7207 */ /* 0x000fe20005800000 */
[----:B------:R-:W-:Y:S01]  /*25e0*/  @P6 IMAD.MOV.U32 R16, RZ, RZ, R12 ;  /* 0x000000ffff106224 */ /* 0x000fe200078e000c */
[----:B------:R-:W-:Y:S01]  /*25f0*/  @P6 MOV R12, R3 ;  /* 0x00000003000c6202 */ /* 0x000fe20000000f00 */
[----:B------:R-:W-:Y:S01]  /*2600*/  @P0 IMAD.MOV.U32 R13, RZ, RZ, R6 ;  /* 0x000000ffff0d0224 */ /* 0x000fe200078e0006 */
[----:B------:R-:W-:Y:S01]  /*2610*/  @P0 MOV R6, R9 ;  /* 0x0000000900060202 */ /* 0x000fe20000000f00 */
[----:B------:R-:W-:Y:S01]  /*2620*/  IMAD.MOV.U32 R9, RZ, RZ, R5 ;  /* 0x000000ffff097224 */ /* 0x000fe200078e0005 */
[----:B------:R-:W-:-:S02]  /*2630*/  FSEL R3, R0, R25, !P1 ;  /* 0x0000001900037208 */ /* 0x000fc40004800000 */
[----:B------:R-:W-:Y:S01]  /*2640*/  FSETP.GT.AND P4, PT, R13, R12, PT ;  /* 0x0000000c0d00720b */ /* 0x000fe20003f84000 */
[----:B------:R-:W-:Y:S01]  /*2650*/  IMAD.MOV.U32 R2, RZ, RZ, R6 ;  /* 0x000000ffff027224 */ /* 0x000fe200078e0006 */
[----:B------:R-:W-:Y:S02]  /*2660*/  FSETP.GT.AND P2, PT, R3, R6, PT ;  /* 0x000000060300720b */ /* 0x000fe40003f44000 */
[----:B------:R-:W-:Y:S02]  /*2670*/  MOV R15, R12 ;  /* 0x0000000c000f7202 */ /* 0x000fe40000000f00 */
[----:B------:R-:W-:Y:S01]  /*2680*/  @P5 MOV R9, R11 ;  /* 0x0000000b00095202 */ /* 0x000fe20000000f00 */
[----:B------:R-:W-:Y:S01]  /*2690*/  @P5 IMAD.MOV.U32 R11, RZ, RZ, R5 ;  /* 0x000000ffff0b5224 */ /* 0x000fe200078e0005 */
[----:B------:R-:W-:Y:S01]  /*26a0*/  MOV R0, R21 ;  /* 0x0000001500007202 */ /* 0x000fe20000000f00 */
[----:B------:R-:W-:Y:S02]  /*26b0*/  @P6 IMAD.MOV.U32 R0, RZ, RZ, R4 ;  /* 0x000000ffff006224 */ /* 0x000fe400078e0004 */
[----:B------:R-:W-:Y:S01]  /*26c0*/  @P6 IMAD.MOV.U32 R4, RZ, RZ, R21 ;  /* 0x000000ffff046224 */ /* 0x000fe200078e0015 */
[----:B------:R-:W-:Y:S01]  /*26d0*/  FSETP.GEU.AND P6, PT, R8, -126, PT ;  /* 0xc2fc00000800780b */ /* 0x000fe20003fce000 */
[----:B------:R-:W-:Y:S01]  /*26e0*/  IMAD.MOV.U32 R5, RZ, RZ, R16 ;  /* 0x000000ffff057224 */ /* 0x000fe200078e0010 */
[----:B------:R-:W-:Y:S01]  /*26f0*/  @P4 MOV R15, R13 ;  /* 0x0000000d000f4202 */ /* 0x000fe20000000f00 */
[----:B------:R-:W-:-:S02]  /*2700*/  @P4 IMAD.MOV.U32 R13, RZ, RZ, R12 ;  /* 0x000000ffff0d4224 */ /* 0x000fc400078e000c */
[----:B------:R-:W-:Y:S01]  /*2710*/  @P2 IMAD.MOV.U32 R2, RZ, RZ, R3 ;  /* 0x000000ffff022224 */ /* 0x000fe200078e0003 */
[----:B------:R-:W-:Y:S01]  /*2720*/  FSETP.GT.AND P3, PT, R15, R16, PT ;  /* 0x000000100f00720b */ /* 0x000fe20003f64000 */
[----:B------:R-:W-:Y:S01]  /*2730*/  IMAD.MOV.U32 R12, RZ, RZ, R10 ;  /* 0x000000ffff0c7224 */ /* 0x000fe200078e000a */
[-C--:B------:R-:W-:Y:S01]  /*2740*/  MOV R7, R13.reuse ;  /* 0x0000000d00077202 */ /* 0x080fe20000000f00 */
[----:B------:R-:W-:Y:S01]  /*2750*/  @P0 IMAD.MOV.U32 R12, RZ, RZ, R9 ;  /* 0x000000ffff0c0224 */ /* 0x000fe200078e0009 */
[----:B------:R-:W-:Y:S01]  /*2760*/  FSETP.GT.AND P5, PT, R2, R13, PT ;  /* 0x0000000d0200720b */ /* 0x000fe20003fa4000 */
[----:B------:R-:W-:Y:S01]  /*2770*/  @P2 IMAD.MOV.U32 R3, RZ, RZ, R6 ;  /* 0x000000ffff032224 */ /* 0x000fe200078e0006 */
[----:B------:R-:W-:Y:S01]  /*2780*/  @P0 MOV R9, R10 ;  /* 0x0000000a00090202 */ /* 0x000fe20000000f00 */
[----:B------:R-:W-:-:S04]  /*2790*/  @!P6 FMUL R8, R8, 0.5 ;  /* 0x3f0000000808e820 */ /* 0x000fc80000400000 */
[----:B------:R0:W1:Y:S02]  /*27a0*/  MUFU.EX2 R21, R8 ;  /* 0x0000000800157308 */ /* 0x0000640000000800 */
[----:B------:R-:W-:Y:S01]  /*27b0*/  @P3 IMAD.MOV.U32 R5, RZ, RZ, R15 ;  /* 0x000000ffff053224 */ /* 0x000fe200078e000f */
[----:B------:R-:W-:Y:S01]  /*27c0*/  @P3 MOV R15, R16 ;  /* 0x00000010000f3202 */ /* 0x000fe20000000f00 */
[----:B------:R-:W-:Y:S02]  /*27d0*/  IMAD.MOV.U32 R16, RZ, RZ, R4 ;  /* 0x000000ffff107224 */ /* 0x000fe400078e0004 */
[----:B------:R-:W-:Y:S01]  /*27e0*/  @P5 IMAD.MOV.U32 R7, RZ, RZ, R2 ;  /* 0x000000ffff075224 */ /* 0x000fe200078e0002 */
[----:B------:R-:W-:Y:S01]  /*27f0*/  @P5 MOV R2, R13 ;  /* 0x0000000d00025202 */ /* 0x000fe20000000f00 */
[----:B------:R-:W-:Y:S01]  /*2800*/  @P4 IMAD.MOV.U32 R16, RZ, RZ, R12 ;  /* 0x000000ffff104224 */ /* 0x000fe200078e000c */
[----:B------:R-:W-:Y:S02]  /*2810*/  @P4 MOV R12, R4 ;  /* 0x00000004000c4202 */ /* 0x000fe40000000f00 */
[----:B------:R-:W-:-:S02]  /*2820*/  FSETP.GT.AND P0, PT, R7, R15, PT ;  /* 0x0000000f0700720b */ /* 0x000fc40003f04000 */
[----:B------:R-:W-:Y:S01]  /*2830*/  SEL R4, R14, R11, !P1 ;  /* 0x0000000b0e047207 */ /* 0x000fe20004800000 */
[----:B------:R-:W-:Y:S01]  /*2840*/  IMAD.MOV.U32 R14, RZ, RZ, R15 ;  /* 0x000000ffff0e7224 */ /* 0x000fe200078e000f */
[----:B0-----:R-:W-:Y:S01]  /*2850*/  MOV R8, R0 ;  /* 0x0000000000087202 */ /* 0x001fe20000000f00 */
[----:B------:R-:W-:Y:S01]  /*2860*/  IMAD.MOV.U32 R11, RZ, RZ, R9 ;  /* 0x000000ffff0b7224 */ /* 0x000fe200078e0009 */
[----:B------:R-:W-:Y:S01]  /*2870*/  @P3 MOV R8, R16 ;  /* 0x0000001000083202 */ /* 0x000fe20000000f00 */
[----:B------:R-:W-:Y:S02]  /*2880*/  @P2 IMAD.MOV.U32 R11, RZ, RZ, R4 ;  /* 0x000000ffff0b2224 */ /* 0x000fe400078e0004 */
[----:B-1----:R-:W-:Y:S01]  /*2890*/  @!P6 FMUL R21, R21, R21 ;  /* 0x000000151515e220 */ /* 0x002fe20000400000 */
[----:B------:R-:W-:Y:S02]  /*28a0*/  IMAD.MOV.U32 R10, RZ, RZ, R12 ;  /* 0x000000ffff0a7224 */ /* 0x000fe400078e000c */
[----:B------:R-:W-:Y:S01]  /*28b0*/  @P3 IMAD.MOV.U32 R16, RZ, RZ, R0 ;  /* 0x000000ffff103224 */ /* 0x000fe200078e0000 */
[----:B------:R-:W-:Y:S01]  /*28c0*/  @P5 MOV R10, R11 ;  /* 0x0000000b000a5202 */ /* 0x000fe20000000f00 */
[----:B------:R-:W-:-:S02]  /*28d0*/  @P0 IMAD.MOV.U32 R14, RZ, RZ, R7 ;  /* 0x000000ffff0e0224 */ /* 0x000fc400078e0007 */
[----:B------:R-:W-:Y:S01]  /*28e0*/  FFMA R21, R20, R21, R19 ;  /* 0x0000001514157223 */ /* 0x000fe20000000013 */
[----:B------:R-:W-:Y:S01]  /*28f0*/  IMAD.MOV.U32 R0, RZ, RZ, R16 ;  /* 0x000000ffff007224 */ /* 0x000fe200078e0010 */
[----:B------:R-:W-:Y:S01]  /*2900*/  @P5 MOV R11, R12 ;  /* 0x0000000c000b5202 */ /* 0x000fe20000000f00 */
[----:B------:R-:W-:Y:S01]  /*2910*/  @P0 IMAD.MOV.U32 R0, RZ, RZ, R10 ;  /* 0x000000ffff000224 */ /* 0x000fe200078e000a */
[----:B------:R-:W-:Y:S01]  /*2920*/  FSETP.GT.AND P1, PT, R14, R5, PT ;  /* 0x000000050e00720b */ /* 0x000fe20003f24000 */
[----:B------:R-:W-:Y:S01]  /*2930*/  @P2 IMAD.MOV.U32 R4, RZ, RZ, R9 ;  /* 0x000000ffff042224 */ /* 0x000fe200078e0009 */
[----:B------:R-:W-:Y:S01]  /*2940*/  MOV R20, R18 ;  /* 0x0000001200147202 */ /* 0x000fe20000000f00 */
[----:B------:R-:W-:Y:S01]  /*2950*/  IMAD.MOV.U32 R6, RZ, RZ, R14 ;  /* 0x000000ffff067224 */ /* 0x000fe200078e000e */
[----:B------:R-:W-:Y:S01]  /*2960*/  MOV R9, R0 ;  /* 0x0000000000097202 */ /* 0x000fe20000000f00 */
[----:B------:R-:W-:Y:S02]  /*2970*/  @P0 IMAD.MOV.U32 R10, RZ, RZ, R16 ;  /* 0x000000ffff0a0224 */ /* 0x000fe400078e0010 */
[----:B------:R-:W-:-:S06]  /*2980*/  @P0 IMAD.MOV.U32 R7, RZ, RZ, R15 ;  /* 0x000000ffff070224 */ /* 0x000fcc00078e000f */
[----:B------:R-:W-:Y:S01]  /*2990*/  @P1 IMAD.MOV.U32 R6, RZ, RZ, R5 ;  /* 0x000000ffff061224 */ /* 0x000fe200078e0005 */
[----:B------:R-:W-:Y:S01]  /*29a0*/  @P1 MOV R5, R14 ;  /* 0x0000000e00051202 */ /* 0x000fe20000000f00 */
[----:B------:R-:W-:Y:S02]  /*29b0*/  @P1 IMAD.MOV.U32 R9, RZ, RZ, R8 ;  /* 0x000000ffff091224 */ /* 0x000fe400078e0008 */
[----:B------:R-:W-:-:S07]  /*29c0*/  @P1 IMAD.MOV.U32 R8, RZ, RZ, R0 ;  /* 0x000000ffff081224 */ /* 0x000fce00078e0000 */
.L_x_27:
[----:B------:R-:W-:Y:S05]  /*29d0*/  BSYNC.RECONVERGENT B0 ;  /* 0x0000000000007941 */ /* 0x000fea0003800200 */
.L_x_26:
[----:B------:R-:W-:Y:S01]  /*29e0*/  ISETP.GT.AND P0, PT, R23, 0x1b, PT ;  /* 0x0000001b1700780c */ /* 0x000fe20003f04270 */
[----:B------:R2:W3:Y:S01]  /*29f0*/  SHFL.DOWN PT, R19, R20, 0x4, 0x1f ;  /* 0x08801f0014137f89 */ /* 0x0004e200000e0000 */
[----:B------:R-:W-:Y:S03]  /*2a00*/  BSSY.RECONVERGENT B0, `(.L_x_28) ;  /* 0x00000b5000007945 */ /* 0x000fe60003800200 */
[----:B------:R2:W4:Y:S04]  /*2a10*/  SHFL.DOWN PT, R26, R21, 0x4, 0x1f ;  /* 0x08801f00151a7f89 */ /* 0x00052800000e0000 */
[----:B------:R2:W2:Y:S04]  /*2a20*/  SHFL.DOWN PT, R25, R8, 0x4, 0x1f ;  /* 0x08801f0008197f89 */ /* 0x0004a800000e0000 */
[----:B-1----:R1:W1:Y:S04]  /*2a30*/  SHFL.DOWN PT, R17, R9, 0x4, 0x1f ;  /* 0x08801f0009117f89 */ /* 0x00226800000e0000 */
        /* <DEDUP_REMOVED lines=9> */
[----:B0-----:R-:W-:Y:S01]  /*2ad0*/  FSETP.GEU.AND P4, PT, R3, R18, PT ;  /* 0x000000120300720b */ /* 0x001fe20003f8e000 */
[----:B------:R-:W-:Y:S01]  /*2ae0*/  IMAD.MOV.U32 R22, RZ, RZ, R2 ;  /* 0x000000ffff167224 */ /* 0x000fe200078e0002 */
[----:B------:R-:W-:Y:S02]  /*2af0*/  FSETP.GT.AND P2, PT, R20, R19, PT ;  /* 0x000000131400720b */ /* 0x000fe40003f44000 */
[----:B------:R-:W-:Y:S01]  /*2b00*/  FSEL R27, R18, R3, !P4 ;  /* 0x00000003121b7208 */ /* 0x000fe20006000000 */
[----:B------:R-:W-:Y:S01]  /*2b10*/  IMAD.MOV.U32 R3, RZ, RZ, R7 ;  /* 0x000000ffff037224 */ /* 0x000fe200078e0007 */
[----:B------:R-:W-:Y:S02]  /*2b20*/  FSEL R18, R20, R19, P2 ;  /* 0x0000001314127208 */ /* 0x000fe40001000000 */
[----:B------:R-:W-:Y:S02]  /*2b30*/  FSETP.GT.AND P5, PT, R27, R2, PT ;  /* 0x000000021b00720b */ /* 0x000fe40003fa4000 */
[----:B-1----:R-:W-:-:S11]  /*2b40*/  SEL R4, R25, R4, !P4 ;  /* 0x0000000419047207 */ /* 0x002fd60006000000 */
[----:B------:R-:W-:Y:S01]  /*2b50*/  @P5 IMAD.MOV.U32 R22, RZ, RZ, R27 ;  /* 0x000000ffff165224 */ /* 0x000fe200078e001b */
[----:B------:R-:W-:-:S04]  /*2b60*/  @P5 MOV R27, R2 ;  /* 0x00000002001b5202 */ /* 0x000fc80000000f00 */
[----:B------:R-:W-:Y:S02]  /*2b70*/  FSETP.GT.AND P6, PT, R22, R7, PT ;  /* 0x000000071600720b */ /* 0x000fe40003fc4000 */
[----:B------:R-:W-:-:S04]  /*2b80*/  FSETP.GEU.AND P1, PT, R27, R24, PT ;  /* 0x000000181b00720b */ /* 0x000fc80003f2e000 */
[----:B------:R-:W-:Y:S01]  /*2b90*/  FSEL R2, R24, R27, !P1 ;  /* 0x0000001b18027208 */ /* 0x000fe20004800000 */
[----:B------:R-:W-:-:S06]  /*2ba0*/  IMAD.MOV.U32 R24, RZ, RZ, R6 ;  /* 0x000000ffff187224 */ /* 0x000fcc00078e0006 */
[----:B------:R-:W-:Y:S01]  /*2bb0*/  @P6 IMAD.MOV.U32 R3, RZ, RZ, R22 ;  /* 0x000000ffff036224 */ /* 0x000fe200078e0016 */
[----:B------:R-:W-:Y:S02]  /*2bc0*/  @P6 MOV R22, R7 ;  /* 0x0000000700166202 */ /* 0x000fe40000000f00 */
        /* <DEDUP_REMOVED lines=8> */
[----:B------:R-:W-:Y:S01]  /*2c50*/  @P5 IMAD.MOV.U32 R21, RZ, RZ, R4 ;  /* 0x000000ffff155224 */ /* 0x000fe200078e0004 */
[----:B------:R-:W-:Y:S01]  /*2c60*/  @P5 MOV R4, R11 ;  /* 0x0000000b00045202 */ /* 0x000fe20000000f00 */
[----:B------:R-:W-:-:S02]  /*2c70*/  IMAD.MOV.U32 R11, RZ, RZ, R5 ;  /* 0x000000ffff0b7224 */ /* 0x000fc400078e0005 */
[----:B------:R-:W-:Y:S01]  /*2c80*/  @P0 IMAD.MOV.U32 R24, RZ, RZ, R3 ;  /* 0x000000ffff180224 */ /* 0x000fe200078e0003 */
[----:B------:R-:W-:Y:S01]  /*2c90*/  SEL R27, R17, R4, !P1 ;  /* 0x00000004111b7207 */ /* 0x000fe20004800000 */
[----:B------:R-:W-:Y:S01]  /*2ca0*/  @P0 IMAD.MOV.U32 R3, RZ, RZ, R6 ;  /* 0x000000ffff030224 */ /* 0x000fe200078e0006 */
[----:B------:R-:W-:Y:S01]  /*2cb0*/  @P3 MOV R26, R2 ;  /* 0x00000002001a3202 */ /* 0x000fe20000000f00 */
[----:B------:R-:W-:Y:S01]  /*2cc0*/  @P3 IMAD.MOV.U32 R2, RZ, RZ, R22 ;  /* 0x000000ffff023224 */ /* 0x000fe200078e0016 */
[----:B------:R-:W-:Y:S01]  /*2cd0*/  FSETP.GT.AND P2, PT, R24, R5, PT ;  /* 0x000000051800720b */ /* 0x000fe20003f44000 */
[----:B------:R-:W-:Y:S01]  /*2ce0*/  IMAD.MOV.U32 R6, RZ, RZ, R10 ;  /* 0x000000ffff067224 */ /* 0x000fe200078e000a */
[----:B------:R-:W-:Y:S01]  /*2cf0*/  FSETP.GT.AND P4, PT, R26, R3, PT ;  /* 0x000000031a00720b */ /* 0x000fe20003f84000 */
[----:B------:R-:W-:Y:S01]  /*2d00*/  @P6 IMAD.MOV.U32 R6, RZ, RZ, R21 ;  /* 0x000000ffff066224 */ /* 0x000fe200078e0015 */
[----:B------:R-:W-:Y:S02]  /*2d10*/  @P6 MOV R21, R10 ;  /* 0x0000000a00156202 */ /* 0x000fe40000000f00 */
[----:B------:R-:W-:-:S02]  /*2d20*/  FSETP.GEU.AND P6, PT, R2, R13, PT ;  /* 0x0000000d0200720b */ /* 0x000fc40003fce000 */
[----:B------:R-:W-:Y:S02]  /*2d30*/  MOV R25, R3 ;  /* 0x0000000300197202 */ /* 0x000fe40000000f00 */
[----:B------:R-:W-:Y:S01]  /*2d40*/  FSEL R13, R13, R2, !P6 ;  /* 0x000000020d0d7208 */ /* 0x000fe20007000000 */
[----:B------:R-:W-:Y:S01]  /*2d50*/  IMAD.MOV.U32 R2, RZ, RZ, R8 ;  /* 0x000000ffff027224 */ /* 0x000fe200078e0008 */
[----:B------:R-:W-:Y:S01]  /*2d60*/  MOV R17, R21 ;  /* 0x0000001500117202 */ /* 0x000fe20000000f00 */
[----:B------:R-:W-:Y:S02]  /*2d70*/  @P2 IMAD.MOV.U32 R11, RZ, RZ, R24 ;  /* 0x000000ffff0b2224 */ /* 0x000fe400078e0018 */
[----:B------:R-:W-:Y:S01]  /*2d80*/  @P2 IMAD.MOV.U32 R24, RZ, RZ, R5 ;  /* 0x000000ffff182224 */ /* 0x000fe200078e0005 */
[----:B------:R-:W-:Y:S01]  /*2d90*/  @P4 MOV R25, R26 ;  /* 0x0000001a00194202 */ /* 0x000fe20000000f00 */
[----:B------:R-:W-:Y:S02]  /*2da0*/  @P4 IMAD.MOV.U32 R26, RZ, RZ, R3 ;  /* 0x000000ffff1a4224 */ /* 0x000fe400078e0003 */
[----:B------:R-:W-:Y:S01]  /*2db0*/  IMAD.MOV.U32 R5, RZ, RZ, R9 ;  /* 0x000000ffff057224 */ /* 0x000fe200078e0009 */
[----:B------:R-:W-:Y:S01]  /*2dc0*/  FSETP.GT.AND P5, PT, R25, R24, PT ;  /* 0x000000181900720b */ /* 0x000fe20003fa4000 */
[----:B------:R-:W-:Y:S01]  /*2dd0*/  @P0 IMAD.MOV.U32 R5, RZ, RZ, R6 ;  /* 0x000000ffff050224 */ /* 0x000fe200078e0006 */
[----:B------:R-:W-:Y:S01]  /*2de0*/  @P0 MOV R6, R9 ;  /* 0x0000000900060202 */ /* 0x000fe20000000f00 */
[----:B------:R-:W-:Y:S01]  /*2df0*/  IMAD.MOV.U32 R10, RZ, RZ, R24 ;  /* 0x000000ffff0a7224 */ /* 0x000fe200078e0018 */
[----:B------:R-:W-:Y:S01]  /*2e00*/  FSETP.GT.AND P0, PT, R13, R26, PT ;  /* 0x0000001a0d00720b */ /* 0x000fe20003f04000 */
[----:B------:R-:W-:Y:S01]  /*2e10*/  IMAD.MOV.U32 R4, RZ, RZ, R26 ;  /* 0x000000ffff047224 */ /* 0x000fe200078e001a */
[----:B------:R-:W-:Y:S01]  /*2e20*/  @P2 MOV R2, R5 ;  /* 0x0000000500022202 */ /* 0x000fe20000000f00 */
[----:B------:R-:W-:-:S02]  /*2e30*/  @P2 IMAD.MOV.U32 R5, RZ, RZ, R8 ;  /* 0x000000ffff052224 */ /* 0x000fc400078e0008 */
[----:B------:R-:W-:Y:S01]  /*2e40*/  @P3 IMAD.MOV.U32 R17, RZ, RZ, R27 ;  /* 0x000000ffff113224 */ /* 0x000fe200078e001b */
[----:B------:R-:W-:Y:S01]  /*2e50*/  @P3 MOV R27, R21 ;  /* 0x00000015001b3202 */ /* 0x000fe20000000f00 */
[----:B------:R-:W-:Y:S02]  /*2e60*/  IMAD.MOV.U32 R3, RZ, RZ, R11 ;  /* 0x000000ffff037224 */ /* 0x000fe400078e000b */
[----:B------:R-:W-:Y:S01]  /*2e70*/  @P5 MOV R10, R25 ;  /* 0x00000019000a5202 */ /* 0x000fe20000000f00 */
[----:B------:R-:W-:Y:S01]  /*2e80*/  @P5 IMAD.MOV.U32 R25, RZ, RZ, R24 ;  /* 0x000000ffff195224 */ /* 0x000fe200078e0018 */
[----:B------:R-:W-:Y:S01]  /*2e90*/  SEL R22, R16, R27, !P6 ;  /* 0x0000001b10167207 */ /* 0x000fe20007000000 */
[----:B------:R-:W-:Y:S01]  /*2ea0*/  IMAD.MOV.U32 R8, RZ, RZ, R6 ;  /* 0x000000ffff087224 */ /* 0x000fe200078e0006 */
[----:B------:R-:W-:Y:S01]  /*2eb0*/  FSETP.GT.AND P1, PT, R10, R11, PT ;  /* 0x0000000b0a00720b */ /* 0x000fe20003f24000 */
[----:B------:R-:W-:Y:S02]  /*2ec0*/  @P0 IMAD.MOV.U32 R4, RZ, RZ, R13 ;  /* 0x000000ffff040224 */ /* 0x000fe400078e000d */
[----:B------:R-:W-:-:S02]  /*2ed0*/  @P0 IMAD.MOV.U32 R13, RZ, RZ, R26 ;  /* 0x000000ffff0d0224 */ /* 0x000fc400078e001a */
[----:B------:R-:W-:Y:S01]  /*2ee0*/  IMAD.MOV.U32 R9, RZ, RZ, R25 ;  /* 0x000000ffff097224 */ /* 0x000fe200078e0019 */
[----:B------:R-:W-:Y:S01]  /*2ef0*/  FSETP.GT.AND P2, PT, R4, R25, PT ;  /* 0x000000190400720b */ /* 0x000fe20003f44000 */
[----:B------:R-:W-:Y:S01]  /*2f00*/  @P4 IMAD.MOV.U32 R8, RZ, RZ, R17 ;  /* 0x000000ffff084224 */ /* 0x000fe200078e0011 */
[----:B------:R-:W-:Y:S01]  /*2f10*/  FSETP.GEU.AND P3, PT, R13, R12, PT ;  /* 0x0000000c0d00720b */ /* 0x000fe20003f6e000 */
[----:B------:R-:W-:Y:S01]  /*2f20*/  IMAD.MOV.U32 R21, RZ, RZ, R2 ;  /* 0x000000ffff157224 */ /* 0x000fe200078e0002 */
[----:B------:R-:W-:-:S03]  /*2f30*/  @P4 MOV R17, R6 ;  /* 0x0000000600114202 */ /* 0x000fc60000000f00 */
[----:B------:R-:W-:Y:S01]  /*2f40*/  @P1 MOV R3, R10 ;  /* 0x0000000a00031202 */ /* 0x000fe20000000f00 */
[----:B------:R-:W-:Y:S02]  /*2f50*/  @P1 IMAD.MOV.U32 R10, RZ, RZ, R11 ;  /* 0x000000ffff0a1224 */ /* 0x000fe400078e000b */
[----:B------:R-:W-:Y:S02]  /*2f60*/  IMAD.MOV.U32 R11, RZ, RZ, R5 ;  /* 0x000000ffff0b7224 */ /* 0x000fe400078e0005 */
[----:B------:R-:W-:Y:S01]  /*2f70*/  @P5 IMAD.MOV.U32 R11, RZ, RZ, R8 ;  /* 0x000000ffff0b5224 */ /* 0x000fe200078e0008 */
[----:B------:R-:W-:Y:S01]  /*2f80*/  @P5 MOV R8, R5 ;  /* 0x0000000500085202 */ /* 0x000fe20000000f00 */
[----:B------:R-:W-:Y:S01]  /*2f90*/  @P2 IMAD.MOV.U32 R9, RZ, RZ, R4 ;  /* 0x000000ffff092224 */ /* 0x000fe200078e0004 */
[----:B------:R-:W-:Y:S01]  /*2fa0*/  @P2 MOV R4, R25 ;  /* 0x0000001900042202 */ /* 0x000fe20000000f00 */
[----:B------:R-:W-:Y:S01]  /*2fb0*/  IMAD.MOV.U32 R5, RZ, RZ, R17 ;  /* 0x000000ffff057224 */ /* 0x000fe200078e0011 */
[----:B------:R-:W-:Y:S01]  /*2fc0*/  FSEL R25, R12, R13, !P3 ;  /* 0x0000000d0c197208 */ /* 0x000fe20005800000 */
[----:B------:R-:W-:Y:S01]  /*2fd0*/  IMAD.MOV.U32 R12, RZ, RZ, R10 ;  /* 0x000000ffff0c7224 */ /* 0x000fe200078e000a */
[----:B------:R-:W-:Y:S01]  /*2fe0*/  FSETP.GT.AND P4, PT, R9, R10, PT ;  /* 0x0000000a0900720b */ /* 0x000fe20003f84000 */
[----:B------:R-:W-:Y:S01]  /*2ff0*/  @P0 IMAD.MOV.U32 R5, RZ, RZ, R22 ;  /* 0x000000ffff050224 */ /* 0x000fe200078e0016 */
[-C--:B------:R-:W-:Y:S01]  /*3000*/  FSETP.GT.AND P5, PT, R25, R4.reuse, PT ;  /* 0x000000041900720b */ /* 0x080fe20003fa4000 */
[----:B------:R-:W-:Y:S01]  /*3010*/  @P1 IMAD.MOV.U32 R21, RZ, RZ, R11 ;  /* 0x000000ffff151224 */ /* 0x000fe200078e000b */
[----:B------:R-:W-:Y:S01]  /*3020*/  MOV R6, R4 ;  /* 0x0000000400067202 */ /* 0x000fe20000000f00 */
[----:B------:R-:W-:Y:S01]  /*3030*/  IMAD.MOV.U32 R16, RZ, RZ, R3 ;  /* 0x000000ffff107224 */ /* 0x000fe200078e0003 */
[----:B------:R-:W-:-:S02]  /*3040*/  @P0 MOV R22, R17 ;  /* 0x0000001100160202 */ /* 0x000fc40000000f00 */
[----:B------:R-:W-:-:S05]  /*3050*/  @P1 MOV R11, R2 ;  /* 0x00000002000b1202 */ /* 0x000fca0000000f00 */
[----:B------:R-:W-:Y:S02]  /*3060*/  @P4 IMAD.MOV.U32 R12, RZ, RZ, R9 ;  /* 0x000000ffff0c4224 */ /* 0x000fe400078e0009 */
[----:B------:R-:W-:Y:S01]  /*3070*/  @P4 IMAD.MOV.U32 R9, RZ, RZ, R10 ;  /* 0x000000ffff094224 */ /* 0x000fe200078e000a */
[----:B------:R-:W-:Y:S01]  /*3080*/  @P5 MOV R6, R25 ;  /* 0x0000001900065202 */ /* 0x000fe20000000f00 */
[----:B------:R-:W-:Y:S01]  /*3090*/  @P5 IMAD.MOV.U32 R25, RZ, RZ, R4 ;  /* 0x000000ffff195224 */ /* 0x000fe200078e0004 */
[----:B------:R-:W-:Y:S01]  /*30a0*/  FSETP.GT.AND P6, PT, R12, R3, PT ;  /* 0x000000030c00720b */ /* 0x000fe20003fc4000 */
[----:B------:R-:W-:Y:S01]  /*30b0*/  IMAD.MOV.U32 R10, RZ, RZ, R8 ;  /* 0x000000ffff0a7224 */ /* 0x000fe200078e0008 */
[-C--:B------:R-:W-:Y:S01]  /*30c0*/  FSETP.GT.AND P0, PT, R6, R9.reuse, PT ;  /* 0x000000090600720b */ /* 0x080fe20003f04000 */
[----:B------:R-:W-:Y:S01]  /*30d0*/  @P2 IMAD.MOV.U32 R10, RZ, RZ, R5 ;  /* 0x000000ffff0a2224 */ /* 0x000fe200078e0005 */
[----:B------:R-:W-:Y:S01]  /*30e0*/  FSETP.GEU.AND P1, PT, R25, R0, PT ;  /* 0x000000001900720b */ /* 0x000fe20003f2e000 */
[----:B------:R-:W-:Y:S01]  /*30f0*/  IMAD.MOV.U32 R4, RZ, RZ, R11 ;  /* 0x000000ffff047224 */ /* 0x000fe200078e000b */
[----:B------:R-:W-:Y:S01]  /*3100*/  MOV R13, R9 ;  /* 0x00000009000d7202 */ /* 0x000fe20000000f00 */
[----:B------:R-:W-:Y:S01]  /*3110*/  @P4 IMAD.MOV.U32 R4, RZ, RZ, R10 ;  /* 0x000000ffff044224 */ /* 0x000fe200078e000a */
[----:B------:R-:W-:-:S02]  /*3120*/  @P4 MOV R10, R11 ;  /* 0x0000000b000a4202 */ /* 0x000fc40000000f00 */
[----:B------:R-:W-:Y:S01]  /*3130*/  @P2 MOV R5, R8 ;  /* 0x0000000800052202 */ /* 0x000fe20000000f00 */
[----:B------:R-:W-:Y:S01]  /*3140*/  FMUL R8, R7, 1.4426950216293334961 ;  /* 0x3fb8aa3b07087820 */ /* 0x000fe20000400000 */
[----:B------:R-:W-:Y:S01]  /*3150*/  SEL R11, R15, R22, !P3 ;  /* 0x000000160f0b7207 */ /* 0x000fe20005800000 */
[----:B------:R-:W-:Y:S02]  /*3160*/  @P6 IMAD.MOV.U32 R16, RZ, RZ, R12 ;  /* 0x000000ffff106224 */ /* 0x000fe400078e000c */
[----:B------:R-:W-:Y:S01]  /*3170*/  @P6 IMAD.MOV.U32 R12, RZ, RZ, R3 ;  /* 0x000000ffff0c6224 */ /* 0x000fe200078e0003 */
[----:B------:R-:W-:Y:S01]  /*3180*/  @P0 MOV R13, R6 ;  /* 0x00000006000d0202 */ /* 0x000fe20000000f00 */
[----:B------:R-:W-:Y:S01]  /*3190*/  @P0 IMAD.MOV.U32 R6, RZ, RZ, R9 ;  /* 0x000000ffff060224 */ /* 0x000fe200078e0009 */
[----:B------:R-:W-:Y:S01]  /*31a0*/  FSEL R3, R0, R25, !P1 ;  /* 0x0000001900037208 */ /* 0x000fe20004800000 */
[----:B------:R-:W-:Y:S01]  /*31b0*/  IMAD.MOV.U32 R15, RZ, RZ, R12 ;  /* 0x000000ffff0f7224 */ /* 0x000fe200078e000c */
[----:B------:R-:W-:Y:S01]  /*31c0*/  FSETP.GT.AND P4, PT, R13, R12, PT ;  /* 0x0000000c0d00720b */ /* 0x000fe20003f84000 */
[----:B------:R-:W-:Y:S01]  /*31d0*/  IMAD.MOV.U32 R2, RZ, RZ, R6 ;  /* 0x000000ffff027224 */ /* 0x000fe200078e0006 */
[----:B------:R-:W-:Y:S01]  /*31e0*/  FSETP.GT.AND P2, PT, R3, R6, PT ;  /* 0x000000060300720b */ /* 0x000fe20003f44000 */
[----:B------:R-:W-:Y:S01]  /*31f0*/  IMAD.MOV.U32 R0, RZ, RZ, R21 ;  /* 0x000000ffff007224 */ /* 0x000fe200078e0015 */
[----:B------:R-:W-:Y:S01]  /*3200*/  MOV R9, R5 ;  /* 0x0000000500097202 */ /* 0x000fe20000000f00 */
[----:B------:R-:W-:-:S02]  /*3210*/  @P5 IMAD.MOV.U32 R9, RZ, RZ, R11 ;  /* 0x000000ffff095224 */ /* 0x000fc400078e000b */
[----:B------:R-:W-:Y:S01]  /*3220*/  @P5 IMAD.MOV.U32 R11, RZ, RZ, R5 ;  /* 0x000000ffff0b5224 */ /* 0x000fe200078e0005 */
[-C--:B------:R-:W-:Y:S01]  /*3230*/  MOV R5, R16.reuse ;  /* 0x0000001000057202 */ /* 0x080fe20000000f00 */
[----:B------:R-:W-:Y:S01]  /*3240*/  @P6 IMAD.MOV.U32 R0, RZ, RZ, R4 ;  /* 0x000000ffff006224 */ /* 0x000fe200078e0004 */
[----:B------:R-:W-:Y:S02]  /*3250*/  @P6 MOV R4, R21 ;  /* 0x0000001500046202 */ /* 0x000fe40000000f00 */
[----:B------:R-:W-:Y:S01]  /*3260*/  FSETP.GEU.AND P6, PT, R8, -126, PT ;  /* 0xc2fc00000800780b */ /* 0x000fe20003fce000 */
[----:B------:R-:W-:Y:S02]  /*3270*/  @P4 IMAD.MOV.U32 R15, RZ, RZ, R13 ;  /* 0x000000ffff0f4224 */ /* 0x000fe400078e000d */
[----:B------:R-:W-:Y:S01]  /*3280*/  @P4 IMAD.MOV.U32 R13, RZ, RZ, R12 ;  /* 0x000000ffff0d4224 */ /* 0x000fe200078e000c */
[----:B------:R-:W-:Y:S01]  /*3290*/  @P2 MOV R2, R3 ;  /* 0x0000000300022202 */ /* 0x000fe20000000f00 */
[----:B------:R-:W-:Y:S01]  /*32a0*/  IMAD.MOV.U32 R12, RZ, RZ, R10 ;  /* 0x000000ffff0c7224 */ /* 0x000fe200078e000a */
[----:B------:R-:W-:Y:S01]  /*32b0*/  FSETP.GT.AND P3, PT, R15, R16, PT ;  /* 0x000000100f00720b */ /* 0x000fe20003f64000 */
[----:B------:R-:W-:Y:S01]  /*32c0*/  IMAD.MOV.U32 R7, RZ, RZ, R13 ;  /* 0x000000ffff077224 */ /* 0x000fe200078e000d */
[----:B------:R-:W-:-:S02]  /*32d0*/  FSETP.GT.AND P5, PT, R2, R13, PT ;  /* 0x0000000d0200720b */ /* 0x000fc40003fa4000 */
[----:B------:R-:W-:Y:S01]  /*32e0*/  @P0 MOV R12, R9 ;  /* 0x00000009000c0202 */ /* 0x000fe20000000f00 */
[----:B------:R-:W-:Y:S01]  /*32f0*/  @P0 IMAD.MOV.U32 R9, RZ, RZ, R10 ;  /* 0x000000ffff090224 */ /* 0x000fe200078e000a */
[----:B------:R-:W-:Y:S01]  /*3300*/  @P2 MOV R3, R6 ;  /* 0x0000000600032202 */ /* 0x000fe20000000f00 */
[----:B------:R-:W-:-:S04]  /*3310*/  @!P6 FMUL R8, R8, 0.5 ;  /* 0x3f0000000808e820 */ /* 0x000fc80000400000 */
[----:B------:R0:W1:Y:S02]  /*3320*/  MUFU.EX2 R21, R8 ;  /* 0x0000000800157308 */ /* 0x0000640000000800 */
[----:B------:R-:W-:Y:S01]  /*3330*/  @P3 MOV R5, R15 ;  /* 0x0000000f00053202 */ /* 0x000fe20000000f00 */
[----:B------:R-:W-:Y:S02]  /*3340*/  @P3 IMAD.MOV.U32 R15, RZ, RZ, R16 ;  /* 0x000000ffff0f3224 */ /* 0x000fe400078e0010 */
[----:B------:R-:W-:Y:S02]  /*3350*/  @P5 IMAD.MOV.U32 R7, RZ, RZ, R2 ;  /* 0x000000ffff075224 */ /* 0x000fe400078e0002 */
[--C-:B------:R-:W-:Y:S01]  /*3360*/  IMAD.MOV.U32 R16, RZ, RZ, R4.reuse ;  /* 0x000000ffff107224 */ /* 0x100fe200078e0004 */
[----:B------:R-:W-:Y:S01]  /*3370*/  @P4 MOV R16, R12 ;  /* 0x0000000c00104202 */ /* 0x000fe20000000f00 */
[----:B------:R-:W-:Y:S01]  /*3380*/  @P4 IMAD.MOV.U32 R12, RZ, RZ, R4 ;  /* 0x000000ffff0c4224 */ /* 0x000fe200078e0004 */
[----:B------:R-:W-:Y:S01]  /*3390*/  FSETP.GT.AND P0, PT, R7, R15, PT ;  /* 0x0000000f0700720b */ /* 0x000fe20003f04000 */
[----:B0-----:R-:W-:Y:S01]  /*33a0*/  IMAD.MOV.U32 R8, RZ, RZ, R0 ;  /* 0x000000ffff087224 */ /* 0x001fe200078e0000 */
[----:B------:R-:W-:Y:S01]  /*33b0*/  SEL R4, R14, R11, !P1 ;  /* 0x0000000b0e047207 */ /* 0x000fe20004800000 */
[----:B------:R-:W-:Y:S01]  /*33c0*/  IMAD.MOV.U32 R11, RZ, RZ, R9 ;  /* 0x000000ffff0b7224 */ /* 0x000fe200078e0009 */
[----:B------:R-:W-:Y:S01]  /*33d0*/  MOV R14, R15 ;  /* 0x0000000f000e7202 */ /* 0x000fe20000000f00 */
[----:B------:R-:W-:Y:S01]  /*33e0*/  @P3 IMAD.MOV.U32 R8, RZ, RZ, R16 ;  /* 0x000000ffff083224 */ /* 0x000fe200078e0010 */
[----:B------:R-:W-:Y:S01]  /*33f0*/  @P3 MOV R16, R0 ;  /* 0x0000000000103202 */ /* 0x000fe20000000f00 */
[----:B------:R-:W-:-:S02]  /*3400*/  @P2 IMAD.MOV.U32 R11, RZ, RZ, R4 ;  /* 0x000000ffff0b2224 */ /* 0x000fc400078e0004 */
[----:B-1----:R-:W-:Y:S01]  /*3410*/  @!P6 FMUL R21, R21, R21 ;  /* 0x000000151515e220 */ /* 0x002fe20000400000 */
[----:B------:R-:W-:Y:S02]  /*3420*/  IMAD.MOV.U32 R10, RZ, RZ, R12 ;  /* 0x000000ffff0a7224 */ /* 0x000fe400078e000c */
[----:B------:R-:W-:Y:S02]  /*3430*/  @P5 IMAD.MOV.U32 R10, RZ, RZ, R11 ;  /* 0x000000ffff0a5224 */ /* 0x000fe400078e000b */
[----:B------:R-:W-:Y:S01]  /*3440*/  FFMA R21, R20, R21, R19 ;  /* 0x0000001514157223 */ /* 0x000fe20000000013 */
[----:B------:R-:W-:Y:S01]  /*3450*/  @P0 MOV R14, R7 ;  /* 0x00000007000e0202 */ /* 0x000fe20000000f00 */
[----:B------:R-:W-:Y:S01]  /*3460*/  IMAD.MOV.U32 R0, RZ, RZ, R16 ;  /* 0x000000ffff007224 */ /* 0x000fe200078e0010 */
[----:B------:R-:W-:Y:S01]  /*3470*/  @P0 MOV R0, R10 ;  /* 0x0000000a00000202 */ /* 0x000fe20000000f00 */
[----:B------:R-:W-:Y:S01]  /*3480*/  @P2 IMAD.MOV.U32 R4, RZ, RZ, R9 ;  /* 0x000000ffff042224 */ /* 0x000fe200078e0009 */
[----:B------:R-:W-:Y:S01]  /*3490*/  FSETP.GT.AND P1, PT, R14, R5, PT ;  /* 0x000000050e00720b */ /* 0x000fe20003f24000 */
[----:B------:R-:W-:Y:S01]  /*34a0*/  IMAD.MOV.U32 R6, RZ, RZ, R14 ;  /* 0x000000ffff067224 */ /* 0x000fe200078e000e */
[----:B------:R-:W-:Y:S01]  /*34b0*/  @P0 MOV R10, R16 ;  /* 0x00000010000a0202 */ /* 0x000fe20000000f00 */
[----:B------:R-:W-:-:S02]  /*34c0*/  IMAD.MOV.U32 R9, RZ, RZ, R0 ;  /* 0x000000ffff097224 */ /* 0x000fc400078e0000 */
[----:B------:R-:W-:Y:S02]  /*34d0*/  @P5 IMAD.MOV.U32 R2, RZ, RZ, R13 ;  /* 0x000000ffff025224 */ /* 0x000fe400078e000d */
[----:B------:R-:W-:Y:S02]  /*34e0*/  @P5 IMAD.MOV.U32 R11, RZ, RZ, R12 ;  /* 0x000000ffff0b5224 */ /* 0x000fe400078e000c */
[----:B------:R-:W-:Y:S02]  /*34f0*/  @P0 IMAD.MOV.U32 R7, RZ, RZ, R15 ;  /* 0x000000ffff070224 */ /* 0x000fe400078e000f */
[----:B------:R-:W-:Y:S02]  /*3500*/  IMAD.MOV.U32 R20, RZ, RZ, R18 ;  /* 0x000000ffff147224 */ /* 0x000fe400078e0012 */
[----:B------:R-:W-:Y:S01]  /*3510*/  @P1 MOV R6, R5 ;  /* 0x0000000500061202 */ /* 0x000fe20000000f00 */
[----:B------:R-:W-:Y:S01]  /*3520*/  @P1 IMAD.MOV.U32 R9, RZ, RZ, R8 ;  /* 0x000000ffff091224 */ /* 0x000fe200078e0008 */
[----:B------:R-:W-:Y:S01]  /*3530*/  @P1 MOV R8, R0 ;  /* 0x0000000000081202 */ /* 0x000fe20000000f00 */
[----:B------:R-:W-:-:S07]  /*3540*/  @P1 IMAD.MOV.U32 R5, RZ, RZ, R14 ;  /* 0x000000ffff051224 */ /* 0x000fce00078e000e */
.L_x_29:
[----:B------:R-:W-:Y:S05]  /*3550*/  BSYNC.RECONVERGENT B0 ;  /* 0x0000000000007941 */ /* 0x000fea0003800200 */
.L_x_28:
        /* <DEDUP_REMOVED lines=183> */
.L_x_31:
[----:B------:R-:W-:Y:S05]  /*40d0*/  BSYNC.RECONVERGENT B0 ;  /* 0x0000000000007941 */ /* 0x000fea0003800200 */
.L_x_30:
[----:B0-----:R-:W0:Y:S01]  /*40e0*/  S2R R0, SR_TID.X ;  /* 0x0000000000007919 */ /* 0x001e220000002100 */
[----:B------:R-:W-:Y:S01]  /*40f0*/  ISETP.GT.AND P1, PT, R23, 0xf, PT ;  /* 0x0000000f1700780c */ /* 0x000fe20003f24270 */
[----:B------:R-:W-:Y:S01]  /*4100*/  BSSY.RECONVERGENT B0, `(.L_x_32) ;  /* 0x00000c2000007945 */ /* 0x000fe20003800200 */
[----:B------:R2:W3:Y:S04]  /*4110*/  SHFL.DOWN PT, R19, R20, 0x10, 0x1f ;  /* 0x0a001f0014137f89 */ /* 0x0004e800000e0000 */
[----:B------:R2:W4:Y:S04]  /*4120*/  SHFL.DOWN PT, R22, R21, 0x10, 0x1f ;  /* 0x0a001f0015167f89 */ /* 0x00052800000e0000 */
[----:B------:R2:W2:Y:S04]  /*4130*/  SHFL.DOWN PT, R25, R8, 0x10, 0x1f ;  /* 0x0a001f0008197f89 */ /* 0x0004a800000e0000 */
[----:B-1----:R1:W1:Y:S04]  /*4140*/  SHFL.DOWN PT, R16, R9, 0x10, 0x1f ;  /* 0x0a001f0009107f89 */ /* 0x00226800000e0000 */
[----:B------:R0:W1:Y:S04]  /*4150*/  SHFL.DOWN PT, R14, R10, 0x10, 0x1f ;  /* 0x0a001f000a0e7f89 */ /* 0x00006800000e0000 */
[----:B------:R0:W1:Y:S04]  /*4160*/  SHFL.DOWN PT, R12, R11, 0x10, 0x1f ;  /* 0x0a001f000b0c7f89 */ /* 0x00006800000e0000 */
[----:B------:R1:W1:Y:S01]  /*4170*/  SHFL.DOWN PT, R18, R5, 0x10, 0x1f ;  /* 0x0a001f0005127f89 */ /* 0x00026200000e0000 */
[----:B0-----:R-:W-:-:S03]  /*4180*/  ISETP.NE.AND P0, PT, R0, RZ, PT ;  /* 0x000000ff0000720c */ /* 0x001fc60003f05270 */
[----:B------:R0:W0:Y:S04]  /*4190*/  SHFL.DOWN PT, R24, R6, 0x10, 0x1f ;  /* 0x0a001f0006187f89 */ /* 0x00002800000e0000 */
[----:B------:R0:W0:Y:S04]  /*41a0*/  SHFL.DOWN PT, R0, R4, 0x10, 0x1f ;  /* 0x0a001f0004007f89 */ /* 0x00002800000e0000 */
[----:B------:R0:W0:Y:S04]  /*41b0*/  SHFL.DOWN PT, R17, R7, 0x10, 0x1f ;  /* 0x0a001f0007117f89 */ /* 0x00002800000e0000 */
[----:B------:R0:W0:Y:S04]  /*41c0*/  SHFL.DOWN PT, R15, R2, 0x10, 0x1f ;  /* 0x0a001f00020f7f89 */ /* 0x00002800000e0000 */
[----:B------:R0:W0:Y:S01]  /*41d0*/  SHFL.DOWN PT, R13, R3, 0x10, 0x1f ;  /* 0x0a001f00030d7f89 */ /* 0x00002200000e0000 */
[----:B-1234-:R-:W-:Y:S05]  /*41e0*/  @P1 BRA `(.L_x_33) ;  /* 0x0000000800cc1947 */ /* 0x01efea0003800000 */
[----:B------:R-:W-:Y:S02]  /*41f0*/  FSETP.GEU.AND P2, PT, R3, R18, PT ;  /* 0x000000120300720b */ /* 0x000fe40003f4e000 */
[----:B------:R-:W-:Y:S02]  /*4200*/  FSETP.GT.AND P1, PT, R20, R19, PT ;  /* 0x000000131400720b */ /* 0x000fe40003f24000 */
[----:B------:R-:W-:Y:S02]  /*4210*/  FSEL R27, R18, R3, !P2 ;  /* 0x00000003121b7208 */ /* 0x000fe40005000000 */
[-C--:B------:R-:W-:Y:S02]  /*4220*/  MOV R18, R2.reuse ;  /* 0x0000000200127202 */ /* 0x080fe40000000f00 */
[----:B------:R-:W-:Y:S02]  /*4230*/  FSETP.GT.AND P3, PT, R27, R2, PT ;  /* 0x000000021b00720b */ /* 0x000fe40003f64000 */
[----:B0-----:R-:W-:-:S11]  /*4240*/  MOV R3, R7 ;  /* 0x0000000700037202 */ /* 0x001fd60000000f00 */
[----:B------:R-:W-:Y:S02]  /*4250*/  @P3 IMAD.MOV.U32 R18, RZ, RZ, R27 ;  /* 0x000000ffff123224 */ /* 0x000fe400078e001b */
[----:B------:R-:W-:-:S03]  /*4260*/  @P3 IMAD.MOV.U32 R27, RZ, RZ, R2 ;  /* 0x000000ffff1b3224 */ /* 0x000fc600078e0002 */
[----:B------:R-:W-:Y:S02]  /*4270*/  FSETP.GT.AND P5, PT, R18, R7, PT ;  /* 0x000000071200720b */ /* 0x000fe40003fa4000 */
[----:B------:R-:W-:-:S04]  /*4280*/  FSETP.GEU.AND P4, PT, R27, R24, PT ;  /* 0x000000181b00720b */ /* 0x000fc80003f8e000 */
[----:B------:R-:W-:Y:S01]  /*4290*/  FSEL R2, R24, R27, !P4 ;  /* 0x0000001b18027208 */ /* 0x000fe20006000000 */
[----:B------:R-:W-:-:S06]  /*42a0*/  IMAD.MOV.U32 R24, RZ, RZ, R6 ;  /* 0x000000ffff187224 */ /* 0x000fcc00078e0006 */
[----:B------:R-:W-:Y:S02]  /*42b0*/  @P5 IMAD.MOV.U32 R3, RZ, RZ, R18 ;  /* 0x000000ffff035224 */ /* 0x000fe400078e0012 */
[----:B------:R-:W-:Y:S01]  /*42c0*/  @P5 IMAD.MOV.U32 R18, RZ, RZ, R7 ;  /* 0x000000ffff125224 */ /* 0x000fe200078e0007 */
[----:B------:R-:W-:Y:S02]  /*42d0*/  FSEL R7, R19, R20, P1 ;  /* 0x0000001413077208 */ /* 0x000fe40000800000 */
[----:B------:R-:W-:Y:S01]  /*42e0*/  FSEL R20, R20, R19, P1 ;  /* 0x0000001314147208 */ /* 0x000fe20000800000 */
[----:B------:R-:W-:Y:S01]  /*42f0*/  IMAD.MOV.U32 R26, RZ, RZ, R18 ;  /* 0x000000ffff1a7224 */ /* 0x000fe200078e0012 */
[----:B------:R-:W-:Y:S02]  /*4300*/  FSEL R19, R21, R22, P1 ;  /* 0x0000001615137208 */ /* 0x000fe40000800000 */
[----:B------:R-:W-:Y:S01]  /*4310*/  FSEL R22, R22, R21, P1 ;  /* 0x0000001516167208 */ /* 0x000fe20000800000 */
[----:B------:R-:W-:Y:S01]  /*4320*/  FADD R7, -R20, R7 ;  /* 0x0000000714077221 */ /* 0x000fe20000000100 */
[----:B------:R-:W-:-:S02]  /*4330*/  FSETP.GT.AND P6, PT, R3, R6, PT ;  /* 0x000000060300720b */ /* 0x000fc40003fc4000 */
[----:B------:R-:W-:Y:S02]  /*4340*/  FSETP.GT.AND P1, PT, R2, R18, PT ;  /* 0x000000120200720b */ /* 0x000fe40003f24000 */
[----:B------:R-:W-:Y:S02]  /*4350*/  SEL R21, R25, R4, !P2 ;  /* 0x0000000419157207 */ /* 0x000fe40005000000 */
[----:B------:R-:W-:-:S03]  /*4360*/  MOV R4, R11 ;  /* 0x0000000b00047202 */ /* 0x000fc60000000f00 */
[----:B------:R-:W-:Y:S01]  /*4370*/  @P3 IMAD.MOV.U32 R4, RZ, RZ, R21 ;  /* 0x000000ffff043224 */ /* 0x000fe200078e0015 */
[----:B------:R-:W-:Y:S01]  /*4380*/  @P3 MOV R21, R11 ;  /* 0x0000000b00153202 */ /* 0x000fe20000000f00 */
[----:B------:R-:W-:Y:S02]  /*4390*/  IMAD.MOV.U32 R11, RZ, RZ, R10 ;  /* 0x000000ffff0b7224 */ /* 0x000fe400078e000a */
[----:B------:R-:W-:Y:S01]  /*43a0*/  @P6 IMAD.MOV.U32 R24, RZ, RZ, R3 ;  /* 0x000000ffff186224 */ /* 0x000fe200078e0003 */
[----:B------:R-:W-:Y:S01]  /*43b0*/  @P6 MOV R3, R6 ;  /* 0x0000000600036202 */ /* 0x000fe20000000f00 */
[----:B------:R-:W-:Y:S01]  /*43c0*/  @P1 IMAD.MOV.U32 R26, RZ, RZ, R2 ;  /* 0x000000ffff1a1224 */ /* 0x000fe200078e0002 */
[----:B------:R-:W-:Y:S01]  /*43d0*/  @P5 MOV R11, R4 ;  /* 0x00000004000b5202 */ /* 0x000fe20000000f00 */
[----:B------:R-:W-:Y:S01]  /*43e0*/  IMAD.MOV.U32 R6, RZ, RZ, R9 ;  /* 0x000000ffff067224 */ /* 0x000fe200078e0009 */
[----:B------:R-:W-:Y:S01]  /*43f0*/  FSETP.GT.AND P2, PT, R24, R5, PT ;  /* 0x000000051800720b */ /* 0x000fe20003f44000 */
[----:B------:R-:W-:Y:S01]  /*4400*/  @P5 IMAD.MOV.U32 R4, RZ, RZ, R10 ;  /* 0x000000ffff045224 */ /* 0x000fe200078e000a */
[----:B------:R-:W-:Y:S01]  /*4410*/  FSETP.GT.AND P3, PT, R26, R3, PT ;  /* 0x000000031a00720b */ /* 0x000fe20003f64000 */
[----:B------:R-:W-:Y:S01]  /*4420*/  IMAD.MOV.U32 R25, RZ, RZ, R3 ;  /* 0x000000ffff197224 */ /* 0x000fe200078e0003 */
[----:B------:R-:W-:-:S02]  /*4430*/  @P1 MOV R2, R18 ;  /* 0x0000001200021202 */ /* 0x000fc40000000f00 */
[----:B------:R-:W-:Y:S01]  /*4440*/  @P6 MOV R6, R11 ;  /* 0x0000000b00066202 */ /* 0x000fe20000000f00 */
[----:B------:R-:W-:Y:S01]  /*4450*/  @P6 IMAD.MOV.U32 R11, RZ, RZ, R9 ;  /* 0x000000ffff0b6224 */ /* 0x000fe200078e0009 */
[----:B------:R-:W-:Y:S01]  /*4460*/  FSETP.GEU.AND P5, PT, R2, R17, PT ;  /* 0x000000110200720b */ /* 0x000fe20003fae000 */
[----:B------:R-:W-:Y:S01]  /*4470*/  IMAD.MOV.U32 R9, RZ, RZ, R5 ;  /* 0x000000ffff097224 */ /* 0x000fe200078e0005 */
[----:B------:R-:W-:Y:S01]  /*4480*/  SEL R21, R16, R21, !P4 ;  /* 0x0000001510157207 */ /* 0x000fe20006000000 */
[----:B------:R-:W-:Y:S01]  /*4490*/  IMAD.MOV.U32 R16, RZ, RZ, R11 ;  /* 0x000000ffff107224 */ /* 0x000fe200078e000b */
[----:B------:R-:W-:Y:S01]  /*44a0*/  FSEL R18, R17, R2, !P5 ;  /* 0x0000000211127208 */ /* 0x000fe20006800000 */
[----:B------:R-:W-:Y:S01]  /*44b0*/  @P2 IMAD.MOV.U32 R9, RZ, RZ, R24 ;  /* 0x000000ffff092224 */ /* 0x000fe200078e0018 */
[----:B------:R-:W-:Y:S01]  /*44c0*/  @P2 MOV R24, R5 ;  /* 0x0000000500182202 */ /* 0x000fe20000000f00 */
[----:B------:R-:W-:Y:S02]  /*44d0*/  @P3 IMAD.MOV.U32 R25, RZ, RZ, R26 ;  /* 0x000000ffff193224 */ /* 0x000fe400078e001a */
[----:B------:R-:W-:Y:S01]  /*44e0*/  @P3 IMAD.MOV.U32 R26, RZ, RZ, R3 ;  /* 0x000000ffff1a3224 */ /* 0x000fe200078e0003 */
[----:B------:R-:W-:Y:S01]  /*44f0*/  MOV R3, R8 ;  /* 0x0000000800037202 */ /* 0x000fe20000000f00 */
[----:B------:R-:W-:Y:S01]  /*4500*/  @P2 IMAD.MOV.U32 R3, RZ, RZ, R6 ;  /* 0x000000ffff032224 */ /* 0x000fe200078e0006 */
[----:B------:R-:W-:Y:S01]  /*4510*/  FSETP.GT.AND P6, PT, R25, R24, PT ;  /* 0x000000181900720b */ /* 0x000fe20003fc4000 */
[----:B------:R-:W-:Y:S01]  /*4520*/  @P2 IMAD.MOV.U32 R6, RZ, RZ, R8 ;  /* 0x000000ffff062224 */ /* 0x000fe200078e0008 */
[----:B------:R-:W-:Y:S01]  /*4530*/  FSETP.GT.AND P2, PT, R18, R26, PT ;  /* 0x0000001a1200720b */ /* 0x000fe20003f44000 */
[----:B------:R-:W-:Y:S01]  /*4540*/  IMAD.MOV.U32 R2, RZ, RZ, R26 ;  /* 0x000000ffff027224 */ /* 0x000fe200078e001a */
[----:B------:R-:W-:Y:S01]  /*4550*/  MOV R10, R24 ;  /* 0x00000018000a7202 */ /* 0x000fe20000000f00 */
[----:B------:R-:W-:Y:S01]  /*4560*/  IMAD.MOV.U32 R17, RZ, RZ, R3 ;  /* 0x000000ffff117224 */ /* 0x000fe200078e0003 */
[----:B------:R-:W-:-:S02]  /*4570*/  MOV R8, R4 ;  /* 0x0000000400087202 */ /* 0x000fc40000000f00 */
[----:B------:R-:W-:Y:S01]  /*4580*/  @P1 MOV R8, R21 ;  /* 0x0000001500081202 */ /* 0x000fe20000000f00 */
[----:B------:R-:W-:Y:S02]  /*4590*/  @P1 IMAD.MOV.U32 R21, RZ, RZ, R4 ;  /* 0x000000ffff151224 */ /* 0x000fe400078e0004 */
[----:B------:R-:W-:Y:S01]  /*45a0*/  IMAD.MOV.U32 R4, RZ, RZ, R9 ;  /* 0x000000ffff047224 */ /* 0x000fe200078e0009 */
[----:B------:R-:W-:Y:S01]  /*45b0*/  @P3 MOV R16, R8 ;  /* 0x0000000800103202 */ /* 0x000fe20000000f00 */
[----:B------:R-:W-:Y:S02]  /*45c0*/  @P6 IMAD.MOV.U32 R10, RZ, RZ, R25 ;  /* 0x000000ffff0a6224 */ /* 0x000fe400078e0019 */
[----:B------:R-:W-:Y:S02]  /*45d0*/  @P6 IMAD.MOV.U32 R25, RZ, RZ, R24 ;  /* 0x000000ffff196224 */ /* 0x000fe400078e0018 */
        /* <DEDUP_REMOVED lines=8> */
[----:B------:R-:W-:Y:S01]  /*4660*/  @P6 IMAD.MOV.U32 R16, RZ, RZ, R6 ;  /* 0x000000ffff106224 */ /* 0x000fe200078e0006 */
[----:B------:R-:W-:-:S02]  /*4670*/  MOV R5, R25 ;  /* 0x0000001900057202 */ /* 0x000fc40000000f00 */
[----:B------:R-:W-:Y:S02]  /*4680*/  FSEL R24, R15, R18, !P3 ;  /* 0x000000120f187208 */ /* 0x000fe40005800000 */
[----:B------:R-:W-:Y:S01]  /*4690*/  SEL R15, R14, R21, !P5 ;  /* 0x000000150e0f7207 */ /* 0x000fe20006800000 */
[----:B------:R-:W-:Y:S01]  /*46a0*/  @P4 IMAD.MOV.U32 R4, RZ, RZ, R10 ;  /* 0x000000ffff044224 */ /* 0x000fe200078e000a */
[----:B------:R-:W-:Y:S01]  /*46b0*/  MOV R18, R8 ;  /* 0x0000000800127202 */ /* 0x000fe20000000f00 */
[----:B------:R-:W-:Y:S01]  /*46c0*/  @P4 IMAD.MOV.U32 R10, RZ, RZ, R9 ;  /* 0x000000ffff0a4224 */ /* 0x000fe200078e0009 */
[----:B------:R-:W-:Y:S01]  /*46d0*/  MOV R14, R16 ;  /* 0x00000010000e7202 */ /* 0x000fe20000000f00 */
[----:B------:R-:W-:Y:S01]  /*46e0*/  @P2 IMAD.MOV.U32 R18, RZ, RZ, R15 ;  /* 0x000000ffff122224 */ /* 0x000fe200078e000f */
[----:B------:R-:W-:Y:S01]  /*46f0*/  @P1 MOV R5, R2 ;  /* 0x0000000200051202 */ /* 0x000fe20000000f00 */
[----:B------:R-:W-:Y:S01]  /*4700*/  @P1 IMAD.MOV.U32 R2, RZ, RZ, R25 ;  /* 0x000000ffff021224 */ /* 0x000fe200078e0019 */
[----:B------:R-:W-:Y:S01]  /*4710*/  @P2 MOV R15, R8 ;  /* 0x00000008000f2202 */ /* 0x000fe20000000f00 */
[----:B------:R-:W-:Y:S01]  /*4720*/  IMAD.MOV.U32 R6, RZ, RZ, R10 ;  /* 0x000000ffff067224 */ /* 0x000fe200078e000a */
[----:B------:R-:W-:Y:S01]  /*4730*/  FSETP.GT.AND P6, PT, R5, R10, PT ;  /* 0x0000000a0500720b */ /* 0x000fe20003fc4000 */
[----:B------:R-:W-:Y:S01]  /*4740*/  IMAD.MOV.U32 R8, RZ, RZ, R2 ;  /* 0x000000ffff087224 */ /* 0x000fe200078e0002 */
[----:B------:R-:W-:Y:S01]  /*4750*/  FSETP.GT.AND P5, PT, R24, R2, PT ;  /* 0x000000021800720b */ /* 0x000fe20003fa4000 */
[----:B------:R-:W-:Y:S01]  /*4760*/  @P4 IMAD.MOV.U32 R17, RZ, RZ, R11 ;  /* 0x000000ffff114224 */ /* 0x000fe200078e000b */
[----:B------:R-:W-:Y:S01]  /*4770*/  @P1 MOV R14, R18 ;  /* 0x00000012000e1202 */ /* 0x000fe20000000f00 */
[----:B------:R-:W-:Y:S01]  /*4780*/  @P1 IMAD.MOV.U32 R18, RZ, RZ, R16 ;  /* 0x000000ffff121224 */ /* 0x000fe200078e0010 */
[----:B------:R-:W-:Y:S01]  /*4790*/  @P4 MOV R11, R3 ;  /* 0x00000003000b4202 */ /* 0x000fe20000000f00 */
[----:B------:R-:W-:Y:S01]  /*47a0*/  IMAD.MOV.U32 R21, RZ, RZ, R4 ;  /* 0x000000ffff157224 */ /* 0x000fe200078e0004 */
[----:B------:R-:W-:-:S05]  /*47b0*/  SEL R15, R12, R15, !P3 ;  /* 0x0000000f0c0f7207 */ /* 0x000fca0005800000 */
[----:B------:R-:W-:Y:S02]  /*47c0*/  @P6 IMAD.MOV.U32 R6, RZ, RZ, R5 ;  /* 0x000000ffff066224 */ /* 0x000fe400078e0005 */
[----:B------:R-:W-:Y:S02]  /*47d0*/  @P6 IMAD.MOV.U32 R5, RZ, RZ, R10 ;  /* 0x000000ffff056224 */ /* 0x000fe400078e000a */
[----:B------:R-:W-:Y:S01]  /*47e0*/  @P5 IMAD.MOV.U32 R8, RZ, RZ, R24 ;  /* 0x000000ffff085224 */ /* 0x000fe200078e0018 */
[----:B------:R-:W-:Y:S01]  /*47f0*/  FSETP.GT.AND P2, PT, R6, R4, PT ;  /* 0x000000040600720b */ /* 0x000fe20003f44000 */
[----:B------:R-:W-:Y:S01]  /*4800*/  IMAD.MOV.U32 R10, RZ, RZ, R11 ;  /* 0x000000ffff0a7224 */ /* 0x000fe200078e000b */
[----:B------:R-:W-:Y:S01]  /*4810*/  @P5 MOV R24, R2 ;  /* 0x0000000200185202 */ /* 0x000fe20000000f00 */
[----:B------:R-:W-:Y:S01]  /*4820*/  @P6 IMAD.MOV.U32 R10, RZ, RZ, R14 ;  /* 0x000000ffff0a6224 */ /* 0x000fe200078e000e */
[----:B------:R-:W-:Y:S01]  /*4830*/  FSETP.GT.AND P1, PT, R8, R5, PT ;  /* 0x000000050800720b */ /* 0x000fe20003f24000 */
[----:B------:R-:W-:Y:S01]  /*4840*/  IMAD.MOV.U32 R9, RZ, RZ, R5 ;  /* 0x000000ffff097224 */ /* 0x000fe200078e0005 */
[----:B------:R-:W-:-:S02]  /*4850*/  @P6 MOV R14, R11 ;  /* 0x0000000b000e6202 */ /* 0x000fc40000000f00 */
[----:B------:R-:W-:-:S03]  /*4860*/  FSETP.GEU.AND P6, PT, R24, R13, PT ;  /* 0x0000000d1800720b */ /* 0x000fc60003fce000 */
[----:B------:R-:W-:Y:S01]  /*4870*/  IMAD.MOV.U32 R16, RZ, RZ, R14 ;  /* 0x000000ffff107224 */ /* 0x000fe200078e000e */
[----:B------:R-:W-:Y:S01]  /*4880*/  FSEL R3, R13, R24, !P6 ;  /* 0x000000180d037208 */ /* 0x000fe20007000000 */
[----:B------:R-:W-:Y:S01]  /*4890*/  @P2 IMAD.MOV.U32 R21, RZ, RZ, R6 ;  /* 0x000000ffff152224 */ /* 0x000fe200078e0006 */
[----:B------:R-:W-:Y:S01]  /*48a0*/  @P2 MOV R6, R4 ;  /* 0x0000000400062202 */ /* 0x000fe20000000f00 */
[----:B------:R-:W-:Y:S02]  /*48b0*/  IMAD.MOV.U32 R4, RZ, RZ, R17 ;  /* 0x000000ffff047224 */ /* 0x000fe400078e0011 */
[----:B------:R-:W-:Y:S01]  /*48c0*/  @P1 IMAD.MOV.U32 R9, RZ, RZ, R8 ;  /* 0x000000ffff091224 */ /* 0x000fe200078e0008 */
[----:B------:R-:W-:Y:S01]  /*48d0*/  MOV R12, R6 ;  /* 0x00000006000c7202 */ /* 0x000fe20000000f00 */
[----:B------:R-:W-:Y:S01]  /*48e0*/  @P1 IMAD.MOV.U32 R8, RZ, RZ, R5 ;  /* 0x000000ffff081224 */ /* 0x000fe200078e0005 */
[----:B------:R-:W-:Y:S01]  /*48f0*/  MOV R5, R18 ;  /* 0x0000001200057202 */ /* 0x000fe20000000f00 */
[----:B------:R-:W-:Y:S01]  /*4900*/  @P2 IMAD.MOV.U32 R4, RZ, RZ, R10 ;  /* 0x000000ffff042224 */ /* 0x000fe200078e000a */
[----:B------:R-:W-:Y:S01]  /*4910*/  FSETP.GT.AND P4, PT, R9, R6, PT ;  /* 0x000000060900720b */ /* 0x000fe20003f84000 */
[----:B------:R-:W-:Y:S01]  /*4920*/  @P2 IMAD.MOV.U32 R10, RZ, RZ, R17 ;  /* 0x000000ffff0a2224 */ /* 0x000fe200078e0011 */
[----:B------:R-:W-:Y:S01]  /*4930*/  FSETP.GT.AND P3, PT, R3, R8, PT ;  /* 0x000000080300720b */ /* 0x000fe20003f64000 */
[----:B------:R-:W-:-:S02]  /*4940*/  @P5 IMAD.MOV.U32 R5, RZ, RZ, R15 ;  /* 0x000000ffff055224 */ /* 0x000fc400078e000f */
[----:B------:R-:W-:Y:S01]  /*4950*/  FMUL R17, R7, 1.4426950216293334961 ;  /* 0x3fb8aa3b07117820 */ /* 0x000fe20000400000 */
[----:B------:R-:W-:Y:S01]  /*4960*/  IMAD.MOV.U32 R2, RZ, RZ, R8 ;  /* 0x000000ffff027224 */ /* 0x000fe200078e0008 */
[----:B------:R-:W-:Y:S01]  /*4970*/  @P5 MOV R15, R18 ;  /* 0x00000012000f5202 */ /* 0x000fe20000000f00 */
[----:B------:R-:W-:Y:S01]  /*4980*/  IMAD.MOV.U32 R13, RZ, RZ, R21 ;  /* 0x000000ffff0d7224 */ /* 0x000fe200078e0015 */
[----:B------:R-:W-:Y:S01]  /*4990*/  @P1 MOV R16, R5 ;  /* 0x0000000500101202 */ /* 0x000fe20000000f00 */
[----:B------:R-:W-:Y:S01]  /*49a0*/  @P1 IMAD.MOV.U32 R5, RZ, RZ, R14 ;  /* 0x000000ffff051224 */ /* 0x000fe200078e000e */
[----:B------:R-:W-:Y:S01]  /*49b0*/  FSETP.GEU.AND P2, PT, R17, -126, PT ;  /* 0xc2fc00001100780b */ /* 0x000fe20003f4e000 */
[----:B------:R-:W-:Y:S01]  /*49c0*/  IMAD.MOV.U32 R14, RZ, RZ, R10 ;  /* 0x000000ffff0e7224 */ /* 0x000fe200078e000a */
[----:B------:R-:W-:Y:S01]  /*49d0*/  @P4 MOV R12, R9 ;  /* 0x00000009000c4202 */ /* 0x000fe20000000f00 */
[----:B------:R-:W-:Y:S02]  /*49e0*/  @P4 IMAD.MOV.U32 R9, RZ, RZ, R6 ;  /* 0x000000ffff094224 */ /* 0x000fe400078e0006 */
[----:B------:R-:W-:Y:S01]  /*49f0*/  @P3 IMAD.MOV.U32 R2, RZ, RZ, R3 ;  /* 0x000000ffff023224 */ /* 0x000fe200078e0003 */
[----:B------:R-:W-:Y:S01]  /*4a00*/  FSETP.GT.AND P5, PT, R12, R21, PT ;  /* 0x000000150c00720b */ /* 0x000fe20003fa4000 */
[----:B------:R-:W-:Y:S01]  /*4a10*/  @P4 IMAD.MOV.U32 R14, RZ, RZ, R16 ;  /* 0x000000ffff0e4224 */ /* 0x000fe200078e0010 */
[-C--:B------:R-:W-:Y:S01]  /*4a20*/  MOV R7, R9.reuse ;  /* 0x0000000900077202 */ /* 0x080fe20000000f00 */
[----:B------:R-:W-:Y:S01]  /*4a30*/  IMAD.MOV.U32 R18, RZ, RZ, R4 ;  /* 0x000000ffff127224 */ /* 0x000fe200078e0004 */
[----:B------:R-:W-:Y:S01]  /*4a40*/  FSETP.GT.AND P1, PT, R2, R9, PT ;  /* 0x000000090200720b */ /* 0x000fe20003f24000 */
[----:B------:R-:W-:-:S02]  /*4a50*/  IMAD.MOV.U32 R11, RZ, RZ, R5 ;  /* 0x000000ffff0b7224 */ /* 0x000fc400078e0005 */
[----:B------:R-:W-:Y:S01]  /*4a60*/  @!P2 FMUL R17, R17, 0.5 ;  /* 0x3f0000001111a820 */ /* 0x000fe20000400000 */
[----:B------:R-:W-:Y:S02]  /*4a70*/  @P4 MOV R16, R10 ;  /* 0x0000000a00104202 */ /* 0x000fe40000000f00 */
[----:B------:R-:W-:-:S03]  /*4a80*/  @P3 MOV R3, R8 ;  /* 0x0000000800033202 */ /* 0x000fc60000000f00 */
[----:B------:R-:W0:Y:S01]  /*4a90*/  MUFU.EX2 R17, R17 ;  /* 0x0000001100117308 */ /* 0x000e220000000800 */
[----:B------:R-:W-:Y:S01]  /*4aa0*/  @P5 IMAD.MOV.U32 R13, RZ, RZ, R12 ;  /* 0x000000ffff0d5224 */ /* 0x000fe200078e000c */
[----:B------:R-:W-:Y:S01]  /*4ab0*/  @P5 MOV R12, R21 ;  /* 0x00000015000c5202 */ /* 0x000fe20000000f00 */
[----:B------:R-:W-:Y:S01]  /*4ac0*/  @P5 IMAD.MOV.U32 R18, RZ, RZ, R14 ;  /* 0x000000ffff125224 */ /* 0x000fe200078e000e */
[----:B------:R-:W-:Y:S01]  /*4ad0*/  @P5 MOV R14, R4 ;  /* 0x00000004000e5202 */ /* 0x000fe20000000f00 */
[----:B------:R-:W-:Y:S01]  /*4ae0*/  @P1 IMAD.MOV.U32 R7, RZ, RZ, R2 ;  /* 0x000000ffff071224 */ /* 0x000fe200078e0002 */
[----:B------:R-:W-:Y:S01]  /*4af0*/  SEL R4, R0, R15, !P6 ;  /* 0x0000000f00047207 */ /* 0x000fe20007000000 */
[----:B------:R-:W-:Y:S01]  /*4b00*/  IMAD.MOV.U32 R6, RZ, RZ, R12 ;  /* 0x000000ffff067224 */ /* 0x000fe200078e000c */
[----:B------:R-:W-:Y:S01]  /*4b10*/  ISETP.NE.AND P5, PT, R23, RZ, PT ;  /* 0x000000ff1700720c */ /* 0x000fe20003fa5270 */
[----:B------:R-:W-:Y:S01]  /*4b20*/  IMAD.MOV.U32 R10, RZ, RZ, R16 ;  /* 0x000000ffff0a7224 */ /* 0x000fe200078e0010 */
[----:B------:R-:W-:Y:S01]  /*4b30*/  FSETP.GT.AND P4, PT, R7, R12, PT ;  /* 0x0000000c0700720b */ /* 0x000fe20003f84000 */
[----:B------:R-:W-:Y:S01]  /*4b40*/  @P3 IMAD.MOV.U32 R11, RZ, RZ, R4 ;  /* 0x000000ffff0b3224 */ /* 0x000fe200078e0004 */
[----:B------:R-:W-:Y:S01]  /*4b50*/  MOV R8, R18 ;  /* 0x0000001200087202 */ /* 0x000fe20000000f00 */
[----:B------:R-:W-:Y:S01]  /*4b60*/  @P1 IMAD.MOV.U32 R2, RZ, RZ, R9 ;  /* 0x000000ffff021224 */ /* 0x000fe200078e0009 */
[----:B------:R-:W-:Y:S01]  /*4b70*/  MOV R9, R14 ;  /* 0x0000000e00097202 */ /* 0x000fe20000000f00 */
[----:B------:R-:W-:-:S02]  /*4b80*/  @P1 IMAD.MOV.U32 R10, RZ, RZ, R11 ;  /* 0x000000ffff0a1224 */ /* 0x000fc400078e000b */
[----:B0-----:R-:W-:Y:S01]  /*4b90*/  @!P2 FMUL R17, R17, R17 ;  /* 0x000000111111a220 */ /* 0x001fe20000400000 */
[----:B------:R-:W-:Y:S01]  /*4ba0*/  @P3 IMAD.MOV.U32 R4, RZ, RZ, R5 ;  /* 0x000000ffff043224 */ /* 0x000fe200078e0005 */
[----:B------:R-:W-:Y:S01]  /*4bb0*/  MOV R5, R13 ;  /* 0x0000000d00057202 */ /* 0x000fe20000000f00 */
[----:B------:R-:W-:Y:S02]  /*4bc0*/  @P1 IMAD.MOV.U32 R11, RZ, RZ, R16 ;  /* 0x000000ffff0b1224 */ /* 0x000fe400078e0010 */
[----:B------:R-:W-:Y:S01]  /*4bd0*/  FFMA R21, R22, R17, R19 ;  /* 0x0000001116157223 */ /* 0x000fe20000000013 */
[----:B------:R-:W-:Y:S01]  /*4be0*/  @P4 MOV R6, R7 ;  /* 0x0000000700064202 */ /* 0x000fe20000000f00 */
[----:B------:R-:W-:Y:S02]  /*4bf0*/  @P4 IMAD.MOV.U32 R9, RZ, RZ, R10 ;  /* 0x000000ffff094224 */ /* 0x000fe400078e000a */
[----:B------:R-:W-:Y:S01]  /*4c00*/  @P4 IMAD.MOV.U32 R10, RZ, RZ, R14 ;  /* 0x000000ffff0a4224 */ /* 0x000fe200078e000e */
[----:B------:R-:W-:Y:S01]  /*4c10*/  FSETP.GT.AND P2, PT, R6, R13, PT ;  /* 0x0000000d0600720b */ /* 0x000fe20003f44000 */
[----:B------:R-:W-:-:S12]  /*4c20*/  @P4 IMAD.MOV.U32 R7, RZ, RZ, R12 ;  /* 0x000000ffff074224 */ /* 0x000fd800078e000c */
[----:B------:R-:W-:Y:S01]  /*4c30*/  @P2 IMAD.MOV.U32 R8, RZ, RZ, R9 ;  /* 0x000000ffff082224 */ /* 0x000fe200078e0009 */
[----:B------:R-:W-:Y:S01]  /*4c40*/  @P2 MOV R9, R18 ;  /* 0x0000001200092202 */ /* 0x000fe20000000f00 */
[----:B------:R-:W-:Y:S01]  /*4c50*/  @P2 IMAD.MOV.U32 R5, RZ, RZ, R6 ;  /* 0x000000ffff052224 */ /* 0x000fe200078e0006 */
[----:B------:R-:W-:Y:S01]  /*4c60*/  @P2 MOV R6, R13 ;  /* 0x0000000d00062202 */ /* 0x000fe20000000f00 */
[----:B------:R-:W-:Y:S06]  /*4c70*/  @P5 BRA `(.L_x_33) ;  /* 0x0000000000285947 */ /* 0x000fec0003800000 */
[----:B------:R-:W0:Y:S01]  /*4c80*/  S2R R13, SR_CgaCtaId ;  /* 0x00000000000d7919 */ /* 0x000e220000008800 */
[----:B------:R-:W-:Y:S01]  /*4c90*/  MOV R0, 0x400 ;  /* 0x0000040000007802 */ /* 0x000fe20000000f00 */
[----:B------:R-:W1:Y:S03]  /*4ca0*/  S2R R12, SR_TID.X ;  /* 0x00000000000c7919 */ /* 0x000e660000002100 */
[----:B0-----:R-:W-:Y:S02]  /*4cb0*/  LEA R13, R13, R0, 0x18 ;  /* 0x000000000d0d7211 */ /* 0x001fe400078ec0ff */
[----:B-1----:R-:W-:-:S05]  /*4cc0*/  SHF.R.U32.HI R0, RZ, 0x5, R12 ;  /* 0x00000005ff007819 */ /* 0x002fca000001160c */
[----:B------:R-:W-:-:S05]  /*4cd0*/  IMAD R0, R0, 0x30, R13 ;  /* 0x0000003000007824 */ /* 0x000fca00078e020d */
[----:B------:R1:W-:Y:S04]  /*4ce0*/  STS.64 [R0+0x8], R20 ;  /* 0x0000081400007388 */ /* 0x0003e80000000a00 */
[----:B------:R1:W-:Y:S04]  /*4cf0*/  STS.128 [R0+0x10], R8 ;  /* 0x0000100800007388 */ /* 0x0003e80000000c00 */
[----:B------:R1:W-:Y:S04]  /*4d00*/  STS.128 [R0+0x20], R4 ;  /* 0x0000200400007388 */ /* 0x0003e80000000c00 */
[----:B------:R1:W-:Y:S02]  /*4d10*/  STS.64 [R0+0x30], R2 ;  /* 0x0000300200007388 */ /* 0x0003e40000000a00 */
.L_x_33:
[----:B------:R-:W-:Y:S05]  /*4d20*/  BSYNC.RECONVERGENT B0 ;  /* 0x0000000000007941 */ /* 0x000fea0003800200 */
.L_x_32:
[----:B------:R-:W-:Y:S06]  /*4d30*/  BAR.SYNC.DEFER_BLOCKING 0x0 ;  /* 0x0000000000007b1d */ /* 0x000fec0000010000 */
[----:B------:R-:W-:Y:S04]  /*4d40*/  BSSY.RECONVERGENT B0, `(.L_x_34) ;  /* 0x00000b1000007945 */ /* 0x000fe80003800200 */
[----:B------:R-:W-:Y:S05]  /*4d50*/  @P0 BRA `(.L_x_35) ;  /* 0x0000000800bc0947 */ /* 0x000fea0003800000 */
[----:B------:R-:W2:Y:S01]  /*4d60*/  S2UR UR5, SR_CgaCtaId ;  /* 0x00000000000579c3 */ /* 0x000ea20000008800 */
[----:B------:R-:W-:Y:S01]  /*4d70*/  UMOV UR4, 0x400 ;  /* 0x0000040000047882 */ /* 0x000fe20000000000 */
[----:B------:R-:W-:Y:S01]  /*4d80*/  IMAD.MOV.U32 R28, RZ, RZ, R2 ;  /* 0x000000ffff1c7224 */ /* 0x000fe200078e0002 */
[----:B0-----:R-:W-:Y:S01]  /*4d90*/  MOV R24, R11 ;  /* 0x0000000b00187202 */ /* 0x001fe20000000f00 */
[----:B------:R-:W-:Y:S01]  /*4da0*/  IMAD.MOV.U32 R22, RZ, RZ, R5 ;  /* 0x000000ffff167224 */ /* 0x000fe200078e0005 */
[----:B--2---:R-:W-:-:S09]  /*4db0*/  ULEA UR4, UR5, UR4, 0x18 ;  /* 0x0000000405047291 */ /* 0x004fd2000f8ec0ff */
[----:B------:R-:W0:Y:S04]  /*4dc0*/  LDS.128 R12, [UR4+0x50] ;  /* 0x00005004ff0c7984 */ /* 0x000e280008000c00 */
[----:B------:R-:W2:Y:S01]  /*4dd0*/  LDS.128 R16, [UR4+0x40] ;  /* 0x00004004ff107984 */ /* 0x000ea20008000c00 */
[----:B0-----:R-:W-:-:S04]  /*4de0*/  FSETP.GT.AND P1, PT, R13, R3, PT ;  /* 0x000000030d00720b */ /* 0x001fc80003f24000 */
[----:B------:R-:W-:Y:S01]  /*4df0*/  FSEL R13, R13, R3, P1 ;  /* 0x000000030d0d7208 */ /* 0x000fe20000800000 */
[----:B-1----:R-:W-:Y:S01]  /*4e00*/  IMAD.MOV.U32 R3, RZ, RZ, R7 ;  /* 0x000000ffff037224 */ /* 0x002fe200078e0007 */
[----:B--2---:R-:W-:Y:S02]  /*4e10*/  SEL R26, R16, R4, P1 ;  /* 0x00000004101a7207 */ /* 0x004fe40000800000 */
[----:B------:R-:W-:Y:S02]  /*4e20*/  FSETP.GT.AND P4, PT, R13, R2, PT ;  /* 0x000000020d00720b */ /* 0x000fe40003f84000 */
[----:B------:R-:W-:-:S11]  /*4e30*/  MOV R4, R10 ;  /* 0x0000000a00047202 */ /* 0x000fd60000000f00 */
[----:B------:R-:W-:Y:S01]  /*4e40*/  @P4 MOV R28, R13 ;  /* 0x0000000d001c4202 */ /* 0x000fe20000000f00 */
[----:B------:R-:W-:Y:S02]  /*4e50*/  @P4 IMAD.MOV.U32 R13, RZ, RZ, R2 ;  /* 0x000000ffff0d4224 */ /* 0x000fe400078e0002 */
[----:B------:R-:W-:Y:S01]  /*4e60*/  @P4 IMAD.MOV.U32 R24, RZ, RZ, R26 ;  /* 0x000000ffff184224 */ /* 0x000fe200078e001a */
[----:B------:R-:W-:Y:S02]  /*4e70*/  FSETP.GT.AND P5, PT, R28, R7, PT ;  /* 0x000000071c00720b */ /* 0x000fe40003fa4000 */
[C---:B------:R-:W-:Y:S02]  /*4e80*/  FSETP.GT.AND P2, PT, R14.reuse, R13, PT ;  /* 0x0000000d0e00720b */ /* 0x040fe40003f44000 */
[----:B------:R-:W-:Y:S02]  /*4e90*/  @P4 MOV R26, R11 ;  /* 0x0000000b001a4202 */ /* 0x000fe40000000f00 */
[----:B------:R-:W-:Y:S01]  /*4ea0*/  FSEL R2, R14, R13, P2 ;  /* 0x0000000d0e027208 */ /* 0x000fe20001000000 */
[----:B------:R-:W-:Y:S01]  /*4eb0*/  IMAD.MOV.U32 R14, RZ, RZ, R6 ;  /* 0x000000ffff0e7224 */ /* 0x000fe200078e0006 */
[----:B------:R-:W-:-:S02]  /*4ec0*/  MOV R13, R9 ;  /* 0x00000009000d7202 */ /* 0x000fc40000000f00 */
[----:B------:R-:W-:Y:S02]  /*4ed0*/  MOV R11, R8 ;  /* 0x00000008000b7202 */ /* 0x000fe40000000f00 */
[----:B------:R-:W-:Y:S02]  /*4ee0*/  SEL R25, R17, R26, P2 ;  /* 0x0000001a11197207 */ /* 0x000fe40001000000 */
[----:B------:R-:W-:Y:S02]  /*4ef0*/  @P5 MOV R3, R28 ;  /* 0x0000001c00035202 */ /* 0x000fe40000000f00 */
[----:B------:R-:W-:Y:S02]  /*4f00*/  @P5 MOV R28, R7 ;  /* 0x00000007001c5202 */ /* 0x000fe40000000f00 */
[----:B------:R-:W-:Y:S02]  /*4f10*/  FSETP.GT.AND P6, PT, R3, R6, PT ;  /* 0x000000060300720b */ /* 0x000fe40003fc4000 */
[----:B------:R-:W-:Y:S01]  /*4f20*/  FSETP.GT.AND P3, PT, R2, R28, PT ;  /* 0x0000001c0200720b */ /* 0x000fe20003f64000 */
[----:B------:R-:W-:Y:S01]  /*4f30*/  IMAD.MOV.U32 R0, RZ, RZ, R28 ;  /* 0x000000ffff007224 */ /* 0x000fe200078e001c */
[----:B------:R-:W-:Y:S01]  /*4f40*/  @P5 MOV R4, R24 ;  /* 0x0000001800045202 */ /* 0x000fe20000000f00 */
[----:B------:R-:W-:-:S08]  /*4f50*/  @P5 IMAD.MOV.U32 R24, RZ, RZ, R10 ;  /* 0x000000ffff185224 */ /* 0x000fd000078e000a */
[----:B------:R-:W-:Y:S01]  /*4f60*/  @P6 MOV R14, R3 ;  /* 0x00000003000e6202 */ /* 0x000fe20000000f00 */
[----:B------:R-:W-:Y:S01]  /*4f70*/  @P6 IMAD.MOV.U32 R3, RZ, RZ, R6 ;  /* 0x000000ffff036224 */ /* 0x000fe200078e0006 */
[----:B------:R-:W-:Y:S01]  /*4f80*/  @P3 MOV R0, R2 ;  /* 0x0000000200003202 */ /* 0x000fe20000000f00 */
[----:B------:R-:W-:Y:S01]  /*4f90*/  @P3 IMAD.MOV.U32 R2, RZ, RZ, R28 ;  /* 0x000000ffff023224 */ /* 0x000fe200078e001c */
[----:B------:R-:W-:Y:S01]  /*4fa0*/  FSETP.GT.AND P1, PT, R14, R5, PT ;  /* 0x000000050e00720b */ /* 0x000fe20003f24000 */
[----:B------:R-:W-:Y:S01]  /*4fb0*/  IMAD.MOV.U32 R16, RZ, RZ, R3 ;  /* 0x000000ffff107224 */ /* 0x000fe200078e0003 */
[----:B------:R-:W-:Y:S01]  /*4fc0*/  FSETP.GT.AND P4, PT, R0, R3, PT ;  /* 0x000000030000720b */ /* 0x000fe20003f84000 */
[----:B------:R-:W-:Y:S01]  /*4fd0*/  @P6 IMAD.MOV.U32 R13, RZ, RZ, R4 ;  /* 0x000000ffff0d6224 */ /* 0x000fe200078e0004 */
[CC--:B------:R-:W-:Y:S02]  /*4fe0*/  FSETP.GT.AND P5, PT, R15.reuse, R2.reuse, PT ;  /* 0x000000020f00720b */ /* 0x0c0fe40003fa4000 */
[----:B------:R-:W-:Y:S01]  /*4ff0*/  @P6 MOV R4, R9 ;  /* 0x0000000900046202 */ /* 0x000fe20000000f00 */
[----:B------:R-:W-:Y:S01]  /*5000*/  IMAD.MOV.U32 R9, RZ, RZ, R24 ;  /* 0x000000ffff097224 */ /* 0x000fe200078e0018 */
[----:B------:R-:W-:Y:S01]  /*5010*/  FSEL R15, R15, R2, P5 ;  /* 0x000000020f0f7208 */ /* 0x000fe20002800000 */
[----:B------:R-:W-:Y:S01]  /*5020*/  @P3 IMAD.MOV.U32 R9, RZ, RZ, R25 ;  /* 0x000000ffff093224 */ /* 0x000fe200078e0019 */
[----:B------:R-:W-:Y:S01]  /*5030*/  @P3 MOV R25, R24 ;  /* 0x0000001800193202 */ /* 0x000fe20000000f00 */
[----:B------:R-:W-:-:S02]  /*5040*/  IMAD.MOV.U32 R10, RZ, RZ, R4 ;  /* 0x000000ffff0a7224 */ /* 0x000fc400078e0004 */
[----:B------:R-:W-:Y:S01]  /*5050*/  @P1 MOV R22, R14 ;  /* 0x0000000e00161202 */ /* 0x000fe20000000f00 */
[----:B------:R-:W-:Y:S01]  /*5060*/  @P1 IMAD.MOV.U32 R14, RZ, RZ, R5 ;  /* 0x000000ffff0e1224 */ /* 0x000fe200078e0005 */
[----:B------:R-:W-:Y:S01]  /*5070*/  @P4 MOV R16, R0 ;  /* 0x0000000000104202 */ /* 0x000fe20000000f00 */
[----:B------:R-:W-:Y:S01]  /*5080*/  @P4 IMAD.MOV.U32 R0, RZ, RZ, R3 ;  /* 0x000000ffff004224 */ /* 0x000fe200078e0003 */
[----:B------:R-:W-:Y:S01]  /*5090*/  SEL R18, R18, R25, P5 ;  /* 0x0000001912127207 */ /* 0x000fe20002800000 */
[----:B------:R-:W0:Y:S01]  /*50a0*/  LDS.64 R2, [UR4+0x60] ;  /* 0x00006004ff027984 */ /* 0x000e220008000a00 */
[----:B------:R-:W-:Y:S01]  /*50b0*/  @P1 IMAD.MOV.U32 R11, RZ, RZ, R13 ;  /* 0x000000ffff0b1224 */ /* 0x000fe200078e000d */
[----:B------:R-:W-:Y:S01]  /*50c0*/  FSETP.GT.AND P6, PT, R16, R14, PT ;  /* 0x0000000e1000720b */ /* 0x000fe20003fc4000 */
[----:B------:R-:W-:Y:S01]  /*50d0*/  IMAD.MOV.U32 R23, RZ, RZ, R14 ;  /* 0x000000ffff177224 */ /* 0x000fe200078e000e */
[----:B------:R-:W-:Y:S01]  /*50e0*/  @P1 MOV R13, R8 ;  /* 0x00000008000d1202 */ /* 0x000fe20000000f00 */
[----:B------:R-:W-:Y:S01]  /*50f0*/  @P4 IMAD.MOV.U32 R10, RZ, RZ, R9 ;  /* 0x000000ffff0a4224 */ /* 0x000fe200078e0009 */
[-C--:B------:R-:W-:Y:S01]  /*5100*/  FSETP.GT.AND P1, PT, R15, R0.reuse, PT ;  /* 0x000000000f00720b */ /* 0x080fe20003f24000 */
[----:B------:R-:W-:Y:S01]  /*5110*/  IMAD.MOV.U32 R17, RZ, RZ, R22 ;  /* 0x000000ffff117224 */ /* 0x000fe200078e0016 */
[----:B------:R-:W-:-:S02]  /*5120*/  MOV R7, R0 ;  /* 0x0000000000077202 */ /* 0x000fc40000000f00 */
[----:B------:R-:W-:Y:S02]  /*5130*/  @P4 MOV R9, R4 ;  /* 0x0000000400094202 */ /* 0x000fe40000000f00 */
[----:B------:R-:W1:Y:S03]  /*5140*/  LDS.64 R4, [UR4+0x38] ;  /* 0x00003804ff047984 */ /* 0x000e660008000a00 */
[----:B------:R-:W-:Y:S01]  /*5150*/  @P6 MOV R23, R16 ;  /* 0x0000001000176202 */ /* 0x000fe20000000f00 */
[----:B------:R-:W-:Y:S02]  /*5160*/  @P6 IMAD.MOV.U32 R16, RZ, RZ, R14 ;  /* 0x000000ffff106224 */ /* 0x000fe400078e000e */
[----:B------:R-:W-:Y:S01]  /*5170*/  IMAD.MOV.U32 R14, RZ, RZ, R13 ;  /* 0x000000ffff0e7224 */ /* 0x000fe200078e000d */
[----:B------:R-:W-:Y:S01]  /*5180*/  @P1 MOV R7, R15 ;  /* 0x0000000f00071202 */ /* 0x000fe20000000f00 */
[----:B------:R-:W-:Y:S01]  /*5190*/  @P6 IMAD.MOV.U32 R14, RZ, RZ, R10 ;  /* 0x000000ffff0e6224 */ /* 0x000fe200078e000a */
[----:B------:R-:W-:-:S02]  /*51a0*/  FSETP.GT.AND P2, PT, R23, R22, PT ;  /* 0x000000161700720b */ /* 0x000fc40003f44000 */
[----:B------:R-:W-:Y:S02]  /*51b0*/  FSETP.GT.AND P3, PT, R7, R16, PT ;  /* 0x000000100700720b */ /* 0x000fe40003f64000 */
[----:B------:R-:W-:Y:S02]  /*51c0*/  @P1 MOV R15, R0 ;  /* 0x00000000000f1202 */ /* 0x000fe40000000f00 */
[----:B------:R-:W-:Y:S02]  /*51d0*/  @P6 MOV R10, R13 ;  /* 0x0000000d000a6202 */ /* 0x000fe40000000f00 */
[----:B------:R-:W-:Y:S02]  /*51e0*/  MOV R6, R16 ;  /* 0x0000001000067202 */ /* 0x000fe40000000f00 */
[----:B------:R-:W-:-:S03]  /*51f0*/  MOV R13, R11 ;  /* 0x0000000b000d7202 */ /* 0x000fc60000000f00 */
[----:B------:R-:W-:Y:S01]  /*5200*/  @P2 MOV R17, R23 ;  /* 0x0000001700112202 */ /* 0x000fe20000000f00 */
[----:B------:R-:W-:Y:S01]  /*5210*/  @P2 IMAD.MOV.U32 R23, RZ, RZ, R22 ;  /* 0x000000ffff172224 */ /* 0x000fe200078e0016 */
[----:B------:R-:W-:Y:S01]  /*5220*/  @P3 MOV R6, R7 ;  /* 0x0000000700063202 */ /* 0x000fe20000000f00 */
[----:B------:R-:W-:Y:S02]  /*5230*/  @P3 IMAD.MOV.U32 R7, RZ, RZ, R16 ;  /* 0x000000ffff073224 */ /* 0x000fe400078e0010 */
[----:B------:R-:W-:Y:S01]  /*5240*/  @P2 IMAD.MOV.U32 R13, RZ, RZ, R14 ;  /* 0x000000ffff0d2224 */ /* 0x000fe200078e000e */
[----:B0-----:R-:W-:Y:S01]  /*5250*/  FSETP.GT.AND P6, PT, R2, R15, PT ;  /* 0x0000000f0200720b */ /* 0x001fe20003fc4000 */
[----:B------:R-:W-:Y:S01]  /*5260*/  IMAD.MOV.U32 R22, RZ, RZ, R10 ;  /* 0x000000ffff167224 */ /* 0x000fe200078e000a */
[----:B------:R-:W-:Y:S02]  /*5270*/  FSETP.GT.AND P4, PT, R6, R23, PT ;  /* 0x000000170600720b */ /* 0x000fe40003f84000 */
[----:B------:R-:W-:Y:S01]  /*5280*/  FSEL R24, R2, R15, P6 ;  /* 0x0000000f02187208 */ /* 0x000fe20003000000 */
[----:B------:R-:W-:Y:S01]  /*5290*/  IMAD.MOV.U32 R2, RZ, RZ, R9 ;  /* 0x000000ffff027224 */ /* 0x000fe200078e0009 */
[----:B------:R-:W-:Y:S01]  /*52a0*/  @P2 MOV R14, R11 ;  /* 0x0000000b000e2202 */ /* 0x000fe20000000f00 */
[----:B------:R-:W-:Y:S01]  /*52b0*/  IMAD.MOV.U32 R11, RZ, RZ, R17 ;  /* 0x000000ffff0b7224 */ /* 0x000fe200078e0011 */
[----:B------:R-:W-:-:S02]  /*52c0*/  FSETP.GT.AND P2, PT, R24, R7, PT ;  /* 0x000000071800720b */ /* 0x000fc40003f44000 */
[----:B------:R-:W-:Y:S01]  /*52d0*/  MOV R0, R23 ;  /* 0x0000001700007202 */ /* 0x000fe20000000f00 */
[----:B------:R-:W-:Y:S01]  /*52e0*/  IMAD.MOV.U32 R16, RZ, RZ, R14 ;  /* 0x000000ffff107224 */ /* 0x000fe200078e000e */
[----:B------:R-:W-:Y:S02]  /*52f0*/  MOV R8, R7 ;  /* 0x0000000700087202 */ /* 0x000fe40000000f00 */
[----:B------:R-:W-:Y:S01]  /*5300*/  @P1 MOV R2, R18 ;  /* 0x0000001200021202 */ /* 0x000fe20000000f00 */
[----:B------:R-:W-:Y:S01]  /*5310*/  @P4 IMAD.MOV.U32 R0, RZ, RZ, R6 ;  /* 0x000000ffff004224 */ /* 0x000fe200078e0006 */
[----:B------:R-:W-:Y:S02]  /*5320*/  @P4 MOV R6, R23 ;  /* 0x0000001700064202 */ /* 0x000fe40000000f00 */
[----:B------:R-:W-:Y:S01]  /*5330*/  @P1 MOV R18, R9 ;  /* 0x0000000900121202 */ /* 0x000fe20000000f00 */
[----:B------:R-:W-:Y:S01]  /*5340*/  @P3 IMAD.MOV.U32 R22, RZ, RZ, R2 ;  /* 0x000000ffff163224 */ /* 0x000fe200078e0002 */
[----:B------:R-:W-:Y:S01]  /*5350*/  FSETP.GT.AND P5, PT, R0, R17, PT ;  /* 0x000000110000720b */ /* 0x000fe20003fa4000 */
[----:B------:R-:W-:Y:S01]  /*5360*/  @P3 IMAD.MOV.U32 R2, RZ, RZ, R10 ;  /* 0x000000ffff023224 */ /* 0x000fe200078e000a */
[----:B------:R-:W-:Y:S01]  /*5370*/  @P2 MOV R8, R24 ;  /* 0x0000001800082202 */ /* 0x000fe20000000f00 */
[----:B------:R-:W-:Y:S01]  /*5380*/  @P2 IMAD.MOV.U32 R24, RZ, RZ, R7 ;  /* 0x000000ffff182224 */ /* 0x000fe200078e0007 */
[----:B------:R-:W-:Y:S01]  /*5390*/  @P4 MOV R16, R22 ;  /* 0x0000001600104202 */ /* 0x000fe20000000f00 */
[----:B------:R-:W-:Y:S01]  /*53a0*/  IMAD.MOV.U32 R9, RZ, RZ, R13 ;  /* 0x000000ffff097224 */ /* 0x000fe200078e000d */
[----:B------:R-:W-:-:S02]  /*53b0*/  FSETP.GT.AND P1, PT, R8, R6, PT ;  /* 0x000000060800720b */ /* 0x000fc40003f24000 */
[C---:B------:R-:W-:Y:S02]  /*53c0*/  FSETP.GT.AND P3, PT, R3.reuse, R24, PT ;  /* 0x000000180300720b */ /* 0x040fe40003f64000 */
[----:B------:R-:W-:Y:S02]  /*53d0*/  @P4 MOV R22, R14 ;  /* 0x0000000e00164202 */ /* 0x000fe40000000f00 */
[----:B-1----:R-:W-:Y:S01]  /*53e0*/  FSETP.GT.AND P4, PT, R20, R4, PT ;  /* 0x000000041400720b */ /* 0x002fe20003f84000 */
[----:B------:R-:W-:Y:S01]  /*53f0*/  @P5 IMAD.MOV.U32 R11, RZ, RZ, R0 ;  /* 0x000000ffff0b5224 */ /* 0x000fe200078e0000 */
[----:B------:R-:W-:Y:S01]  /*5400*/  MOV R15, R6 ;  /* 0x00000006000f7202 */ /* 0x000fe20000000f00 */
[----:B------:R-:W-:Y:S01]  /*5410*/  @P5 IMAD.MOV.U32 R9, RZ, RZ, R16 ;  /* 0x000000ffff095224 */ /* 0x000fe200078e0010 */
[----:B------:R-:W-:Y:S01]  /*5420*/  @P5 MOV R0, R17 ;  /* 0x0000001100005202 */ /* 0x000fe20000000f00 */
[----:B------:R-:W-:Y:S01]  /*5430*/  IMAD.MOV.U32 R17, RZ, RZ, R22 ;  /* 0x000000ffff117224 */ /* 0x000fe200078e0016 */
[----:B------:R-:W-:Y:S01]  /*5440*/  FSEL R3, R3, R24, P3 ;  /* 0x0000001803037208 */ /* 0x000fe20001800000 */
[----:B------:R-:W-:Y:S01]  /*5450*/  @P1 IMAD.MOV.U32 R15, RZ, RZ, R8 ;  /* 0x000000ffff0f1224 */ /* 0x000fe200078e0008 */
[----:B------:R-:W-:-:S02]  /*5460*/  @P1 MOV R8, R6 ;  /* 0x0000000600081202 */ /* 0x000fc40000000f00 */
[----:B------:R-:W-:Y:S02]  /*5470*/  @P5 MOV R16, R13 ;  /* 0x0000000d00105202 */ /* 0x000fe40000000f00 */
[----:B------:R-:W-:Y:S02]  /*5480*/  FSEL R13, R20, R4, P4 ;  /* 0x00000004140d7208 */ /* 0x000fe40002000000 */
[----:B------:R-:W-:Y:S02]  /*5490*/  FSEL R14, R21, R5, P4 ;  /* 0x00000005150e7208 */ /* 0x000fe40002000000 */
[----:B------:R-:W-:Y:S02]  /*54a0*/  FSEL R4, R4, R20, P4 ;  /* 0x0000001404047208 */ /* 0x000fe40002000000 */
[----:B------:R-:W-:Y:S01]  /*54b0*/  FSEL R21, R5, R21, P4 ;  /* 0x0000001505157208 */ /* 0x000fe20002000000 */
[----:B------:R-:W-:Y:S01]  /*54c0*/  IMAD.MOV.U32 R5, RZ, RZ, R2 ;  /* 0x000000ffff057224 */ /* 0x000fe200078e0002 */
[----:B------:R-:W-:Y:S01]  /*54d0*/  FSETP.GT.AND P4, PT, R15, R0, PT ;  /* 0x000000000f00720b */ /* 0x000fe20003f84000 */
[----:B------:R-:W-:Y:S01]  /*54e0*/  FADD R4, -R13, R4 ;  /* 0x000000040d047221 */ /* 0x000fe20000000100 */
[----:B------:R-:W-:-:S02]  /*54f0*/  FSETP.GT.AND P5, PT, R3, R8, PT ;  /* 0x000000080300720b */ /* 0x000fc40003fa4000 */
[----:B------:R-:W-:Y:S01]  /*5500*/  SEL R19, R19, R18, P6 ;  /* 0x0000001213137207 */ /* 0x000fe20003000000 */
[----:B------:R-:W-:Y:S01]  /*5510*/  FMUL R10, R4, 1.4426950216293334961 ;  /* 0x3fb8aa3b040a7820 */ /* 0x000fe20000400000 */
[----:B------:R-:W-:Y:S02]  /*5520*/  MOV R18, R0 ;  /* 0x0000000000127202 */ /* 0x000fe40000000f00 */
[----:B------:R-:W-:Y:S01]  /*5530*/  @P2 MOV R5, R19 ;  /* 0x0000001300052202 */ /* 0x000fe20000000f00 */
[----:B------:R-:W-:Y:S01]  /*5540*/  @P2 IMAD.MOV.U32 R19, RZ, RZ, R2 ;  /* 0x000000ffff132224 */ /* 0x000fe200078e0002 */
[----:B------:R-:W-:Y:S02]  /*5550*/  MOV R2, R8 ;  /* 0x0000000800027202 */ /* 0x000fe40000000f00 */
[----:B------:R-:W-:Y:S01]  /*5560*/  @P1 MOV R17, R5 ;  /* 0x0000000500111202 */ /* 0x000fe20000000f00 */
[----:B------:R-:W-:Y:S01]  /*5570*/  @P4 IMAD.MOV.U32 R18, RZ, RZ, R15 ;  /* 0x000000ffff124224 */ /* 0x000fe200078e000f */
[----:B------:R-:W-:Y:S01]  /*5580*/  @P4 MOV R15, R0 ;  /* 0x00000000000f4202 */ /* 0x000fe20000000f00 */
[----:B------:R-:W-:Y:S01]  /*5590*/  @P5 IMAD.MOV.U32 R2, RZ, RZ, R3 ;  /* 0x000000ffff025224 */ /* 0x000fe200078e0003 */
[----:B------:R-:W-:Y:S01]  /*55a0*/  FSETP.GEU.AND P2, PT, R10, -126, PT ;  /* 0xc2fc00000a00780b */ /* 0x000fe20003f4e000 */
[----:B------:R-:W-:Y:S01]  /*55b0*/  @P1 IMAD.MOV.U32 R5, RZ, RZ, R22 ;  /* 0x000000ffff051224 */ /* 0x000fe200078e0016 */
[----:B------:R-:W-:Y:S01]  /*55c0*/  FSETP.GT.AND P6, PT, R18, R11, PT ;  /* 0x0000000b1200720b */ /* 0x000fe20003fc4000 */
[----:B------:R-:W-:Y:S01]  /*55d0*/  IMAD.MOV.U32 R7, RZ, RZ, R15 ;  /* 0x000000ffff077224 */ /* 0x000fe200078e000f */
[----:B------:R-:W-:-:S02]  /*55e0*/  FSETP.GT.AND P1, PT, R2, R15, PT ;  /* 0x0000000f0200720b */ /* 0x000fc40003f24000 */
[----:B------:R-:W-:Y:S02]  /*55f0*/  MOV R23, R11 ;  /* 0x0000000b00177202 */ /* 0x000fe40000000f00 */
[----:B------:R-:W-:Y:S02]  /*5600*/  MOV R20, R16 ;  /* 0x0000001000147202 */ /* 0x000fe40000000f00 */
[----:B------:R-:W-:Y:S01]  /*5610*/  @P4 MOV R20, R17 ;  /* 0x0000001100144202 */ /* 0x000fe20000000f00 */
[----:B------:R-:W-:Y:S01]  /*5620*/  @P4 IMAD.MOV.U32 R17, RZ, RZ, R16 ;  /* 0x000000ffff114224 */ /* 0x000fe200078e0010 */
[----:B------:R-:W-:Y:S01]  /*5630*/  SEL R4, R12, R19, P3 ;  /* 0x000000130c047207 */ /* 0x000fe20001800000 */
[----:B------:R-:W-:Y:S01]  /*5640*/  @!P2 FMUL R10, R10, 0.5 ;  /* 0x3f0000000a0aa820 */ /* 0x000fe20000400000 */
[----:B------:R-:W-:Y:S01]  /*5650*/  MOV R16, R9 ;  /* 0x0000000900107202 */ /* 0x000fe20000000f00 */
[----:B------:R-:W-:Y:S01]  /*5660*/  @P6 IMAD.MOV.U32 R23, RZ, RZ, R18 ;  /* 0x000000ffff176224 */ /* 0x000fe200078e0012 */
[----:B------:R-:W-:Y:S01]  /*5670*/  @P6 MOV R18, R11 ;  /* 0x0000000b00126202 */ /* 0x000fe20000000f00 */
[----:B------:R-:W-:Y:S01]  /*5680*/  @P1 IMAD.MOV.U32 R7, RZ, RZ, R2 ;  /* 0x000000ffff071224 */ /* 0x000fe200078e0002 */
[----:B------:R0:W1:Y:S01]  /*5690*/  MUFU.EX2 R0, R10 ;  /* 0x0000000a00007308 */ /* 0x0000620000000800 */
[----:B------:R-:W-:Y:S01]  /*56a0*/  MOV R11, R5 ;  /* 0x00000005000b7202 */ /* 0x000fe20000000f00 */
[----:B------:R-:W-:Y:S01]  /*56b0*/  @P6 IMAD.MOV.U32 R16, RZ, RZ, R20 ;  /* 0x000000ffff106224 */ /* 0x000fe200078e0014 */
[----:B------:R-:W-:Y:S01]  /*56c0*/  @P5 MOV R11, R4 ;  /* 0x00000004000b5202 */ /* 0x000fe20000000f00 */
[----:B------:R-:W-:Y:S01]  /*56d0*/  IMAD.MOV.U32 R6, RZ, RZ, R18 ;  /* 0x000000ffff067224 */ /* 0x000fe200078e0012 */
[----:B------:R-:W-:Y:S01]  /*56e0*/  FSETP.GT.AND P4, PT, R7, R18, PT ;  /* 0x000000120700720b */ /* 0x000fe20003f84000 */
[----:B------:R-:W-:Y:S01]  /*56f0*/  @P1 IMAD.MOV.U32 R2, RZ, RZ, R15 ;  /* 0x000000ffff021224 */ /* 0x000fe200078e000f */
[----:B------:R-:W-:Y:S01]  /*5700*/  @P6 MOV R20, R9 ;  /* 0x0000000900146202 */ /* 0x000fe20000000f00 */
[--C-:B0-----:R-:W-:Y:S01]  /*5710*/  IMAD.MOV.U32 R10, RZ, RZ, R17.reuse ;  /* 0x000000ffff0a7224 */ /* 0x101fe200078e0011 */
[----:B------:R-:W-:Y:S01]  /*5720*/  @P1 MOV R10, R11 ;  /* 0x0000000b000a1202 */ /* 0x000fe20000000f00 */
[----:B------:R-:W-:Y:S01]  /*5730*/  @P1 IMAD.MOV.U32 R11, RZ, RZ, R17 ;  /* 0x000000ffff0b1224 */ /* 0x000fe200078e0011 */
[----:B------:R-:W-:Y:S01]  /*5740*/  @P5 MOV R3, R8 ;  /* 0x0000000800035202 */ /* 0x000fe20000000f00 */
[----:B------:R-:W-:Y:S01]  /*5750*/  IMAD.MOV.U32 R9, RZ, RZ, R20 ;  /* 0x000000ffff097224 */ /* 0x000fe200078e0014 */
[----:B------:R-:W-:Y:S01]  /*5760*/  @P5 MOV R4, R5 ;  /* 0x0000000500045202 */ /* 0x000fe20000000f00 */
[----:B------:R-:W-:Y:S01]  /*5770*/  IMAD.MOV.U32 R5, RZ, RZ, R23 ;  /* 0x000000ffff057224 */ /* 0x000fe200078e0017 */
[----:B------:R-:W-:Y:S01]  /*5780*/  MOV R8, R16 ;  /* 0x0000001000087202 */ /* 0x000fe20000000f00 */
[----:B-1----:R-:W-:-:S02]  /*5790*/  @!P2 FMUL R0, R0, R0 ;  /* 0x000000000000a220 */ /* 0x002fc40000400000 */
[----:B------:R-:W-:Y:S01]  /*57a0*/  @P4 IMAD.MOV.U32 R6, RZ, RZ, R7 ;  /* 0x000000ffff064224 */ /* 0x000fe200078e0007 */
[----:B------:R-:W-:Y:S01]  /*57b0*/  @P4 MOV R7, R18 ;  /* 0x0000001200074202 */ /* 0x000fe20000000f00 */
[----:B------:R-:W-:Y:S01]  /*57c0*/  @P4 IMAD.MOV.U32 R9, RZ, RZ, R10 ;  /* 0x000000ffff094224 */ /* 0x000fe200078e000a */
[----:B------:R-:W-:Y:S01]  /*57d0*/  @P4 MOV R10, R20 ;  /* 0x00000014000a4202 */ /* 0x000fe20000000f00 */
[----:B------:R-:W-:Y:S01]  /*57e0*/  FFMA R21, R21, R0, R14 ;  /* 0x0000000015157223 */ /* 0x000fe2000000000e */
[----:B------:R-:W-:Y:S01]  /*57f0*/  FSETP.GT.AND P2, PT, R6, R23, PT ;  /* 0x000000170600720b */ /* 0x000fe20003f44000 */
[----:B------:R-:W-:-:S12]  /*5800*/  IMAD.MOV.U32 R20, RZ, RZ, R13 ;  /* 0x000000ffff147224 */ /* 0x000fd800078e000d */
[----:B------:R-:W-:Y:S01]  /*5810*/  @P2 IMAD.MOV.U32 R8, RZ, RZ, R9 ;  /* 0x000000ffff082224 */ /* 0x000fe200078e0009 */
[----:B------:R-:W-:Y:S01]  /*5820*/  @P2 MOV R9, R16 ;  /* 0x0000001000092202 */ /* 0x000fe20000000f00 */
[----:B------:R-:W-:Y:S01]  /*5830*/  @P2 IMAD.MOV.U32 R5, RZ, RZ, R6 ;  /* 0x000000ffff052224 */ /* 0x000fe200078e0006 */
[----:B------:R-:W-:-:S07]  /*5840*/  @P2 MOV R6, R23 ;  /* 0x0000001700062202 */ /* 0x000fce0000000f00 */
.L_x_35:
[----:B------:R-:W-:Y:S05]  /*5850*/  BSYNC.RECONVERGENT B0 ;  /* 0x0000000000007941 */ /* 0x000fea0003800200 */
.L_x_34:
[----:B------:R-:W-:Y:S05]  /*5860*/  @P0 EXIT ;  /* 0x000000000000094d */ /* 0x000fea0003800000 */
[C---:B-1----:R-:W-:Y:S01]  /*5870*/  FADD R5, -R20.reuse, R5 ;  /* 0x0000000514057221 */ /* 0x042fe20000000100 */
[C---:B0-----:R-:W-:Y:S01]  /*5880*/  FADD R6, -R20.reuse, R6 ;  /* 0x0000000614067221 */ /* 0x041fe20000000100 */
[C---:B------:R-:W-:Y:S01]  /*5890*/  FADD R7, -R20.reuse, R7 ;  /* 0x0000000714077221 */ /* 0x040fe20000000100 */
[----:B------:R-:W-:Y:S01]  /*58a0*/  FADD R3, -R20, R3 ;  /* 0x0000000314037221 */ /* 0x000fe20000000100 */
[----:B------:R-:W-:Y:S01]  /*58b0*/  FMUL R0, R5, 1.4426950216293334961 ;  /* 0x3fb8aa3b05007820 */ /* 0x000fe20000400000 */
[----:B------:R-:W-:Y:S01]  /*58c0*/  FMUL R12, R6, 1.4426950216293334961 ;  /* 0x3fb8aa3b060c7820 */ /* 0x000fe20000400000 */
[----:B------:R-:W-:Y:S01]  /*58d0*/  FMUL R14, R7, 1.4426950216293334961 ;  /* 0x3fb8aa3b070e7820 */ /* 0x000fe20000400000 */
[----:B------:R-:W-:Y:S01]  /*58e0*/  FADD R2, -R20, R2 ;  /* 0x0000000214027221 */ /* 0x000fe20000000100 */
[----:B------:R-:W-:Y:S01]  /*58f0*/  FSETP.GEU.AND P5, PT, |R21|, 1.175494350822287508e-38, PT ;  /* 0x008000001500780b */ /* 0x000fe20003fae200 */
[----:B------:R-:W-:Y:S01]  /*5900*/  FMUL R17, R3, 1.4426950216293334961 ;  /* 0x3fb8aa3b03117820 */ /* 0x000fe20000400000 */
[----:B------:R-:W-:Y:S01]  /*5910*/  FSETP.GEU.AND P6, PT, R0, -126, PT ;  /* 0xc2fc00000000780b */ /* 0x000fe20003fce000 */
[----:B------:R-:W-:Y:S01]  /*5920*/  FMUL R15, R2, 1.4426950216293334961 ;  /* 0x3fb8aa3b020f7820 */ /* 0x000fe20000400000 */
[----:B------:R-:W-:Y:S01]  /*5930*/  FSETP.GEU.AND P0, PT, R12, -126, PT ;  /* 0xc2fc00000c00780b */ /* 0x000fe20003f0e000 */
[----:B------:R-:W0:Y:S01]  /*5940*/  LDC R18, c[0x0][0x39c] ;  /* 0x0000e700ff127b82 */ /* 0x000e220000000800 */
[----:B------:R-:W-:Y:S01]  /*5950*/  FSETP.GEU.AND P1, PT, R14, -126, PT ;  /* 0xc2fc00000e00780b */ /* 0x000fe20003f2e000 */
[----:B------:R-:W-:Y:S01]  /*5960*/  HFMA2 R19, -RZ, RZ, 15, 0 ;  /* 0x4b800000ff137431 */ /* 0x000fe200000001ff */
[----:B------:R-:W-:-:S02]  /*5970*/  FSETP.GEU.AND P2, PT, R17, -126, PT ;  /* 0xc2fc00001100780b */ /* 0x000fc40003f4e000 */
[----:B------:R-:W-:-:S03]  /*5980*/  FSETP.GEU.AND P3, PT, R15, -126, PT ;  /* 0xc2fc00000f00780b */ /* 0x000fc60003f6e000 */
[----:B------:R-:W-:Y:S01]  /*5990*/  @!P5 FMUL R21, R21, 16777216 ;  /* 0x4b8000001515d820 */ /* 0x000fe20000400000 */
[----:B------:R-:W1:Y:S01]  /*59a0*/  LDC.64 R2, c[0x0][0x388] ;  /* 0x0000e200ff027b82 */ /* 0x000e620000000a00 */
[----:B------:R-:W-:Y:S02]  /*59b0*/  @!P6 FMUL R0, R0, 0.5 ;  /* 0x3f0000000000e820 */ /* 0x000fe40000400000 */
[----:B------:R-:W-:Y:S01]  /*59c0*/  @!P0 FMUL R12, R12, 0.5 ;  /* 0x3f0000000c0c8820 */ /* 0x000fe20000400000 */
[----:B------:R-:W-:Y:S01]  /*59d0*/  MUFU.RCP R5, R21 ;  /* 0x0000001500057308 */ /* 0x000fe20000001000 */
[----:B------:R-:W-:Y:S02]  /*59e0*/  @!P1 FMUL R14, R14, 0.5 ;  /* 0x3f0000000e0e9820 */ /* 0x000fe40000400000 */
[----:B------:R-:W-:Y:S01]  /*59f0*/  @!P2 FMUL R17, R17, 0.5 ;  /* 0x3f0000001111a820 */ /* 0x000fe20000400000 */
[----:B------:R-:W2:Y:S01]  /*5a00*/  LDC.64 R6, c[0x0][0x390] ;  /* 0x0000e400ff067b82 */ /* 0x000ea20000000a00 */
[----:B------:R-:W-:-:S03]  /*5a10*/  @!P3 FMUL R15, R15, 0.5 ;  /* 0x3f0000000f0fb820 */ /* 0x000fc60000400000 */
[----:B------:R-:W3:Y:S01]  /*5a20*/  MUFU.EX2 R0, R0 ;  /* 0x0000000000007308 */ /* 0x000ee20000000800 */
[----:B0-----:R-:W-:-:S07]  /*5a30*/  ISETP.GE.AND P4, PT, R18, 0x1, PT ;  /* 0x000000011200780c */ /* 0x001fce0003f86270 */
[----:B------:R0:W4:Y:S08]  /*5a40*/  MUFU.EX2 R13, R12 ;  /* 0x0000000c000d7308 */ /* 0x0001300000000800 */
[----:B------:R-:W5:Y:S01]  /*5a50*/  MUFU.EX2 R14, R14 ;  /* 0x0000000e000e7308 */ /* 0x000f620000000800 */
[----:B0-----:R-:W-:Y:S01]  /*5a60*/  FSEL R12, R19, 1, !P5 ;  /* 0x3f800000130c7808 */ /* 0x001fe20006800000 */
[----:B---3--:R-:W-:Y:S01]  /*5a70*/  @!P6 FMUL R0, R0, R0 ;  /* 0x000000000000e220 */ /* 0x008fe20000400000 */
[----:B------:R-:W-:-:S02]  /*5a80*/  ISETP.GE.AND P5, PT, R18, 0x2, PT ;  /* 0x000000021200780c */ /* 0x000fc40003fa6270 */
[C---:B------:R-:W-:Y:S01]  /*5a90*/  ISETP.GE.AND P6, PT, R18.reuse, 0x3, PT ;  /* 0x000000031200780c */ /* 0x040fe20003fc6270 */
[----:B------:R-:W-:Y:S01]  /*5aa0*/  FMUL R19, R5, R12 ;  /* 0x0000000c05137220 */ /* 0x000fe20000400000 */
[C---:B------:R-:W-:Y:S01]  /*5ab0*/  IMAD R5, R18.reuse, UR8, RZ ;  /* 0x0000000812057c24 */ /* 0x040fe2000f8e02ff */
[----:B------:R-:W0:Y:S01]  /*5ac0*/  MUFU.EX2 R17, R17 ;  /* 0x0000001100117308 */ /* 0x000e220000000800 */
[----:B----4-:R-:W-:Y:S01]  /*5ad0*/  @!P0 FMUL R13, R13, R13 ;  /* 0x0000000d0d0d8220 */ /* 0x010fe20000400000 */
[----:B------:R-:W-:Y:S01]  /*5ae0*/  ISETP.GE.AND P0, PT, R18, 0x4, PT ;  /* 0x000000041200780c */ /* 0x000fe20003f06270 */
[----:B-1----:R-:W-:-:S04]  /*5af0*/  IMAD.WIDE R2, R5, 0x4, R2 ;  /* 0x0000000405027825 */ /* 0x002fc800078e0202 */
[----:B--2---:R-:W-:Y:S01]  /*5b00*/  IMAD.WIDE R6, R5, 0x4, R6 ;  /* 0x0000000405067825 */ /* 0x004fe200078e0206 */
[----:B------:R1:W2:Y:S03]  /*5b10*/  MUFU.EX2 R16, R15 ;  /* 0x0000000f00107308 */ /* 0x0002a60000000800 */
[----:B-----5:R-:W-:Y:S01]  /*5b20*/  @!P1 FMUL R14, R14, R14 ;  /* 0x0000000e0e0e9220 */ /* 0x020fe20000400000 */
[----:B------:R-:W-:Y:S01]  /*5b30*/  ISETP.GE.AND P1, PT, R18, 0x5, PT ;  /* 0x000000051200780c */ /* 0x000fe20003f26270 */
[C---:B------:R-:W-:Y:S01]  /*5b40*/  @P4 FMUL R5, R19.reuse, R0 ;  /* 0x0000000013054220 */ /* 0x040fe20000400000 */
[----:B------:R-:W-:Y:S01]  /*5b50*/  @P5 FMUL R13, R19, R13 ;  /* 0x0000000d130d5220 */ /* 0x000fe20000400000 */
[----:B------:R3:W-:Y:S01]  /*5b60*/  @P4 STG.E desc[UR6][R2.64], R8 ;  /* 0x0000000802004986 */ /* 0x0007e2000c101906 */
[----:B0-----:R-:W-:Y:S01]  /*5b70*/  @!P2 FMUL R17, R17, R17 ;  /* 0x000000111111a220 */ /* 0x001fe20000400000 */
[----:B-1----:R-:W-:-:S02]  /*5b80*/  @P6 FMUL R15, R19, R14 ;  /* 0x0000000e130f6220 */ /* 0x002fc40000400000 */
[----:B------:R3:W-:Y:S01]  /*5b90*/  @P4 STG.E desc[UR6][R6.64], R5 ;  /* 0x0000000506004986 */ /* 0x0007e2000c101906 */
[----:B------:R-:W-:-:S03]  /*5ba0*/  FMUL R21, R19, R17 ;  /* 0x0000001113157220 */ /* 0x000fc60000400000 */
[----:B------:R3:W-:Y:S01]  /*5bb0*/  @P5 STG.E desc[UR6][R2.64+0x4], R9 ;  /* 0x0000040902005986 */ /* 0x0007e2000c101906 */
[----:B--2---:R-:W-:-:S03]  /*5bc0*/  @!P3 FMUL R16, R16, R16 ;  /* 0x000000101010b220 */ /* 0x004fc60000400000 */
        /* <DEDUP_REMOVED lines=10> */
.L_x_36:
        /* <DEDUP_REMOVED lines=9> */
.L_x_563:


//--------------------- .text._Z19online_softmax_topkILi5ELi128EEvPKfPiPfii --------------------------
	.section	.text._Z19online_softmax_topkILi5ELi128EEvPKfPiPfii,"ax",@progbits
	.align	128
        .global         _Z19online_softmax_topkILi5ELi128EEvPKfPiPfii
        .type           _Z19online_softmax_topkILi5ELi128EEvPKfPiPfii,@function
        .size           _Z19online_softmax_topkILi5ELi128EEvPKfPiPfii,(.L_x_564 - _Z19online_softmax_topkILi5ELi128EEvPKfPiPfii)
        .other          _Z19online_softmax_topkILi5ELi128EEvPKfPiPfii,@"STO_CUDA_ENTRY STV_DEFAULT"
_Z19online_softmax_topkILi5ELi128EEvPKfPiPfii:
.text._Z19online_softmax_topkILi5ELi128EEvPKfPiPfii:
        /* <DEDUP_REMOVED lines=24> */
[----:B------:R-:W-:Y:S02]  /*0180*/  HFMA2 R3, -RZ, RZ, 0, 0 ;  /* 0x00000000ff037431 */ /* 0x000fe400000001ff */
[----:B------:R-:W-:Y:S02]  /*0190*/  IMAD.MOV.U32 R23, RZ, RZ, -0x800001 ;  /* 0xff7fffffff177424 */ /* 0x000fe400078e00ff */
[----:B------:R-:W-:Y:S02]  /*01a0*/  IMAD.IADD R4, R2, 0x1, R5 ;  /* 0x0000000102047824 */ /* 0x000fe400078e0205 */
[----:B------:R-:W-:-:S03]  /*01b0*/  IMAD.MOV.U32 R12, RZ, RZ, -0x1 ;  /* 0xffffffffff0c7424 */ /* 0x000fc600078e00ff */
[C---:B------:R-:W-:Y:S02]  /*01c0*/  LOP3.LUT R2, R4.reuse, 0x180, RZ, 0xc0, !PT ;  /* 0x0000018004027812 */ /* 0x040fe400078ec0ff */
[----:B------:R-:W-:Y:S02]  /*01d0*/  ISETP.GE.U32.AND P0, PT, R4, 0x180, PT ;  /* 0x000001800400780c */ /* 0x000fe40003f06070 */
[----:B------:R-:W-:Y:S01]  /*01e0*/  ISETP.NE.AND P1, PT, R2, 0x180, PT ;  /* 0x000001800200780c */ /* 0x000fe20003f25270 */
[----:B------:R-:W-:Y:S02]  /*01f0*/  IMAD R2, R5, UR8, RZ ;  /* 0x0000000805027c24 */ /* 0x000fe4000f8e02ff */
[----:B------:R-:W-:-:S03]  /*0200*/  IMAD.MOV.U32 R5, RZ, RZ, R0 ;  /* 0x000000ffff057224 */ /* 0x000fc600078e0000 */
[----:B------:R-:W-:-:S07]  /*0210*/  SHF.R.S32.HI R20, RZ, 0x1f, R2 ;  /* 0x0000001fff147819 */ /* 0x000fce0000011402 */
[----:B------:R-:W-:Y:S05]  /*0220*/  @!P1 BRA `(.L_x_40) ;  /* 0x0000000400409947 */ /* 0x000fea0003800000 */
[----:B------:R-:W0:Y:S01]  /*0230*/  LDCU.64 UR4, c[0x0][0x380] ;  /* 0x00007000ff0477ac */ /* 0x000e220008000a00 */
[----:B------:R-:W-:Y:S01]  /*0240*/  IADD3 R7, P1, PT, R2, R0, RZ ;  /* 0x0000000002077210 */ /* 0x000fe20007f3e0ff */
[----:B------:R-:W-:Y:S01]  /*0250*/  IMAD.MOV.U32 R9, RZ, RZ, -0x800001 ;  /* 0xff7fffffff097424 */ /* 0x000fe200078e00ff */
[----:B------:R-:W-:Y:S01]  /*0260*/  LEA.HI R12, R4, 0x1, RZ, 0x19 ;  /* 0x00000001040c7811 */ /* 0x000fe200078fc8ff */
[----:B------:R-:W-:Y:S01]  /*0270*/  IMAD.MOV.U32 R10, RZ, RZ, -0x800001 ;  /* 0xff7fffffff0a7424 */ /* 0x000fe200078e00ff */
[----:B------:R-:W-:Y:S01]  /*0280*/  IADD3.X R8, PT, PT, RZ, R20, RZ, P1, !PT ;  /* 0x00000014ff087210 */ /* 0x000fe20000ffe4ff */
[----:B------:R-:W-:Y:S01]  /*0290*/  IMAD.MOV.U32 R24, RZ, RZ, -0x1 ;  /* 0xffffffffff187424 */ /* 0x000fe200078e00ff */
[----:B------:R-:W-:Y:S01]  /*02a0*/  LOP3.LUT R26, R12, 0x3, RZ, 0xc0, !PT ;  /* 0x000000030c1a7812 */ /* 0x000fe200078ec0ff */
[----:B------:R-:W-:Y:S01]  /*02b0*/  IMAD.MOV.U32 R25, RZ, RZ, -0x1 ;  /* 0xffffffffff197424 */ /* 0x000fe200078e00ff */
[----:B------:R-:W-:Y:S01]  /*02c0*/  MOV R11, 0xff7fffff ;  /* 0xff7fffff000b7802 */ /* 0x000fe20000000f00 */
[----:B------:R-:W-:Y:S01]  /*02d0*/  IMAD.MOV.U32 R5, RZ, RZ, R0 ;  /* 0x000000ffff057224 */ /* 0x000fe200078e0000 */
[----:B------:R-:W-:Y:S01]  /*02e0*/  MOV R4, 0xffffffff ;  /* 0xffffffff00047802 */ /* 0x000fe20000000f00 */
[----:B------:R-:W-:Y:S01]  /*02f0*/  IMAD.MOV.U32 R23, RZ, RZ, -0x800001 ;  /* 0xff7fffffff177424 */ /* 0x000fe200078e00ff */
[----:B------:R-:W-:Y:S01]  /*0300*/  MOV R3, RZ ;  /* 0x000000ff00037202 */ /* 0x000fe20000000f00 */
[----:B------:R-:W-:Y:S01]  /*0310*/  IMAD.MOV.U32 R12, RZ, RZ, -0x1 ;  /* 0xffffffffff0c7424 */ /* 0x000fe200078e00ff */
[----:B------:R-:W-:Y:S01]  /*0320*/  MOV R13, 0xff7fffff ;  /* 0xff7fffff000d7802 */ /* 0x000fe20000000f00 */
[----:B------:R-:W-:Y:S01]  /*0330*/  IMAD.MOV.U32 R16, RZ, RZ, -0x1 ;  /* 0xffffffffff107424 */ /* 0x000fe200078e00ff */
[----:B0-----:R-:W-:Y:S01]  /*0340*/  LEA R6, P1, R7, UR4, 0x2 ;  /* 0x0000000407067c11 */ /* 0x001fe2000f8210ff */
[----:B------:R-:W-:-:S03]  /*0350*/  IMAD.MOV R26, RZ, RZ, -R26 ;  /* 0x000000ffff1a7224 */ /* 0x000fc600078e0a1a */
[----:B------:R-:W-:Y:S01]  /*0360*/  LEA.HI.X R7, R7, UR5, R8, 0x2, P1 ;  /* 0x0000000507077c11 */ /* 0x000fe200088f1408 */
[----:B------:R-:W-:-:S08]  /*0370*/  IMAD.MOV.U32 R8, RZ, RZ, -0x800001 ;  /* 0xff7fffffff087424 */ /* 0x000fd000078e00ff */
.L_x_41:
[----:B------:R-:W2:Y:S01]  /*0380*/  LDG.E.CONSTANT R15, desc[UR6][R6.64] ;  /* 0x00000006060f7981 */ /* 0x000ea2000c1e9900 */
[----:B------:R-:W-:Y:S01]  /*0390*/  VIADD R26, R26, 0x1 ;  /* 0x000000011a1a7836 */ /* 0x000fe20000000000 */
[C---:B--2---:R-:W-:Y:S02]  /*03a0*/  FSETP.GT.AND P4, PT, R15.reuse, R23, PT ;  /* 0x000000170f00720b */ /* 0x044fe40003f84000 */
[C---:B------:R-:W-:Y:S02]  /*03b0*/  FSETP.GT.AND P1, PT, R8.reuse, R15, PT ;  /* 0x0000000f0800720b */ /* 0x040fe40003f24000 */
[----:B------:R-:W-:Y:S02]  /*03c0*/  FSEL R14, R15, R23, P4 ;  /* 0x000000170f0e7208 */ /* 0x000fe40002000000 */
[----:B------:R-:W-:Y:S02]  /*03d0*/  FSEL R21, R8, R15, P1 ;  /* 0x0000000f08157208 */ /* 0x000fe40000800000 */
[----:B------:R-:W-:-:S02]  /*03e0*/  FSETP.GT.AND P5, PT, R14, R9, PT ;  /* 0x000000090e00720b */ /* 0x000fc40003fa4000 */
[----:B------:R-:W-:Y:S02]  /*03f0*/  MOV R23, R14 ;  /* 0x0000000e00177202 */ /* 0x000fe40000000f00 */
[----:B------:R-:W-:-:S05]  /*0400*/  FSEL R8, R15, R8, P1 ;  /* 0x000000080f087208 */ /* 0x000fca0000800000 */
[----:B------:R-:W-:-:S04]  /*0410*/  FADD R8, -R21, R8 ;  /* 0x0000000815087221 */ /* 0x000fc80000000100 */
[----:B------:R-:W-:Y:S02]  /*0420*/  @P5 IMAD.MOV.U32 R23, RZ, RZ, R9 ;  /* 0x000000ffff175224 */ /* 0x000fe400078e0009 */
[----:B------:R-:W-:Y:S01]  /*0430*/  @P5 IMAD.MOV.U32 R9, RZ, RZ, R14 ;  /* 0x000000ffff095224 */ /* 0x000fe200078e000e */
[C---:B------:R-:W-:Y:S02]  /*0440*/  SEL R14, R5.reuse, R12, P4 ;  /* 0x0000000c050e7207 */ /* 0x040fe40002000000 */
[----:B------:R-:W-:Y:S02]  /*0450*/  IADD3 R5, PT, PT, R5, 0x80, RZ ;  /* 0x0000008005057810 */ /* 0x000fe40007ffe0ff */
[----:B------:R-:W-:Y:S02]  /*0460*/  FSETP.GT.AND P3, PT, R9, R10, PT ;  /* 0x0000000a0900720b */ /* 0x000fe40003f64000 */
[----:B------:R-:W-:Y:S02]  /*0470*/  MOV R22, R9 ;  /* 0x0000000900167202 */ /* 0x000fe40000000f00 */
[-C--:B------:R-:W-:Y:S01]  /*0480*/  MOV R12, R14.reuse ;  /* 0x0000000e000c7202 */ /* 0x080fe20000000f00 */
[----:B------:R-:W-:Y:S01]  /*0490*/  @P5 IMAD.MOV.U32 R12, RZ, RZ, R24 ;  /* 0x000000ffff0c5224 */ /* 0x000fe200078e0018 */
[----:B------:R-:W-:-:S04]  /*04a0*/  @P5 MOV R24, R14 ;  /* 0x0000000e00185202 */ /* 0x000fc80000000f00 */
[----:B------:R-:W-:-:S03]  /*04b0*/  MOV R19, R24 ;  /* 0x0000001800137202 */ /* 0x000fc60000000f00 */
[----:B------:R-:W-:Y:S02]  /*04c0*/  @P3 IMAD.MOV.U32 R22, RZ, RZ, R10 ;  /* 0x000000ffff163224 */ /* 0x000fe400078e000a */
[----:B------:R-:W-:Y:S02]  /*04d0*/  @P3 IMAD.MOV.U32 R10, RZ, RZ, R9 ;  /* 0x000000ffff0a3224 */ /* 0x000fe400078e0009 */
[----:B------:R-:W-:Y:S01]  /*04e0*/  FMUL R9, R8, 1.4426950216293334961 ;  /* 0x3fb8aa3b08097820 */ /* 0x000fe20000400000 */
[----:B------:R-:W-:Y:S02]  /*04f0*/  @P3 IMAD.MOV.U32 R19, RZ, RZ, R25 ;  /* 0x000000ffff133224 */ /* 0x000fe400078e0019 */
[----:B------:R-:W-:Y:S01]  /*0500*/  IMAD.MOV.U32 R15, RZ, RZ, R10 ;  /* 0x000000ffff0f7224 */ /* 0x000fe200078e000a */
[----:B------:R-:W-:Y:S01]  /*0510*/  FSETP.GT.AND P2, PT, R10, R11, PT ;  /* 0x0000000b0a00720b */ /* 0x000fe20003f44000 */
[----:B------:R-:W-:Y:S01]  /*0520*/  @P3 IMAD.MOV.U32 R25, RZ, RZ, R24 ;  /* 0x000000ffff193224 */ /* 0x000fe200078e0018 */
[----:B------:R-:W-:-:S02]  /*0530*/  FSETP.GEU.AND P4, PT, R9, -126, PT ;  /* 0xc2fc00000900780b */ /* 0x000fc40003f8e000 */
[----:B------:R-:W-:Y:S02]  /*0540*/  MOV R24, R19 ;  /* 0x0000001300187202 */ /* 0x000fe40000000f00 */
[----:B------:R-:W-:-:S07]  /*0550*/  MOV R18, R25 ;  /* 0x0000001900127202 */ /* 0x000fce0000000f00 */
[----:B------:R-:W-:Y:S02]  /*0560*/  @P2 IMAD.MOV.U32 R15, RZ, RZ, R11 ;  /* 0x000000ffff0f2224 */ /* 0x000fe400078e000b */
[----:B------:R-:W-:Y:S02]  /*0570*/  @P2 IMAD.MOV.U32 R11, RZ, RZ, R10 ;  /* 0x000000ffff0b2224 */ /* 0x000fe400078e000a */
[----:B------:R-:W-:Y:S01]  /*0580*/  @!P4 FMUL R9, R9, 0.5 ;  /* 0x3f0000000909c820 */ /* 0x000fe20000400000 */
[----:B------:R-:W-:Y:S02]  /*0590*/  @P2 IMAD.MOV.U32 R18, RZ, RZ, R4 ;  /* 0x000000ffff122224 */ /* 0x000fe400078e0004 */
[----:B------:R-:W-:Y:S01]  /*05a0*/  IMAD.MOV.U32 R14, RZ, RZ, R11 ;  /* 0x000000ffff0e7224 */ /* 0x000fe200078e000b */
[----:B------:R-:W-:Y:S01]  /*05b0*/  FSETP.GT.AND P5, PT, R11, R13, PT ;  /* 0x0000000d0b00720b */ /* 0x000fe20003fa4000 */
[----:B------:R-:W-:Y:S01]  /*05c0*/  @P2 IMAD.MOV.U32 R4, RZ, RZ, R25 ;  /* 0x000000ffff042224 */ /* 0x000fe200078e0019 */
[----:B------:R-:W0:Y:S01]  /*05d0*/  MUFU.EX2 R9, R9 ;  /* 0x0000000900097308 */ /* 0x000e220000000800 */
[----:B------:R-:W-:Y:S01]  /*05e0*/  IADD3 R6, P2, PT, R6, 0x200, RZ ;  /* 0x0000020006067810 */ /* 0x000fe20007f5e0ff */
[----:B------:R-:W-:-:S02]  /*05f0*/  IMAD.MOV.U32 R25, RZ, RZ, R18 ;  /* 0x000000ffff197224 */ /* 0x000fc400078e0012 */
[----:B------:R-:W-:Y:S02]  /*0600*/  MOV R17, R4 ;  /* 0x0000000400117202 */ /* 0x000fe40000000f00 */
[----:B------:R-:W-:-:S05]  /*0610*/  IMAD.X R7, RZ, RZ, R7, P2 ;  /* 0x000000ffff077224 */ /* 0x000fca00010e0607 */
[----:B------:R-:W-:Y:S01]  /*0620*/  @P5 MOV R8, R13 ;  /* 0x0000000d00085202 */ /* 0x000fe20000000f00 */
[----:B------:R-:W-:Y:S01]  /*0630*/  @P5 IMAD.MOV.U32 R14, RZ, RZ, R13 ;  /* 0x000000ffff0e5224 */ /* 0x000fe200078e000d */
[----:B------:R-:W-:Y:S01]  /*0640*/  @P5 MOV R13, R11 ;  /* 0x0000000b000d5202 */ /* 0x000fe20000000f00 */
[----:B------:R-:W-:Y:S02]  /*0650*/  @P5 IMAD.MOV.U32 R10, RZ, RZ, R16 ;  /* 0x000000ffff0a5224 */ /* 0x000fe400078e0010 */
[----:B------:R-:W-:Y:S01]  /*0660*/  @P5 IMAD.MOV.U32 R11, RZ, RZ, R8 ;  /* 0x000000ffff0b5224 */ /* 0x000fe200078e0008 */
[----:B------:R-:W-:Y:S01]  /*0670*/  FSEL R8, R3, 1, !P1 ;  /* 0x3f80000003087808 */ /* 0x000fe20004800000 */
[----:B0-----:R-:W-:Y:S01]  /*0680*/  @!P4 FMUL R9, R9, R9 ;  /* 0x000000090909c220 */ /* 0x001fe20000400000 */
[----:B------:R-:W-:Y:S01]  /*0690*/  FSEL R3, R3, 1, P1 ;  /* 0x3f80000003037808 */ /* 0x000fe20000800000 */
[----:B------:R-:W-:Y:S01]  /*06a0*/  @P5 IMAD.MOV.U32 R17, RZ, RZ, R16 ;  /* 0x000000ffff115224 */ /* 0x000fe200078e0010 */
        /* <DEDUP_REMOVED lines=8> */
.L_x_40:
[----:B------:R-:W-:Y:S05]  /*0730*/  BSYNC.RECONVERGENT B1 ;  /* 0x0000000000017941 */ /* 0x000fea0003800200 */
.L_x_39:
[----:B------:R-:W-:Y:S05]  /*0740*/  @!P0 BRA `(.L_x_38) ;  /* 0x0000000800dc8947 */ /* 0x000fea0003800000 */
.L_x_42:
        /* <DEDUP_REMOVED lines=9> */
[CC--:B------:R-:W-:Y:S02]  /*07e0*/  FSETP.GT.AND P5, PT, R21.reuse, R10.reuse, PT ;  /* 0x0000000a1500720b */ /* 0x0c0fe40003fa4000 */
[C---:B------:R-:W-:Y:S02]  /*07f0*/  FSEL R23, R10.reuse, R23, P3 ;  /* 0x000000170a177208 */ /* 0x040fe40001800000 */
[----:B------:R-:W-:Y:S02]  /*0800*/  FSEL R24, R21, R10, P5 ;  /* 0x0000000a15187208 */ /* 0x000fe40002800000 */
[----:B------:R-:W-:Y:S01]  /*0810*/  FSETP.GT.AND P2, PT, R23, R22, PT ;  /* 0x000000161700720b */ /* 0x000fe20003f44000 */
[----:B------:R-:W-:Y:S01]  /*0820*/  IMAD.MOV.U32 R26, RZ, RZ, R23 ;  /* 0x000000ffff1a7224 */ /* 0x000fe200078e0017 */
[----:B------:R-:W-:Y:S02]  /*0830*/  FSEL R21, R10, R21, P5 ;  /* 0x000000150a157208 */ /* 0x000fe40002800000 */
[----:B0-----:R-:W-:-:S03]  /*0840*/  SEL R9, R5, R12, P3 ;  /* 0x0000000c05097207 */ /* 0x001fc60001800000 */
[----:B------:R-:W-:Y:S02]  /*0850*/  FADD R21, -R24, R21 ;  /* 0x0000001518157221 */ /* 0x000fe40000000100 */
[----:B------:R-:W-:-:S04]  /*0860*/  IMAD.MOV.U32 R12, RZ, RZ, R9 ;  /* 0x000000ffff0c7224 */ /* 0x000fc800078e0009 */
[----:B------:R-:W-:Y:S01]  /*0870*/  @P2 IMAD.MOV.U32 R26, RZ, RZ, R22 ;  /* 0x000000ffff1a2224 */ /* 0x000fe200078e0016 */
[----:B------:R-:W-:Y:S02]  /*0880*/  @P2 MOV R22, R23 ;  /* 0x0000001700162202 */ /* 0x000fe40000000f00 */
[----:B------:R-:W-:Y:S01]  /*0890*/  @P2 MOV R12, R19 ;  /* 0x00000013000c2202 */ /* 0x000fe20000000f00 */
[----:B------:R-:W-:Y:S01]  /*08a0*/  @P2 IMAD.MOV.U32 R19, RZ, RZ, R9 ;  /* 0x000000ffff132224 */ /* 0x000fe200078e0009 */
[----:B------:R-:W-:Y:S01]  /*08b0*/  FSETP.GT.AND P1, PT, R22, R15, PT ;  /* 0x0000000f1600720b */ /* 0x000fe20003f24000 */
[----:B------:R-:W-:Y:S01]  /*08c0*/  IMAD.MOV.U32 R8, RZ, RZ, R22 ;  /* 0x000000ffff087224 */ /* 0x000fe200078e0016 */
[----:B---3--:R-:W-:-:S04]  /*08d0*/  FSETP.GT.AND P4, PT, R7, R26, PT ;  /* 0x0000001a0700720b */ /* 0x008fc80003f84000 */
[----:B------:R-:W-:Y:S02]  /*08e0*/  FSEL R25, R7, R26, P4 ;  /* 0x0000001a07197208 */ /* 0x000fe40002000000 */
[C---:B------:R-:W-:Y:S02]  /*08f0*/  FSEL R26, R3.reuse, 1, !P5 ;  /* 0x3f800000031a7808 */ /* 0x040fe40006800000 */
[----:B------:R-:W-:Y:S01]  /*0900*/  FSEL R3, R3, 1, P5 ;  /* 0x3f80000003037808 */ /* 0x000fe20002800000 */
[----:B------:R-:W-:Y:S02]  /*0910*/  IMAD.MOV.U32 R23, RZ, RZ, R25 ;  /* 0x000000ffff177224 */ /* 0x000fe400078e0019 */
[----:B------:R-:W-:Y:S01]  /*0920*/  @P1 IMAD.MOV.U32 R8, RZ, RZ, R15 ;  /* 0x000000ffff081224 */ /* 0x000fe200078e000f */
[----:B------:R-:W-:Y:S01]  /*0930*/  @P1 MOV R15, R22 ;  /* 0x00000016000f1202 */ /* 0x000fe20000000f00 */
[----:B------:R-:W-:Y:S01]  /*0940*/  FMUL R22, R21, 1.4426950216293334961 ;  /* 0x3fb8aa3b15167820 */ /* 0x000fe20000400000 */
[----:B------:R-:W-:Y:S01]  /*0950*/  @P4 VIADD R12, R5, 0x80 ;  /* 0x00000080050c4836 */ /* 0x000fe20000000000 */
[----:B------:R-:W-:-:S02]  /*0960*/  MOV R21, R19 ;  /* 0x0000001300157202 */ /* 0x000fc40000000f00 */
[----:B------:R-:W-:Y:S01]  /*0970*/  FSETP.GT.AND P6, PT, R25, R8, PT ;  /* 0x000000081900720b */ /* 0x000fe20003fc4000 */
[----:B------:R-:W-:Y:S01]  /*0980*/  IMAD.MOV.U32 R10, RZ, RZ, R12 ;  /* 0x000000ffff0a7224 */ /* 0x000fe200078e000c */
[----:B------:R-:W-:Y:S02]  /*0990*/  FSETP.GT.AND P0, PT, R15, R14, PT ;  /* 0x0000000e0f00720b */ /* 0x000fe40003f04000 */
[----:B------:R-:W-:Y:S02]  /*09a0*/  FSETP.GEU.AND P3, PT, R22, -126, PT ;  /* 0xc2fc00001600780b */ /* 0x000fe40003f6e000 */
[----:B------:R-:W-:Y:S02]  /*09b0*/  MOV R11, R15 ;  /* 0x0000000f000b7202 */ /* 0x000fe40000000f00 */
[----:B------:R-:W-:Y:S01]  /*09c0*/  @P1 MOV R21, R18 ;  /* 0x0000001200151202 */ /* 0x000fe20000000f00 */
[----:B------:R-:W-:Y:S01]  /*09d0*/  @P1 IMAD.MOV.U32 R18, RZ, RZ, R19 ;  /* 0x000000ffff121224 */ /* 0x000fe200078e0013 */
[----:B------:R-:W-:-:S03]  /*09e0*/  FSETP.GT.AND P1, PT, R24, R7, PT ;  /* 0x000000071800720b */ /* 0x000fc60003f24000 */
[----:B------:R-:W-:Y:S01]  /*09f0*/  @P6 IMAD.MOV.U32 R23, RZ, RZ, R8 ;  /* 0x000000ffff176224 */ /* 0x000fe200078e0008 */
[----:B------:R-:W-:Y:S01]  /*0a00*/  @P6 MOV R10, R21 ;  /* 0x00000015000a6202 */ /* 0x000fe20000000f00 */
[----:B------:R-:W-:Y:S02]  /*0a10*/  @P6 IMAD.MOV.U32 R8, RZ, RZ, R25 ;  /* 0x000000ffff086224 */ /* 0x000fe400078e0019 */
[----:B------:R-:W-:Y:S02]  /*0a20*/  @P0 IMAD.MOV.U32 R11, RZ, RZ, R14 ;  /* 0x000000ffff0b0224 */ /* 0x000fe400078e000e */
[----:B------:R-:W-:Y:S01]  /*0a30*/  @!P3 FMUL R22, R22, 0.5 ;  /* 0x3f0000001616b820 */ /* 0x000fe20000400000 */
[----:B------:R-:W-:Y:S02]  /*0a40*/  @P0 IMAD.MOV.U32 R14, RZ, RZ, R15 ;  /* 0x000000ffff0e0224 */ /* 0x000fe400078e000f */
[----:B------:R-:W-:Y:S01]  /*0a50*/  @P6 IMAD.MOV.U32 R21, RZ, RZ, R12 ;  /* 0x000000ffff156224 */ /* 0x000fe200078e000c */
[----:B------:R-:W-:Y:S01]  /*0a60*/  FSETP.GT.AND P2, PT, R8, R11, PT ;  /* 0x0000000b0800720b */ /* 0x000fe20003f44000 */
[----:B------:R0:W1:Y:S01]  /*0a70*/  MUFU.EX2 R15, R22 ;  /* 0x00000016000f7308 */ /* 0x0000620000000800 */
[----:B------:R-:W-:Y:S01]  /*0a80*/  FSETP.GT.AND P4, PT, R14, R13, PT ;  /* 0x0000000d0e00720b */ /* 0x000fe20003f84000 */
[----:B------:R-:W-:Y:S01]  /*0a90*/  IMAD.MOV.U32 R9, RZ, RZ, R8 ;  /* 0x000000ffff097224 */ /* 0x000fe200078e0008 */
[----:B----4-:R-:W-:-:S02]  /*0aa0*/  FSETP.GT.AND P6, PT, R4, R23, PT ;  /* 0x000000170400720b */ /* 0x010fc40003fc4000 */
[----:B------:R-:W-:Y:S02]  /*0ab0*/  MOV R12, R21 ;  /* 0x00000015000c7202 */ /* 0x000fe40000000f00 */
[----:B------:R-:W-:Y:S01]  /*0ac0*/  FSEL R28, R4, R23, P6 ;  /* 0x00000017041c7208 */ /* 0x000fe20003000000 */
[----:B0-----:R-:W-:Y:S02]  /*0ad0*/  IMAD.MOV.U32 R22, RZ, RZ, R18 ;  /* 0x000000ffff167224 */ /* 0x001fe400078e0012 */
[----:B------:R-:W-:Y:S02]  /*0ae0*/  @P0 IMAD.MOV.U32 R22, RZ, RZ, R17 ;  /* 0x000000ffff160224 */ /* 0x000fe400078e0011 */
[----:B------:R-:W-:Y:S01]  /*0af0*/  @P2 IMAD.MOV.U32 R9, RZ, RZ, R11 ;  /* 0x000000ffff092224 */ /* 0x000fe200078e000b */
[----:B------:R-:W-:Y:S01]  /*0b00*/  @P2 MOV R11, R8 ;  /* 0x00000008000b2202 */ /* 0x000fe20000000f00 */
[----:B------:R-:W-:Y:S01]  /*0b10*/  IMAD.MOV.U32 R8, RZ, RZ, R14 ;  /* 0x000000ffff087224 */ /* 0x000fe200078e000e */
[----:B------:R-:W-:Y:S01]  /*0b20*/  @P4 MOV R8, R13 ;  /* 0x0000000d00084202 */ /* 0x000fe20000000f00 */
[----:B-1----:R-:W-:Y:S01]  /*0b30*/  @!P3 FMUL R15, R15, R15 ;  /* 0x0000000f0f0fb220 */ /* 0x002fe20000400000 */
[----:B------:R-:W-:Y:S01]  /*0b40*/  FSETP.GT.AND P5, PT, R28, R9, PT ;  /* 0x000000091c00720b */ /* 0x000fe20003fa4000 */
[----:B------:R-:W-:Y:S01]  /*0b50*/  @P0 IMAD.MOV.U32 R17, RZ, RZ, R18 ;  /* 0x000000ffff110224 */ /* 0x000fe200078e0012 */
[----:B------:R-:W-:Y:S01]  /*0b60*/  FSETP.GT.AND P3, PT, R11, R8, PT ;  /* 0x000000080b00720b */ /* 0x000fe20003f64000 */
[----:B------:R-:W-:Y:S01]  /*0b70*/  FFMA R3, R26, R15, R3 ;  /* 0x0000000f1a037223 */ /* 0x000fe20000000003 */
[----:B------:R-:W-:Y:S01]  /*0b80*/  FSEL R15, R24, R7, P1 ;  /* 0x00000007180f7208 */ /* 0x000fe20000800000 */
[----:B------:R-:W-:Y:S01]  /*0b90*/  @P2 IMAD.MOV.U32 R12, RZ, RZ, R22 ;  /* 0x000000ffff0c2224 */ /* 0x000fe200078e0016 */
[----:B------:R-:W-:Y:S01]  /*0ba0*/  FSEL R24, R7, R24, P1 ;  /* 0x0000001807187208 */ /* 0x000fe20000800000 */
[----:B------:R-:W-:Y:S01]  /*0bb0*/  IMAD.MOV.U32 R18, RZ, RZ, R17 ;  /* 0x000000ffff127224 */ /* 0x000fe200078e0011 */
[----:B------:R-:W-:Y:S01]  /*0bc0*/  @P2 MOV R22, R21 ;  /* 0x0000001500162202 */ /* 0x000fe20000000f00 */
[----:B------:R-:W-:Y:S01]  /*0bd0*/  @P4 IMAD.MOV.U32 R18, RZ, RZ, R16 ;  /* 0x000000ffff124224 */ /* 0x000fe200078e0010 */
[----:B------:R-:W-:Y:S01]  /*0be0*/  @P6 IADD3 R10, PT, PT, R5, 0x100, RZ ;  /* 0x00000100050a6810 */ /* 0x000fe20007ffe0ff */
[----:B------:R-:W-:-:S02]  /*0bf0*/  IMAD.MOV.U32 R21, RZ, RZ, R28 ;  /* 0x000000ffff157224 */ /* 0x000fc400078e001c */
[----:B------:R-:W-:Y:S01]  /*0c00*/  FADD R24, -R15, R24 ;  /* 0x000000180f187221 */ /* 0x000fe20000000100 */
[----:B------:R-:W-:Y:S01]  /*0c10*/  IMAD.MOV.U32 R7, RZ, RZ, R11 ;  /* 0x000000ffff077224 */ /* 0x000fe200078e000b */
[----:B------:R-:W-:Y:S01]  /*0c20*/  @P4 MOV R16, R17 ;  /* 0x0000001100104202 */ /* 0x000fe20000000f00 */
[----:B------:R-:W-:Y:S01]  /*0c30*/  @P5 IMAD.MOV.U32 R21, RZ, RZ, R9 ;  /* 0x000000ffff155224 */ /* 0x000fe200078e0009 */
[----:B------:R-:W-:Y:S01]  /*0c40*/  @P3 MOV R7, R8 ;  /* 0x0000000800073202 */ /* 0x000fe20000000f00 */
[----:B------:R-:W-:Y:S01]  /*0c50*/  IMAD.MOV.U32 R19, RZ, RZ, R22 ;  /* 0x000000ffff137224 */ /* 0x000fe200078e0016 */
[----:B------:R-:W-:Y:S01]  /*0c60*/  @P5 MOV R9, R28 ;  /* 0x0000001c00095202 */ /* 0x000fe20000000f00 */
[----:B------:R-:W-:Y:S01]  /*0c70*/  @P3 IMAD.MOV.U32 R8, RZ, RZ, R11 ;  /* 0x000000ffff083224 */ /* 0x000fe200078e000b */
[----:B------:R-:W-:Y:S01]  /*0c80*/  MOV R11, R10 ;  /* 0x0000000a000b7202 */ /* 0x000fe20000000f00 */
[----:B------:R-:W-:Y:S01]  /*0c90*/  @P4 IMAD.MOV.U32 R13, RZ, RZ, R14 ;  /* 0x000000ffff0d4224 */ /* 0x000fe200078e000e */
[----:B------:R-:W-:Y:S01]  /*0ca0*/  FSETP.GT.AND P0, PT, R9, R7, PT ;  /* 0x000000070900720b */ /* 0x000fe20003f04000 */
[----:B------:R-:W-:Y:S01]  /*0cb0*/  @P3 IMAD.MOV.U32 R19, RZ, RZ, R18 ;  /* 0x000000ffff133224 */ /* 0x000fe200078e0012 */
[----:B-----5:R-:W-:Y:S01]  /*0cc0*/  FSETP.GT.AND P4, PT, R6, R21, PT ;  /* 0x000000150600720b */ /* 0x020fe20003f84000 */
[----:B------:R-:W-:-:S02]  /*0cd0*/  @P3 IMAD.MOV.U32 R18, RZ, RZ, R22 ;  /* 0x000000ffff123224 */ /* 0x000fc400078e0016 */
[----:B------:R-:W-:Y:S01]  /*0ce0*/  FMUL R22, R24, 1.4426950216293334961 ;  /* 0x3fb8aa3b18167820 */ /* 0x000fe20000400000 */
[----:B------:R-:W-:Y:S01]  /*0cf0*/  FSETP.GT.AND P2, PT, R8, R13, PT ;  /* 0x0000000d0800720b */ /* 0x000fe20003f44000 */
[----:B------:R-:W-:Y:S01]  /*0d00*/  @P5 IMAD.MOV.U32 R11, RZ, RZ, R12 ;  /* 0x000000ffff0b5224 */ /* 0x000fe200078e000c */
[----:B------:R-:W-:Y:S01]  /*0d10*/  MOV R14, R9 ;  /* 0x00000009000e7202 */ /* 0x000fe20000000f00 */
[----:B------:R-:W-:Y:S01]  /*0d20*/  @P5 IMAD.MOV.U32 R12, RZ, RZ, R10 ;  /* 0x000000ffff0c5224 */ /* 0x000fe200078e000a */
[----:B------:R-:W-:Y:S01]  /*0d30*/  FSETP.GEU.AND P3, PT, R22, -126, PT ;  /* 0xc2fc00001600780b */ /* 0x000fe20003f6e000 */
[----:B------:R-:W-:Y:S01]  /*0d40*/  IMAD.MOV.U32 R17, RZ, RZ, R18 ;  /* 0x000000ffff117224 */ /* 0x000fe200078e0012 */
[----:B------:R-:W-:Y:S01]  /*0d50*/  MOV R10, R8 ;  /* 0x00000008000a7202 */ /* 0x000fe20000000f00 */
[----:B------:R-:W-:Y:S01]  /*0d60*/  @P0 IMAD.MOV.U32 R14, RZ, RZ, R7 ;  /* 0x000000ffff0e0224 */ /* 0x000fe200078e0007 */
[----:B------:R-:W-:Y:S01]  /*0d70*/  FSEL R21, R6, R21, P4 ;  /* 0x0000001506157208 */ /* 0x000fe20002000000 */
[----:B------:R-:W-:Y:S01]  /*0d80*/  @P0 IMAD.MOV.U32 R7, RZ, RZ, R9 ;  /* 0x000000ffff070224 */ /* 0x000fe200078e0009 */
[CC--:B------:R-:W-:Y:S01]  /*0d90*/  FSETP.GT.AND P5, PT, R15.reuse, R4.reuse, PT ;  /* 0x000000040f00720b */ /* 0x0c0fe20003fa4000 */
[--C-:B------:R-:W-:Y:S01]  /*0da0*/  IMAD.MOV.U32 R9, RZ, RZ, R12.reuse ;  /* 0x000000ffff097224 */ /* 0x100fe200078e000c */
[----:B------:R-:W-:Y:S01]  /*0db0*/  @P0 MOV R9, R19 ;  /* 0x0000001300090202 */ /* 0x000fe20000000f00 */
[----:B------:R-:W-:Y:S01]  /*0dc0*/  @P2 IMAD.MOV.U32 R10, RZ, RZ, R13 ;  /* 0x000000ffff0a2224 */ /* 0x000fe200078e000d */
[----:B------:R-:W-:Y:S01]  /*0dd0*/  FSEL R27, R15, R4, P5 ;  /* 0x000000040f1b7208 */ /* 0x000fe20002800000 */
[----:B------:R-:W-:-:S02]  /*0de0*/  @P0 IMAD.MOV.U32 R19, RZ, RZ, R12 ;  /* 0x000000ffff130224 */ /* 0x000fc400078e000c */
[----:B------:R-:W-:Y:S01]  /*0df0*/  @!P3 FMUL R22, R22, 0.5 ;  /* 0x3f0000001616b820 */ /* 0x000fe20000400000 */
[----:B------:R-:W-:Y:S01]  /*0e00*/  FSETP.GT.AND P0, PT, R21, R14, PT ;  /* 0x0000000e1500720b */ /* 0x000fe20003f04000 */
[----:B------:R-:W-:Y:S01]  /*0e10*/  @P2 IMAD.MOV.U32 R17, RZ, RZ, R16 ;  /* 0x000000ffff112224 */ /* 0x000fe200078e0010 */
[----:B------:R-:W-:Y:S01]  /*0e20*/  FSETP.GT.AND P6, PT, R7, R10, PT ;  /* 0x0000000a0700720b */ /* 0x000fe20003fc4000 */
[----:B------:R-:W-:Y:S01]  /*0e30*/  @P2 IMAD.MOV.U32 R13, RZ, RZ, R8 ;  /* 0x000000ffff0d2224 */ /* 0x000fe200078e0008 */
[----:B------:R-:W-:Y:S01]  /*0e40*/  FSEL R24, R4, R15, P5 ;  /* 0x0000000f04187208 */ /* 0x000fe20002800000 */
[----:B------:R-:W-:Y:S01]  /*0e50*/  IMAD.MOV.U32 R23, RZ, RZ, R21 ;  /* 0x000000ffff177224 */ /* 0x000fe200078e0015 */
[----:B------:R-:W0:Y:S01]  /*0e60*/  MUFU.EX2 R15, R22 ;  /* 0x00000016000f7308 */ /* 0x000e220000000800 */
[----:B------:R-:W-:Y:S01]  /*0e70*/  @P2 MOV R16, R18 ;  /* 0x0000001200102202 */ /* 0x000fe20000000f00 */
[----:B------:R-:W-:Y:S02]  /*0e80*/  IMAD.MOV.U32 R4, RZ, RZ, R19 ;  /* 0x000000ffff047224 */ /* 0x000fe400078e0013 */
[C---:B------:R-:W-:Y:S01]  /*0e90*/  FADD R24, -R27.reuse, R24 ;  /* 0x000000181b187221 */ /* 0x040fe20000000100 */
[----:B------:R-:W-:Y:S01]  /*0ea0*/  FSETP.GT.AND P2, PT, R27, R6, PT ;  /* 0x000000061b00720b */ /* 0x000fe20003f44000 */
[----:B------:R-:W-:Y:S01]  /*0eb0*/  @P4 VIADD R11, R5, 0x180 ;  /* 0x00000180050b4836 */ /* 0x000fe20000000000 */
[----:B------:R-:W-:Y:S01]  /*0ec0*/  MOV R25, R7 ;  /* 0x0000000700197202 */ /* 0x000fe20000000f00 */
[----:B------:R-:W-:-:S02]  /*0ed0*/  @P0 IMAD.MOV.U32 R23, RZ, RZ, R14 ;  /* 0x000000ffff170224 */ /* 0x000fc400078e000e */
[----:B------:R-:W-:Y:S01]  /*0ee0*/  FMUL R24, R24, 1.4426950216293334961 ;  /* 0x3fb8aa3b18187820 */ /* 0x000fe20000400000 */
[----:B------:R-:W-:Y:S01]  /*0ef0*/  @P0 IMAD.MOV.U32 R14, RZ, RZ, R21 ;  /* 0x000000ffff0e0224 */ /* 0x000fe200078e0015 */
[----:B------:R-:W-:Y:S01]  /*0f00*/  @P6 MOV R25, R10 ;  /* 0x0000000a00196202 */ /* 0x000fe20000000f00 */
[----:B------:R-:W-:Y:S01]  /*0f10*/  @P6 IMAD.MOV.U32 R10, RZ, RZ, R7 ;  /* 0x000000ffff0a6224 */ /* 0x000fe200078e0007 */
[----:B------:R-:W-:Y:S01]  /*0f20*/  FSEL R21, R27, R6, P2 ;  /* 0x000000061b157208 */ /* 0x000fe20001000000 */
[----:B------:R-:W-:Y:S01]  /*0f30*/  @P6 IMAD.MOV.U32 R4, RZ, RZ, R17 ;  /* 0x000000ffff046224 */ /* 0x000fe200078e0011 */
[----:B------:R-:W-:Y:S01]  /*0f40*/  FSEL R8, R3, 1, P1 ;  /* 0x3f80000003087808 */ /* 0x000fe20000800000 */
[----:B------:R-:W-:Y:S01]  /*0f50*/  IMAD.MOV.U32 R12, RZ, RZ, R11 ;  /* 0x000000ffff0c7224 */ /* 0x000fe200078e000b */
[----:B------:R-:W-:Y:S01]  /*0f60*/  FSEL R6, R6, R27, P2 ;  /* 0x0000001b06067208 */ /* 0x000fe20001000000 */
[----:B0-----:R-:W-:Y:S01]  /*0f70*/  @!P3 FMUL R15, R15, R15 ;  /* 0x0000000f0f0fb220 */ /* 0x001fe20000400000 */
[----:B------:R-:W-:Y:S01]  /*0f80*/  FSEL R3, R3, 1, !P1 ;  /* 0x3f80000003037808 */ /* 0x000fe20004800000 */
[----:B------:R-:W-:Y:S01]  /*0f90*/  @P0 IMAD.MOV.U32 R12, RZ, RZ, R9 ;  /* 0x000000ffff0c0224 */ /* 0x000fe200078e0009 */
[----:B------:R-:W-:Y:S01]  /*0fa0*/  FSETP.GT.AND P1, PT, R14, R25, PT ;  /* 0x000000190e00720b */ /* 0x000fe20003f24000 */
[----:B------:R-:W-:Y:S01]  /*0fb0*/  FADD R6, -R21, R6 ;  /* 0x0000000615067221 */ /* 0x000fe20000000100 */
[----:B------:R-:W-:Y:S01]  /*0fc0*/  @P6 MOV R17, R19 ;  /* 0x0000001300116202 */ /* 0x000fe20000000f00 */
[----:B------:R-:W-:Y:S01]  /*0fd0*/  @P0 IMAD.MOV.U32 R9, RZ, RZ, R11 ;  /* 0x000000ffff090224 */ /* 0x000fe200078e000b */
[----:B------:R-:W-:Y:S01]  /*0fe0*/  FSETP.GEU.AND P6, PT, R24, -126, PT ;  /* 0xc2fc00001800780b */ /* 0x000fe20003fce000 */
[----:B------:R-:W-:Y:S01]  /*0ff0*/  FMUL R26, R6, 1.4426950216293334961 ;  /* 0x3fb8aa3b061a7820 */ /* 0x000fe20000400000 */
[----:B------:R-:W-:Y:S01]  /*1000*/  FSETP.GT.AND P3, PT, R10, R13, PT ;  /* 0x0000000d0a00720b */ /* 0x000fe20003f64000 */
[----:B------:R-:W-:Y:S01]  /*1010*/  IMAD.MOV.U32 R6, RZ, RZ, R10 ;  /* 0x000000ffff067224 */ /* 0x000fe200078e000a */
[----:B------:R-:W-:Y:S01]  /*1020*/  MOV R22, R14 ;  /* 0x0000000e00167202 */ /* 0x000fe20000000f00 */
[----:B------:R-:W-:Y:S01]  /*1030*/  FFMA R8, R3, R15, R8 ;  /* 0x0000000f03087223 */ /* 0x000fe20000000008 */
[----:B------:R-:W-:Y:S01]  /*1040*/  FSETP.GEU.AND P4, PT, R26, -126, PT ;  /* 0xc2fc00001a00780b */ /* 0x000fe20003f8e000 */
[----:B------:R-:W-:Y:S01]  /*1050*/  VIADD R5, R5, 0x200 ;  /* 0x0000020005057836 */ /* 0x000fe20000000000 */
[----:B------:R-:W-:Y:S01]  /*1060*/  MOV R19, R9 ;  /* 0x0000000900137202 */ /* 0x000fe20000000f00 */
[----:B------:R-:W-:Y:S01]  /*1070*/  @P1 IMAD.MOV.U32 R19, RZ, RZ, R4 ;  /* 0x000000ffff131224 */ /* 0x000fe200078e0004 */
[----:B------:R-:W-:Y:S01]  /*1080*/  @P1 MOV R22, R25 ;  /* 0x0000001900161202 */ /* 0x000fe20000000f00 */
[----:B------:R-:W-:Y:S01]  /*1090*/  @P1 IMAD.MOV.U32 R25, RZ, RZ, R14 ;  /* 0x000000ffff191224 */ /* 0x000fe200078e000e */
[----:B------:R-:W-:Y:S01]  /*10a0*/  @P1 MOV R4, R9 ;  /* 0x0000000900041202 */ /* 0x000fe20000000f00 */
[----:B------:R-:W-:Y:S01]  /*10b0*/  @!P6 FMUL R24, R24, 0.5 ;  /* 0x3f0000001818e820 */ /* 0x000fe20000400000 */
[----:B------:R-:W-:Y:S01]  /*10c0*/  MOV R7, R17 ;  /* 0x0000001100077202 */ /* 0x000fe20000000f00 */
[----:B------:R-:W-:Y:S01]  /*10d0*/  IMAD.MOV.U32 R15, RZ, RZ, R25 ;  /* 0x000000ffff0f7224 */ /* 0x000fe200078e0019 */
[----:B------:R-:W-:Y:S01]  /*10e0*/  @P3 MOV R6, R13 ;  /* 0x0000000d00063202 */ /* 0x000fe20000000f00 */
[----:B------:R-:W-:Y:S01]  /*10f0*/  @P3 IMAD.MOV.U32 R7, RZ, RZ, R16 ;  /* 0x000000ffff073224 */ /* 0x000fe200078e0010 */
[----:B------:R-:W-:Y:S01]  /*1100*/  MOV R18, R4 ;  /* 0x0000000400127202 */ /* 0x000fe20000000f00 */
[----:B------:R-:W0:Y:S01]  /*1110*/  MUFU.EX2 R24, R24 ;  /* 0x0000001800187308 */ /* 0x000e220000000800 */
[----:B------:R-:W-:Y:S01]  /*1120*/  FSETP.GT.AND P0, PT, R25, R6, PT ;  /* 0x000000061900720b */ /* 0x000fe20003f04000 */
[----:B------:R-:W-:Y:S01]  /*1130*/  @!P4 FMUL R26, R26, 0.5 ;  /* 0x3f0000001a1ac820 */ /* 0x000fe20000400000 */
[----:B------:R-:W-:Y:S01]  /*1140*/  @P3 IMAD.MOV.U32 R13, RZ, RZ, R10 ;  /* 0x000000ffff0d3224 */ /* 0x000fe200078e000a */
[----:B------:R-:W-:-:S02]  /*1150*/  FSEL R3, R8, 1, P5 ;  /* 0x3f80000008037808 */ /* 0x000fc40002800000 */
[----:B------:R-:W-:Y:S02]  /*1160*/  FSEL R8, R8, 1, !P5 ;  /* 0x3f80000008087808 */ /* 0x000fe40006800000 */
[----:B------:R-:W1:Y:S01]  /*1170*/  MUFU.EX2 R26, R26 ;  /* 0x0000001a001a7308 */ /* 0x000e620000000800 */
[----:B------:R-:W-:-:S05]  /*1180*/  @P3 MOV R16, R17 ;  /* 0x0000001100103202 */ /* 0x000fca0000000f00 */
[----:B------:R-:W-:Y:S02]  /*1190*/  @P0 IMAD.MOV.U32 R15, RZ, RZ, R6 ;  /* 0x000000ffff0f0224 */ /* 0x000fe400078e0006 */
[----:B------:R-:W-:Y:S02]  /*11a0*/  @P0 IMAD.MOV.U32 R6, RZ, RZ, R25 ;  /* 0x000000ffff060224 */ /* 0x000fe400078e0019 */
[----:B0-----:R-:W-:Y:S01]  /*11b0*/  @!P6 FMUL R24, R24, R24 ;  /* 0x000000181818e220 */ /* 0x001fe20000400000 */
[----:B------:R-:W-:Y:S02]  /*11c0*/  @P0 IMAD.MOV.U32 R18, RZ, RZ, R7 ;  /* 0x000000ffff120224 */ /* 0x000fe400078e0007 */
[----:B------:R-:W-:Y:S01]  /*11d0*/  @P0 IMAD.MOV.U32 R7, RZ, RZ, R4 ;  /* 0x000000ffff070224 */ /* 0x000fe200078e0004 */
[----:B------:R-:W-:Y:S01]  /*11e0*/  ISETP.GE.AND P0, PT, R5, UR9, PT ;  /* 0x0000000905007c0c */ /* 0x000fe2000bf06270 */
[----:B------:R-:W-:Y:S01]  /*11f0*/  FFMA R8, R8, R24, R3 ;  /* 0x0000001808087223 */ /* 0x000fe20000000003 */
[----:B------:R-:W-:Y:S01]  /*1200*/  FSETP.GT.AND P1, PT, R6, R13, PT ;  /* 0x0000000d0600720b */ /* 0x000fe20003f24000 */
[----:B------:R-:W-:-:S02]  /*1210*/  IMAD.MOV.U32 R14, RZ, RZ, R6 ;  /* 0x000000ffff0e7224 */ /* 0x000fc400078e0006 */
[----:B-1----:R-:W-:Y:S01]  /*1220*/  @!P4 FMUL R26, R26, R26 ;  /* 0x0000001a1a1ac220 */ /* 0x002fe20000400000 */
[----:B------:R-:W-:Y:S02]  /*1230*/  MOV R17, R7 ;  /* 0x0000000700117202 */ /* 0x000fe40000000f00 */
[C---:B------:R-:W-:Y:S02]  /*1240*/  FSEL R3, R8.reuse, 1, P2 ;  /* 0x3f80000008037808 */ /* 0x040fe40001000000 */
[----:B------:R-:W-:-:S05]  /*1250*/  FSEL R4, R8, 1, !P2 ;  /* 0x3f80000008047808 */ /* 0x000fca0005000000 */
[----:B------:R-:W-:Y:S01]  /*1260*/  FFMA R3, R4, R26, R3 ;  /* 0x0000001a04037223 */ /* 0x000fe20000000003 */
[----:B------:R-:W-:Y:S01]  /*1270*/  @P1 IMAD.MOV.U32 R14, RZ, RZ, R13 ;  /* 0x000000ffff0e1224 */ /* 0x000fe200078e000d */
[----:B------:R-:W-:Y:S01]  /*1280*/  @P1 MOV R17, R16 ;  /* 0x0000001000111202 */ /* 0x000fe20000000f00 */
[----:B------:R-:W-:Y:S02]  /*1290*/  @P1 IMAD.MOV.U32 R13, RZ, RZ, R6 ;  /* 0x000000ffff0d1224 */ /* 0x000fe400078e0006 */
[----:B------:R-:W-:Y:S01]  /*12a0*/  @P1 IMAD.MOV.U32 R16, RZ, RZ, R7 ;  /* 0x000000ffff101224 */ /* 0x000fe200078e0007 */
[----:B------:R-:W-:Y:S06]  /*12b0*/  @!P0 BRA `(.L_x_42) ;  /* 0xfffffff400248947 */ /* 0x000fec000383ffff */
.L_x_38:
[----:B------:R-:W-:Y:S05]  /*12c0*/  BSYNC.RECONVERGENT B0 ;  /* 0x0000000000007941 */ /* 0x000fea0003800200 */
.L_x_37:
        /* <DEDUP_REMOVED lines=16> */
[----:B0-----:R-:W-:Y:S02]  /*13d0*/  FSETP.GEU.AND P2, PT, R23, R24, PT ;  /* 0x000000181700720b */ /* 0x001fe40003f4e000 */
[CC--:B------:R-:W-:Y:S02]  /*13e0*/  FSETP.GT.AND P0, PT, R21.reuse, R20.reuse, PT ;  /* 0x000000141500720b */ /* 0x0c0fe40003f04000 */
[----:B------:R-:W-:Y:S01]  /*13f0*/  FSEL R23, R24, R23, !P2 ;  /* 0x0000001718177208 */ /* 0x000fe20005000000 */
[----:B------:R-:W-:Y:S01]  /*1400*/  IMAD.MOV.U32 R24, RZ, RZ, R22 ;  /* 0x000000ffff187224 */ /* 0x000fe200078e0016 */
[----:B------:R-:W-:Y:S02]  /*1410*/  FSEL R10, R21, R20, P0 ;  /* 0x00000014150a7208 */ /* 0x000fe40000000000 */
[----:B------:R-:W-:Y:S02]  /*1420*/  FSETP.GT.AND P4, PT, R23, R22, PT ;  /* 0x000000161700720b */ /* 0x000fe40003f84000 */
[----:B------:R-:W-:-:S02]  /*1430*/  FSEL R21, R20, R21, P0 ;  /* 0x0000001514157208 */ /* 0x000fc40000000000 */
[----:B------:R-:W-:Y:S02]  /*1440*/  FSEL R11, R3, R28, P0 ;  /* 0x0000001c030b7208 */ /* 0x000fe40000000000 */
[----:B------:R-:W-:Y:S01]  /*1450*/  FSEL R20, R28, R3, P0 ;  /* 0x000000031c147208 */ /* 0x000fe20000000000 */
[----:B------:R-:W-:Y:S02]  /*1460*/  IMAD.MOV.U32 R3, RZ, RZ, R15 ;  /* 0x000000ffff037224 */ /* 0x000fe400078e000f */
[----:B------:R-:W-:-:S04]  /*1470*/  FADD R21, -R10, R21 ;  /* 0x000000150a157221 */ /* 0x000fc80000000100 */
[----:B------:R-:W-:Y:S01]  /*1480*/  FMUL R21, R21, 1.4426950216293334961 ;  /* 0x3fb8aa3b15157820 */ /* 0x000fe20000400000 */
[----:B------:R-:W-:Y:S01]  /*1490*/  @P4 MOV R24, R23 ;  /* 0x0000001700184202 */ /* 0x000fe20000000f00 */
[----:B------:R-:W-:-:S03]  /*14a0*/  @P4 IMAD.MOV.U32 R23, RZ, RZ, R22 ;  /* 0x000000ffff174224 */ /* 0x000fc600078e0016 */
[----:B------:R-:W-:Y:S02]  /*14b0*/  FSETP.GT.AND P5, PT, R24, R15, PT ;  /* 0x0000000f1800720b */ /* 0x000fe40003fa4000 */
[----:B------:R-:W-:-:S04]  /*14c0*/  FSETP.GEU.AND P1, PT, R23, R26, PT ;  /* 0x0000001a1700720b */ /* 0x000fc80003f2e000 */
[----:B------:R-:W-:Y:S02]  /*14d0*/  FSEL R22, R26, R23, !P1 ;  /* 0x000000171a167208 */ /* 0x000fe40004800000 */
[----:B------:R-:W-:Y:S02]  /*14e0*/  SEL R26, R27, R12, !P2 ;  /* 0x0000000c1b1a7207 */ /* 0x000fe40005000000 */
[----:B------:R-:W-:-:S03]  /*14f0*/  MOV R12, R14 ;  /* 0x0000000e000c7202 */ /* 0x000fc60000000f00 */
[----:B------:R-:W-:Y:S01]  /*1500*/  @P5 MOV R3, R24 ;  /* 0x0000001800035202 */ /* 0x000fe20000000f00 */
[----:B------:R-:W-:Y:S02]  /*1510*/  @P5 IMAD.MOV.U32 R24, RZ, RZ, R15 ;  /* 0x000000ffff185224 */ /* 0x000fe400078e000f */
[--C-:B------:R-:W-:Y:S01]  /*1520*/  IMAD.MOV.U32 R15, RZ, RZ, R19.reuse ;  /* 0x000000ffff0f7224 */ /* 0x100fe200078e0013 */
[----:B------:R-:W-:Y:S01]  /*1530*/  FSETP.GT.AND P0, PT, R3, R14, PT ;  /* 0x0000000e0300720b */ /* 0x000fe20003f04000 */
[----:B------:R-:W-:Y:S01]  /*1540*/  IMAD.MOV.U32 R28, RZ, RZ, R24 ;  /* 0x000000ffff1c7224 */ /* 0x000fe200078e0018 */
[----:B------:R-:W-:Y:S01]  /*1550*/  FSETP.GT.AND P3, PT, R22, R24, PT ;  /* 0x000000181600720b */ /* 0x000fe20003f64000 */
[----:B------:R-:W-:Y:S02]  /*1560*/  @P4 IMAD.MOV.U32 R15, RZ, RZ, R26 ;  /* 0x000000ffff0f4224 */ /* 0x000fe400078e001a */
        /* <DEDUP_REMOVED lines=9> */
[----:B------:R-:W-:Y:S01]  /*1600*/  @P5 MOV R15, R18 ;  /* 0x00000012000f5202 */ /* 0x000fe20000000f00 */
[----:B------:R-:W-:Y:S01]  /*1610*/  IMAD.MOV.U32 R18, RZ, RZ, R13 ;  /* 0x000000ffff127224 */ /* 0x000fe200078e000d */
[----:B------:R-:W-:Y:S01]  /*1620*/  FSETP.GEU.AND P6, PT, R22, R5, PT ;  /* 0x000000051600720b */ /* 0x000fe20003fce000 */
[----:B------:R-:W-:-:S02]  /*1630*/  IMAD.MOV.U32 R19, RZ, RZ, R3 ;  /* 0x000000ffff137224 */ /* 0x000fc400078e0003 */
[----:B------:R-:W-:Y:S01]  /*1640*/  IMAD.MOV.U32 R23, RZ, RZ, R15 ;  /* 0x000000ffff177224 */ /* 0x000fe200078e000f */
[----:B------:R-:W-:-:S03]  /*1650*/  FSEL R5, R5, R22, !P6 ;  /* 0x0000001605057208 */ /* 0x000fc60007000000 */
[----:B------:R-:W-:Y:S01]  /*1660*/  @P2 MOV R18, R12 ;  /* 0x0000000c00122202 */ /* 0x000fe20000000f00 */
[----:B------:R-:W-:Y:S01]  /*1670*/  @P2 IMAD.MOV.U32 R12, RZ, RZ, R13 ;  /* 0x000000ffff0c2224 */ /* 0x000fe200078e000d */
[----:B------:R-:W-:Y:S01]  /*1680*/  MOV R13, R17 ;  /* 0x00000011000d7202 */ /* 0x000fe20000000f00 */
[----:B------:R-:W-:Y:S01]  /*1690*/  @P4 IMAD.MOV.U32 R19, RZ, RZ, R28 ;  /* 0x000000ffff134224 */ /* 0x000fe200078e001c */
[----:B------:R-:W-:Y:S01]  /*16a0*/  @P0 MOV R13, R14 ;  /* 0x0000000e000d0202 */ /* 0x000fe20000000f00 */
[----:B------:R-:W-:Y:S02]  /*16b0*/  @P4 IMAD.MOV.U32 R28, RZ, RZ, R3 ;  /* 0x000000ffff1c4224 */ /* 0x000fe400078e0003 */
[----:B------:R-:W-:Y:S01]  /*16c0*/  @P0 IMAD.MOV.U32 R14, RZ, RZ, R17 ;  /* 0x000000ffff0e0224 */ /* 0x000fe200078e0011 */
[----:B------:R-:W-:Y:S01]  /*16d0*/  FSETP.GT.AND P5, PT, R19, R12, PT ;  /* 0x0000000c1300720b */ /* 0x000fe20003fa4000 */
[----:B------:R-:W-:Y:S01]  /*16e0*/  IMAD.MOV.U32 R22, RZ, RZ, R28 ;  /* 0x000000ffff167224 */ /* 0x000fe200078e001c */
[----:B------:R-:W-:Y:S01]  /*16f0*/  FSETP.GT.AND P0, PT, R5, R28, PT ;  /* 0x0000001c0500720b */ /* 0x000fe20003f04000 */
[----:B------:R-:W-:Y:S01]  /*1700*/  IMAD.MOV.U32 R3, RZ, RZ, R16 ;  /* 0x000000ffff037224 */ /* 0x000fe200078e0010 */
[----:B------:R-:W-:Y:S01]  /*1710*/  SEL R17, R9, R26, !P1 ;  /* 0x0000001a09117207 */ /* 0x000fe20004800000 */
[----:B------:R-:W-:Y:S01]  /*1720*/  @P2 IMAD.MOV.U32 R3, RZ, RZ, R13 ;  /* 0x000000ffff032224 */ /* 0x000fe200078e000d */
[----:B------:R-:W-:-:S02]  /*1730*/  MOV R9, R12 ;  /* 0x0000000c00097202 */ /* 0x000fc40000000f00 */
[----:B------:R-:W-:Y:S01]  /*1740*/  @P2 MOV R13, R16 ;  /* 0x00000010000d2202 */ /* 0x000fe20000000f00 */
[----:B------:R-:W-:Y:S01]  /*1750*/  @P3 IMAD.MOV.U32 R23, RZ, RZ, R17 ;  /* 0x000000ffff173224 */ /* 0x000fe200078e0011 */
[----:B------:R-:W-:Y:S01]  /*1760*/  MOV R16, R14 ;  /* 0x0000000e00107202 */ /* 0x000fe20000000f00 */
[----:B------:R-:W-:Y:S02]  /*1770*/  @P3 IMAD.MOV.U32 R17, RZ, RZ, R15 ;  /* 0x000000ffff113224 */ /* 0x000fe400078e000f */
        /* <DEDUP_REMOVED lines=10> */
[----:B------:R-:W-:-:S02]  /*1820*/  MOV R12, R18 ;  /* 0x00000012000c7202 */ /* 0x000fc40000000f00 */
[----:B------:R-:W-:Y:S02]  /*1830*/  FSETP.GEU.AND P3, PT, R5, R4, PT ;  /* 0x000000040500720b */ /* 0x000fe40003f6e000 */
[----:B------:R-:W-:Y:S01]  /*1840*/  @P5 MOV R15, R16 ;  /* 0x00000010000f5202 */ /* 0x000fe20000000f00 */
[----:B------:R-:W-:Y:S02]  /*1850*/  @P5 IMAD.MOV.U32 R16, RZ, RZ, R13 ;  /* 0x000000ffff105224 */ /* 0x000fe400078e000d */
        /* <DEDUP_REMOVED lines=8> */
[----:B------:R-:W-:-:S02]  /*18e0*/  FSETP.GT.AND P5, PT, R19, R22, PT ;  /* 0x000000161300720b */ /* 0x000fc40003fa4000 */
[----:B------:R-:W-:Y:S01]  /*18f0*/  SEL R18, R8, R17, !P6 ;  /* 0x0000001108127207 */ /* 0x000fe20007000000 */
[--C-:B------:R-:W-:Y:S01]  /*1900*/  IMAD.MOV.U32 R17, RZ, RZ, R3.reuse ;  /* 0x000000ffff117224 */ /* 0x100fe200078e0003 */
[----:B------:R-:W-:Y:S01]  /*1910*/  @P1 MOV R17, R15 ;  /* 0x0000000f00111202 */ /* 0x000fe20000000f00 */
[----:B------:R-:W-:Y:S02]  /*1920*/  @P1 IMAD.MOV.U32 R15, RZ, RZ, R3 ;  /* 0x000000ffff0f1224 */ /* 0x000fe400078e0003 */
[----:B------:R-:W-:Y:S02]  /*1930*/  IMAD.MOV.U32 R8, RZ, RZ, R16 ;  /* 0x000000ffff087224 */ /* 0x000fe400078e0010 */
[----:B------:R-:W-:Y:S02]  /*1940*/  IMAD.MOV.U32 R3, RZ, RZ, R12 ;  /* 0x000000ffff037224 */ /* 0x000fe400078e000c */
[----:B------:R-:W-:Y:S01]  /*1950*/  @P4 MOV R13, R14 ;  /* 0x0000000e000d4202 */ /* 0x000fe20000000f00 */
[----:B------:R-:W-:Y:S01]  /*1960*/  @P4 IMAD.MOV.U32 R14, RZ, RZ, R9 ;  /* 0x000000ffff0e4224 */ /* 0x000fe200078e0009 */
[----:B------:R-:W-:Y:S01]  /*1970*/  MOV R9, R23 ;  /* 0x0000001700097202 */ /* 0x000fe20000000f00 */
        /* <DEDUP_REMOVED lines=8> */
[----:B------:R-:W-:Y:S01]  /*1a00*/  @P2 IMAD.MOV.U32 R9, RZ, RZ, R16 ;  /* 0x000000ffff092224 */ /* 0x000fe200078e0010 */
[----:B------:R-:W-:-:S04]  /*1a10*/  FSETP.GEU.AND P1, PT, R19, R2, PT ;  /* 0x000000021300720b */ /* 0x000fc80003f2e000 */
[----:B------:R-:W-:Y:S01]  /*1a20*/  FSEL R23, R2, R19, !P1 ;  /* 0x0000001302177208 */ /* 0x000fe20004800000 */
[----:B------:R-:W-:Y:S01]  /*1a30*/  IMAD.MOV.U32 R2, RZ, RZ, R17 ;  /* 0x000000ffff027224 */ /* 0x000fe200078e0011 */
[----:B------:R-:W-:Y:S01]  /*1a40*/  SEL R19, R7, R18, !P3 ;  /* 0x0000001207137207 */ /* 0x000fe20005800000 */
[----:B------:R-:W-:Y:S01]  /*1a50*/  IMAD.MOV.U32 R7, RZ, RZ, R9 ;  /* 0x000000ffff077224 */ /* 0x000fe200078e0009 */
        /* <DEDUP_REMOVED lines=9> */
[-C--:B------:R-:W-:Y:S01]  /*1af0*/  FSETP.GT.AND P2, PT, R23, R4.reuse, PT ;  /* 0x000000041700720b */ /* 0x080fe20003f44000 */
[----:B------:R-:W-:Y:S01]  /*1b00*/  @P5 IMAD.MOV.U32 R7, RZ, RZ, R19 ;  /* 0x000000ffff075224 */ /* 0x000fe200078e0013 */
[----:B------:R-:W-:-:S02]  /*1b10*/  MOV R22, R4 ;  /* 0x0000000400167202 */ /* 0x000fc40000000f00 */
[----:B------:R-:W-:Y:S02]  /*1b20*/  @P5 MOV R19, R9 ;  /* 0x0000000900135202 */ /* 0x000fe40000000f00 */
[----:B------:R-:W-:Y:S01]  /*1b30*/  @P6 MOV R2, R12 ;  /* 0x0000000c00026202 */ /* 0x000fe20000000f00 */
[----:B------:R-:W-:Y:S01]  /*1b40*/  @P6 IMAD.MOV.U32 R12, RZ, RZ, R17 ;  /* 0x000000ffff0c6224 */ /* 0x000fe200078e0011 */
[----:B------:R-:W-:Y:S02]  /*1b50*/  FSETP.GEU.AND P6, PT, R21, -126, PT ;  /* 0xc2fc00001500780b */ /* 0x000fe40003fce000 */
[----:B------:R-:W-:Y:S01]  /*1b60*/  MOV R9, R8 ;  /* 0x0000000800097202 */ /* 0x000fe20000000f00 */
[----:B------:R-:W-:Y:S01]  /*1b70*/  @P4 IMAD.MOV.U32 R24, RZ, RZ, R5 ;  /* 0x000000ffff184224 */ /* 0x000fe200078e0005 */
[----:B------:R-:W-:Y:S01]  /*1b80*/  @P4 MOV R5, R13 ;  /* 0x0000000d00054202 */ /* 0x000fe20000000f00 */
[----:B------:R-:W-:Y:S02]  /*1b90*/  @P2 IMAD.MOV.U32 R22, RZ, RZ, R23 ;  /* 0x000000ffff162224 */ /* 0x000fe400078e0017 */
[----:B------:R-:W-:Y:S01]  /*1ba0*/  IMAD.MOV.U32 R13, RZ, RZ, R3 ;  /* 0x000000ffff0d7224 */ /* 0x000fe200078e0003 */
[----:B------:R-:W-:Y:S01]  /*1bb0*/  FSETP.GT.AND P3, PT, R24, R3, PT ;  /* 0x000000031800720b */ /* 0x000fe20003f64000 */
[----:B------:R-:W-:Y:S01]  /*1bc0*/  IMAD.MOV.U32 R15, RZ, RZ, R5 ;  /* 0x000000ffff0f7224 */ /* 0x000fe200078e0005 */
[----:B------:R-:W-:Y:S01]  /*1bd0*/  FSETP.GT.AND P5, PT, R22, R5, PT ;  /* 0x000000051600720b */ /* 0x000fe20003fa4000 */
[----:B------:R-:W-:-:S02]  /*1be0*/  @P0 IMAD.MOV.U32 R9, RZ, RZ, R7 ;  /* 0x000000ffff090224 */ /* 0x000fc400078e0007 */
[----:B------:R-:W-:Y:S02]  /*1bf0*/  @P0 IMAD.MOV.U32 R7, RZ, RZ, R8 ;  /* 0x000000ffff070224 */ /* 0x000fe400078e0008 */
[----:B------:R-:W-:Y:S01]  /*1c00*/  @!P6 FMUL R21, R21, 0.5 ;  /* 0x3f0000001515e820 */ /* 0x000fe20000400000 */
[----:B------:R-:W-:Y:S01]  /*1c10*/  MOV R8, R12 ;  /* 0x0000000c00087202 */ /* 0x000fe20000000f00 */
[----:B------:R-:W-:Y:S02]  /*1c20*/  @P4 IMAD.MOV.U32 R8, RZ, RZ, R9 ;  /* 0x000000ffff084224 */ /* 0x000fe400078e0009 */
[----:B------:R-:W-:Y:S01]  /*1c30*/  @P4 IMAD.MOV.U32 R9, RZ, RZ, R12 ;  /* 0x000000ffff094224 */ /* 0x000fe200078e000c */
[----:B------:R-:W-:Y:S01]  /*1c40*/  SEL R12, R6, R19, !P1 ;  /* 0x00000013060c7207 */ /* 0x000fe20004800000 */
[----:B------:R-:W0:Y:S01]  /*1c50*/  MUFU.EX2 R21, R21 ;  /* 0x0000001500157308 */ /* 0x000e220000000800 */
        /* <DEDUP_REMOVED lines=9> */
[----:B------:R-:W-:Y:S01]  /*1cf0*/  MOV R18, R9 ;  /* 0x0000000900127202 */ /* 0x000fe20000000f00 */
[----:B------:R-:W-:Y:S01]  /*1d00*/  @P3 IMAD.MOV.U32 R8, RZ, RZ, R2 ;  /* 0x000000ffff083224 */ /* 0x000fe200078e0002 */
[----:B------:R-:W-:Y:S01]  /*1d10*/  @P2 MOV R12, R7 ;  /* 0x00000007000c2202 */ /* 0x000fe20000000f00 */
[----:B------:R-:W-:-:S02]  /*1d20*/  @P5 IMAD.MOV.U32 R18, RZ, RZ, R19 ;  /* 0x000000ffff125224 */ /* 0x000fc400078e0013 */
[----:B------:R-:W-:Y:S01]  /*1d30*/  @P2 IMAD.MOV.U32 R23, RZ, RZ, R4 ;  /* 0x000000ffff172224 */ /* 0x000fe200078e0004 */
[----:B------:R-:W-:Y:S01]  /*1d40*/  MOV R2, R8 ;  /* 0x0000000800027202 */ /* 0x000fe20000000f00 */
[----:B0-----:R-:W-:Y:S01]  /*1d50*/  @!P6 FMUL R21, R21, R21 ;  /* 0x000000151515e220 */ /* 0x001fe20000400000 */
[----:B------:R-:W-:Y:S02]  /*1d60*/  @P5 IMAD.MOV.U32 R22, RZ, RZ, R5 ;  /* 0x000000ffff165224 */ /* 0x000fe400078e0005 */
[----:B------:R-:W-:Y:S02]  /*1d70*/  @P5 IMAD.MOV.U32 R19, RZ, RZ, R9 ;  /* 0x000000ffff135224 */ /* 0x000fe400078e0009 */
[----:B------:R-:W-:Y:S01]  /*1d80*/  FFMA R3, R20, R21, R11 ;  /* 0x0000001514037223 */ /* 0x000fe2000000000b */
[----:B------:R-:W-:Y:S01]  /*1d90*/  @P0 IMAD.MOV.U32 R6, RZ, RZ, R15 ;  /* 0x000000ffff060224 */ /* 0x000fe200078e000f */
[----:B------:R-:W-:Y:S01]  /*1da0*/  @P0 MOV R15, R24 ;  /* 0x00000018000f0202 */ /* 0x000fe20000000f00 */
[----:B------:R-:W-:-:S02]  /*1db0*/  @P0 IMAD.MOV.U32 R2, RZ, RZ, R18 ;  /* 0x000000ffff020224 */ /* 0x000fc400078e0012 */
        /* <DEDUP_REMOVED lines=8> */
[----:B------:R-:W-:-:S07]  /*1e40*/  @P1 IMAD.MOV.U32 R16, RZ, RZ, R2 ;  /* 0x000000ffff101224 */ /* 0x000fce00078e0002 */
.L_x_44:
[----:B------:R-:W-:Y:S05]  /*1e50*/  BSYNC.RECONVERGENT B0 ;  /* 0x0000000000007941 */ /* 0x000fea0003800200 */
.L_x_43:
        /* <DEDUP_REMOVED lines=16> */
[----:B------:R-:W-:Y:S02]  /*1f60*/  FSETP.GT.AND P0, PT, R21, R20, PT ;  /* 0x000000141500720b */ /* 0x000fe40003f04000 */
[----:B------:R-:W-:Y:S02]  /*1f70*/  FSEL R23, R24, R23, !P2 ;  /* 0x0000001718177208 */ /* 0x000fe40005000000 */
[-C--:B------:R-:W-:Y:S02]  /*1f80*/  MOV R24, R22.reuse ;  /* 0x0000001600187202 */ /* 0x080fe40000000f00 */
[----:B------:R-:W-:Y:S02]  /*1f90*/  FSETP.GT.AND P4, PT, R23, R22, PT ;  /* 0x000000161700720b */ /* 0x000fe40003f84000 */
[----:B------:R-:W-:-:S02]  /*1fa0*/  FSEL R10, R21, R20, P0 ;  /* 0x00000014150a7208 */ /* 0x000fc40000000000 */
[----:B-1----:R-:W-:Y:S02]  /*1fb0*/  FSEL R21, R20, R21, P0 ;  /* 0x0000001514157208 */ /* 0x002fe40000000000 */
[----:B------:R-:W-:Y:S02]  /*1fc0*/  FSEL R11, R3, R28, P0 ;  /* 0x0000001c030b7208 */ /* 0x000fe40000000000 */
[----:B------:R-:W-:Y:S01]  /*1fd0*/  FSEL R20, R28, R3, P0 ;  /* 0x000000031c147208 */ /* 0x000fe20000000000 */
[----:B------:R-:W-:Y:S01]  /*1fe0*/  FADD R21, -R10, R21 ;  /* 0x000000150a157221 */ /* 0x000fe20000000100 */
[----:B------:R-:W-:-:S03]  /*1ff0*/  MOV R3, R15 ;  /* 0x0000000f00037202 */ /* 0x000fc60000000f00 */
[----:B------:R-:W-:Y:S02]  /*2000*/  @P4 IMAD.MOV.U32 R24, RZ, RZ, R23 ;  /* 0x000000ffff184224 */ /* 0x000fe400078e0017 */
[----:B------:R-:W-:Y:S01]  /*2010*/  FMUL R21, R21, 1.4426950216293334961 ;  /* 0x3fb8aa3b15157820 */ /* 0x000fe20000400000 */
[----:B------:R-:W-:Y:S02]  /*2020*/  @P4 IMAD.MOV.U32 R23, RZ, RZ, R22 ;  /* 0x000000ffff174224 */ /* 0x000fe400078e0016 */
[----:B------:R-:W-:-:S03]  /*2030*/  FSETP.GT.AND P5, PT, R24, R15, PT ;  /* 0x0000000f1800720b */ /* 0x000fc60003fa4000 */
[----:B------:R-:W-:-:S04]  /*2040*/  FSETP.GEU.AND P1, PT, R23, R26, PT ;  /* 0x0000001a1700720b */ /* 0x000fc80003f2e000 */
[----:B------:R-:W-:Y:S02]  /*2050*/  FSEL R22, R26, R23, !P1 ;  /* 0x000000171a167208 */ /* 0x000fe40004800000 */
[----:B------:R-:W-:Y:S01]  /*2060*/  SEL R26, R27, R12, !P2 ;  /* 0x0000000c1b1a7207 */ /* 0x000fe20005000000 */
[----:B------:R-:W-:-:S03]  /*2070*/  IMAD.MOV.U32 R12, RZ, RZ, R14 ;  /* 0x000000ffff0c7224 */ /* 0x000fc600078e000e */
[----:B------:R-:W-:Y:S02]  /*2080*/  @P5 IMAD.MOV.U32 R3, RZ, RZ, R24 ;  /* 0x000000ffff035224 */ /* 0x000fe400078e0018 */
[----:B------:R-:W-:Y:S01]  /*2090*/  @P5 IMAD.MOV.U32 R24, RZ, RZ, R15 ;  /* 0x000000ffff185224 */ /* 0x000fe200078e000f */
[-C--:B------:R-:W-:Y:S01]  /*20a0*/  MOV R15, R19.reuse ;  /* 0x00000013000f7202 */ /* 0x080fe20000000f00 */
[----:B------:R-:W-:Y:S01]  /*20b0*/  @P4 IMAD.MOV.U32 R15, RZ, RZ, R26 ;  /* 0x000000ffff0f4224 */ /* 0x000fe200078e001a */
[----:B------:R-:W-:Y:S02]  /*20c0*/  FSETP.GT.AND P0, PT, R3, R14, PT ;  /* 0x0000000e0300720b */ /* 0x000fe40003f04000 */
[-C--:B------:R-:W-:Y:S02]  /*20d0*/  FSETP.GT.AND P3, PT, R22, R24.reuse, PT ;  /* 0x000000181600720b */ /* 0x080fe40003f64000 */
[----:B------:R-:W-:Y:S02]  /*20e0*/  MOV R28, R24 ;  /* 0x00000018001c7202 */ /* 0x000fe40000000f00 */
[----:B------:R-:W-:-:S07]  /*20f0*/  @P4 MOV R26, R19 ;  /* 0x00000013001a4202 */ /* 0x000fce0000000f00 */
[----:B------:R-:W-:Y:S02]  /*2100*/  @P0 IMAD.MOV.U32 R12, RZ, RZ, R3 ;  /* 0x000000ffff0c0224 */ /* 0x000fe400078e0003 */
[----:B------:R-:W-:Y:S02]  /*2110*/  @P0 IMAD.MOV.U32 R3, RZ, RZ, R14 ;  /* 0x000000ffff030224 */ /* 0x000fe400078e000e */
[----:B------:R-:W-:Y:S01]  /*2120*/  @P3 IMAD.MOV.U32 R28, RZ, RZ, R22 ;  /* 0x000000ffff1c3224 */ /* 0x000fe200078e0016 */
[----:B------:R-:W-:Y:S01]  /*2130*/  FSETP.GT.AND P2, PT, R12, R13, PT ;  /* 0x0000000d0c00720b */ /* 0x000fe20003f44000 */
[--C-:B------:R-:W-:Y:S01]  /*2140*/  IMAD.MOV.U32 R14, RZ, RZ, R18.reuse ;  /* 0x000000ffff0e7224 */ /* 0x100fe200078e0012 */
[----:B------:R-:W-:Y:S02]  /*2150*/  @P3 MOV R22, R24 ;  /* 0x0000001800163202 */ /* 0x000fe40000000f00 */
[----:B------:R-:W-:Y:S02]  /*2160*/  FSETP.GT.AND P4, PT, R28, R3, PT ;  /* 0x000000031c00720b */ /* 0x000fe40003f84000 */
[----:B------:R-:W-:Y:S01]  /*2170*/  @P5 MOV R14, R15 ;  /* 0x0000000f000e5202 */ /* 0x000fe20000000f00 */
[----:B------:R-:W-:Y:S01]  /*2180*/  @P5 IMAD.MOV.U32 R15, RZ, RZ, R18 ;  /* 0x000000ffff0f5224 */ /* 0x000fe200078e0012 */
[----:B------:R-:W-:Y:S01]  /*2190*/  FSETP.GEU.AND P6, PT, R22, R5, PT ;  /* 0x000000051600720b */ /* 0x000fe20003fce000 */
[----:B------:R-:W-:Y:S01]  /*21a0*/  IMAD.MOV.U32 R18, RZ, RZ, R13 ;  /* 0x000000ffff127224 */ /* 0x000fe200078e000d */
[----:B------:R-:W-:Y:S01]  /*21b0*/  MOV R19, R3 ;  /* 0x0000000300137202 */ /* 0x000fe20000000f00 */
[----:B------:R-:W-:Y:S01]  /*21c0*/  IMAD.MOV.U32 R23, RZ, RZ, R15 ;  /* 0x000000ffff177224 */ /* 0x000fe200078e000f */
[----:B------:R-:W-:Y:S01]  /*21d0*/  FSEL R5, R5, R22, !P6 ;  /* 0x0000001605057208 */ /* 0x000fe20007000000 */
[----:B------:R-:W-:-:S02]  /*21e0*/  @P2 IMAD.MOV.U32 R18, RZ, RZ, R12 ;  /* 0x000000ffff122224 */ /* 0x000fc400078e000c */
[----:B------:R-:W-:Y:S02]  /*21f0*/  @P2 IMAD.MOV.U32 R12, RZ, RZ, R13 ;  /* 0x000000ffff0c2224 */ /* 0x000fe400078e000d */
[----:B------:R-:W-:Y:S01]  /*2200*/  @P4 IMAD.MOV.U32 R19, RZ, RZ, R28 ;  /* 0x000000ffff134224 */ /* 0x000fe200078e001c */
[----:B------:R-:W-:Y:S01]  /*2210*/  @P4 MOV R28, R3 ;  /* 0x00000003001c4202 */ /* 0x000fe20000000f00 */
[--C-:B------:R-:W-:Y:S01]  /*2220*/  IMAD.MOV.U32 R13, RZ, RZ, R17.reuse ;  /* 0x000000ffff0d7224 */ /* 0x100fe200078e0011 */
[----:B------:R-:W-:Y:S01]  /*2230*/  MOV R3, R16 ;  /* 0x0000001000037202 */ /* 0x000fe20000000f00 */
[----:B------:R-:W-:Y:S01]  /*2240*/  @P0 IMAD.MOV.U32 R13, RZ, RZ, R14 ;  /* 0x000000ffff0d0224 */ /* 0x000fe200078e000e */
[----:B------:R-:W-:Y:S01]  /*2250*/  FSETP.GT.AND P5, PT, R19, R12, PT ;  /* 0x0000000c1300720b */ /* 0x000fe20003fa4000 */
[----:B------:R-:W-:Y:S01]  /*2260*/  @P0 IMAD.MOV.U32 R14, RZ, RZ, R17 ;  /* 0x000000ffff0e0224 */ /* 0x000fe200078e0011 */
[----:B------:R-:W-:Y:S01]  /*2270*/  FSETP.GT.AND P0, PT, R5, R28, PT ;  /* 0x0000001c0500720b */ /* 0x000fe20003f04000 */
[----:B------:R-:W-:Y:S01]  /*2280*/  @P2 IMAD.MOV.U32 R3, RZ, RZ, R13 ;  /* 0x000000ffff032224 */ /* 0x000fe200078e000d */
[----:B------:R-:W-:Y:S01]  /*2290*/  SEL R17, R9, R26, !P1 ;  /* 0x0000001a09117207 */ /* 0x000fe20004800000 */
[----:B------:R-:W-:Y:S01]  /*22a0*/  IMAD.MOV.U32 R9, RZ, RZ, R12 ;  /* 0x000000ffff097224 */ /* 0x000fe200078e000c */
[----:B------:R-:W-:Y:S01]  /*22b0*/  MOV R22, R28 ;  /* 0x0000001c00167202 */ /* 0x000fe20000000f00 */
[----:B------:R-:W-:Y:S01]  /*22c0*/  @P2 IMAD.MOV.U32 R13, RZ, RZ, R16 ;  /* 0x000000ffff0d2224 */ /* 0x000fe200078e0010 */
[----:B------:R-:W-:Y:S01]  /*22d0*/  @P3 MOV R23, R17 ;  /* 0x0000001100173202 */ /* 0x000fe20000000f00 */
[----:B------:R-:W-:-:S02]  /*22e0*/  IMAD.MOV.U32 R16, RZ, RZ, R14 ;  /* 0x000000ffff107224 */ /* 0x000fc400078e000e */
        /* <DEDUP_REMOVED lines=8> */
[----:B------:R-:W-:Y:S01]  /*2370*/  @P4 IMAD.MOV.U32 R23, RZ, RZ, R14 ;  /* 0x000000ffff174224 */ /* 0x000fe200078e000e */
[-C--:B------:R-:W-:Y:S01]  /*2380*/  FSETP.GT.AND P2, PT, R22, R19.reuse, PT ;  /* 0x000000131600720b */ /* 0x080fe20003f44000 */
[----:B------:R-:W-:Y:S01]  /*2390*/  IMAD.MOV.U32 R12, RZ, RZ, R18 ;  /* 0x000000ffff0c7224 */ /* 0x000fe200078e0012 */
[----:B------:R-:W-:Y:S01]  /*23a0*/  FSETP.GEU.AND P3, PT, R5, R4, PT ;  /* 0x000000040500720b */ /* 0x000fe20003f6e000 */
[----:B------:R-:W-:Y:S01]  /*23b0*/  @P5 IMAD.MOV.U32 R15, RZ, RZ, R16 ;  /* 0x000000ffff0f5224 */ /* 0x000fe200078e0010 */
[----:B------:R-:W-:Y:S01]  /*23c0*/  MOV R14, R19 ;  /* 0x00000013000e7202 */ /* 0x000fe20000000f00 */
[----:B------:R-:W-:-:S06]  /*23d0*/  @P5 IMAD.MOV.U32 R16, RZ, RZ, R13 ;  /* 0x000000ffff105224 */ /* 0x000fcc00078e000d */
[----:B------:R-:W-:Y:S01]  /*23e0*/  @P1 IMAD.MOV.U32 R12, RZ, RZ, R9 ;  /* 0x000000ffff0c1224 */ /* 0x000fe200078e0009 */
[----:B------:R-:W-:Y:S01]  /*23f0*/  @P1 MOV R9, R18 ;  /* 0x0000001200091202 */ /* 0x000fe20000000f00 */
[----:B------:R-:W-:Y:S01]  /*2400*/  @P2 IMAD.MOV.U32 R14, RZ, RZ, R22 ;  /* 0x000000ffff0e2224 */ /* 0x000fe200078e0016 */
[----:B------:R-:W-:Y:S01]  /*2410*/  SEL R18, R8, R17, !P6 ;  /* 0x0000001108127207 */ /* 0x000fe20007000000 */
[----:B------:R-:W-:Y:S01]  /*2420*/  @P2 IMAD.MOV.U32 R22, RZ, RZ, R19 ;  /* 0x000000ffff162224 */ /* 0x000fe200078e0013 */
[----:B------:R-:W-:Y:S02]  /*2430*/  FSEL R19, R4, R5, !P3 ;  /* 0x0000000504137208 */ /* 0x000fe40005800000 */
[-C--:B------:R-:W-:Y:S01]  /*2440*/  FSETP.GT.AND P4, PT, R14, R9.reuse, PT ;  /* 0x000000090e00720b */ /* 0x080fe20003f84000 */
[----:B------:R-:W-:Y:S01]  /*2450*/  IMAD.MOV.U32 R4, RZ, RZ, R22 ;  /* 0x000000ffff047224 */ /* 0x000fe200078e0016 */
[----:B------:R-:W-:Y:S02]  /*2460*/  FSETP.GT.AND P5, PT, R19, R22, PT ;  /* 0x000000161300720b */ /* 0x000fe40003fa4000 */
[----:B------:R-:W-:-:S02]  /*2470*/  MOV R13, R9 ;  /* 0x00000009000d7202 */ /* 0x000fc40000000f00 */
[----:B------:R-:W-:Y:S01]  /*2480*/  MOV R17, R3 ;  /* 0x0000000300117202 */ /* 0x000fe20000000f00 */
[----:B------:R-:W-:Y:S01]  /*2490*/  @P1 IMAD.MOV.U32 R17, RZ, RZ, R15 ;  /* 0x000000ffff111224 */ /* 0x000fe200078e000f */
[----:B------:R-:W-:Y:S01]  /*24a0*/  MOV R8, R16 ;  /* 0x0000001000087202 */ /* 0x000fe20000000f00 */
[----:B------:R-:W-:Y:S01]  /*24b0*/  @P1 IMAD.MOV.U32 R15, RZ, RZ, R3 ;  /* 0x000000ffff0f1224 */ /* 0x000fe200078e0003 */
[----:B------:R-:W-:-:S03]  /*24c0*/  MOV R3, R12 ;  /* 0x0000000c00037202 */ /* 0x000fc60000000f00 */
[----:B------:R-:W-:Y:S01]  /*24d0*/  @P4 IMAD.MOV.U32 R13, RZ, RZ, R14 ;  /* 0x000000ffff0d4224 */ /* 0x000fe200078e000e */
[----:B------:R-:W-:Y:S01]  /*24e0*/  @P4 MOV R14, R9 ;  /* 0x00000009000e4202 */ /* 0x000fe20000000f00 */
[----:B------:R-:W-:Y:S01]  /*24f0*/  @P5 IMAD.MOV.U32 R4, RZ, RZ, R19 ;  /* 0x000000ffff045224 */ /* 0x000fe200078e0013 */
[----:B------:R-:W-:Y:S01]  /*2500*/  @P5 MOV R19, R22 ;  /* 0x0000001600135202 */ /* 0x000fe20000000f00 */
[--C-:B------:R-:W-:Y:S01]  /*2510*/  IMAD.MOV.U32 R9, RZ, RZ, R23.reuse ;  /* 0x000000ffff097224 */ /* 0x100fe200078e0017 */
[----:B------:R-:W-:Y:S01]  /*2520*/  FSETP.GT.AND P6, PT, R13, R12, PT ;  /* 0x0000000c0d00720b */ /* 0x000fe20003fc4000 */
[----:B------:R-:W-:Y:S01]  /*2530*/  @P0 IMAD.MOV.U32 R9, RZ, RZ, R18 ;  /* 0x000000ffff090224 */ /* 0x000fe200078e0012 */
[----:B------:R-:W-:Y:S01]  /*2540*/  FSETP.GEU.AND P1, PT, R19, R2, PT ;  /* 0x000000021300720b */ /* 0x000fe20003f2e000 */
[----:B------:R-:W-:Y:S01]  /*2550*/  @P0 IMAD.MOV.U32 R18, RZ, RZ, R23 ;  /* 0x000000ffff120224 */ /* 0x000fe200078e0017 */
[----:B------:R-:W-:Y:S01]  /*2560*/  FSETP.GT.AND P0, PT, R4, R14, PT ;  /* 0x0000000e0400720b */ /* 0x000fe20003f04000 */
[----:B------:R-:W-:Y:S01]  /*2570*/  @P2 IMAD.MOV.U32 R8, RZ, RZ, R9 ;  /* 0x000000ffff082224 */ /* 0x000fe200078e0009 */
[----:B------:R-:W-:Y:S01]  /*2580*/  FSEL R23, R2, R19, !P1 ;  /* 0x0000001302177208 */ /* 0x000fe20004800000 */
[----:B------:R-:W-:Y:S01]  /*2590*/  IMAD.MOV.U32 R5, RZ, RZ, R14 ;  /* 0x000000ffff057224 */ /* 0x000fe200078e000e */
[----:B------:R-:W-:Y:S01]  /*25a0*/  SEL R19, R7, R18, !P3 ;  /* 0x0000001207137207 */ /* 0x000fe20005800000 */
[----:B------:R-:W-:Y:S01]  /*25b0*/  @P2 IMAD.MOV.U32 R9, RZ, RZ, R16 ;  /* 0x000000ffff092224 */ /* 0x000fe200078e0010 */
[----:B------:R-:W-:-:S03]  /*25c0*/  MOV R2, R17 ;  /* 0x0000001100027202 */ /* 0x000fc60000000f00 */
[----:B------:R-:W-:Y:S01]  /*25d0*/  @P6 IMAD.MOV.U32 R3, RZ, RZ, R13 ;  /* 0x000000ffff036224 */ /* 0x000fe200078e000d */
[----:B------:R-:W-:Y:S01]  /*25e0*/  @P6 MOV R13, R12 ;  /* 0x0000000c000d6202 */ /* 0x000fe20000000f00 */
[--C-:B------:R-:W-:Y:S02]  /*25f0*/  IMAD.MOV.U32 R12, RZ, RZ, R15.reuse ;  /* 0x000000ffff0c7224 */ /* 0x100fe400078e000f */
[----:B------:R-:W-:Y:S01]  /*2600*/  @P0 IMAD.MOV.U32 R5, RZ, RZ, R4 ;  /* 0x000000ffff050224 */ /* 0x000fe200078e0004 */
[----:B------:R-:W-:Y:S01]  /*2610*/  @P0 MOV R4, R14 ;  /* 0x0000000e00040202 */ /* 0x000fe20000000f00 */
[----:B------:R-:W-:Y:S01]  /*2620*/  @P4 IMAD.MOV.U32 R12, RZ, RZ, R8 ;  /* 0x000000ffff0c4224 */ /* 0x000fe200078e0008 */
[-C--:B------:R-:W-:Y:S01]  /*2630*/  MOV R24, R13.reuse ;  /* 0x0000000d00187202 */ /* 0x080fe20000000f00 */
[----:B------:R-:W-:Y:S01]  /*2640*/  @P4 IMAD.MOV.U32 R8, RZ, RZ, R15 ;  /* 0x000000ffff084224 */ /* 0x000fe200078e000f */
[----:B------:R-:W-:Y:S01]  /*2650*/  FSETP.GT.AND P4, PT, R5, R13, PT ;  /* 0x0000000d0500720b */ /* 0x000fe20003f84000 */
[----:B------:R-:W-:Y:S01]  /*2660*/  IMAD.MOV.U32 R22, RZ, RZ, R4 ;  /* 0x000000ffff167224 */ /* 0x000fe200078e0004 */
[----:B------:R-:W-:Y:S01]  /*2670*/  FSETP.GT.AND P2, PT, R23, R4, PT ;  /* 0x000000041700720b */ /* 0x000fe20003f44000 */
[--C-:B------:R-:W-:Y:S01]  /*2680*/  IMAD.MOV.U32 R7, RZ, RZ, R9.reuse ;  /* 0x000000ffff077224 */ /* 0x100fe200078e0009 */
[----:B------:R-:W-:Y:S01]  /*2690*/  @P5 MOV R7, R19 ;  /* 0x0000001300075202 */ /* 0x000fe20000000f00 */
[----:B------:R-:W-:-:S02]  /*26a0*/  @P5 IMAD.MOV.U32 R19, RZ, RZ, R9 ;  /* 0x000000ffff135224 */ /* 0x000fc400078e0009 */
[----:B------:R-:W-:Y:S02]  /*26b0*/  @P6 IMAD.MOV.U32 R2, RZ, RZ, R12 ;  /* 0x000000ffff026224 */ /* 0x000fe400078e000c */
[----:B------:R-:W-:Y:S01]  /*26c0*/  @P6 IMAD.MOV.U32 R12, RZ, RZ, R17 ;  /* 0x000000ffff0c6224 */ /* 0x000fe200078e0011 */
[C---:B------:R-:W-:Y:S01]  /*26d0*/  FSETP.GEU.AND P6, PT, R21.reuse, -126, PT ;  /* 0xc2fc00001500780b */ /* 0x040fe20003fce000 */
[----:B------:R-:W-:Y:S01]  /*26e0*/  IMAD.MOV.U32 R9, RZ, RZ, R8 ;  /* 0x000000ffff097224 */ /* 0x000fe200078e0008 */
[----:B------:R-:W-:Y:S01]  /*26f0*/  MOV R16, R2 ;  /* 0x0000000200107202 */ /* 0x000fe20000000f00 */
[----:B------:R-:W-:Y:S01]  /*2700*/  @P0 IMAD.MOV.U32 R9, RZ, RZ, R7 ;  /* 0x000000ffff090224 */ /* 0x000fe200078e0007 */
[----:B------:R-:W-:Y:S01]  /*2710*/  @P4 MOV R24, R5 ;  /* 0x0000000500184202 */ /* 0x000fe20000000f00 */
[----:B------:R-:W-:Y:S01]  /*2720*/  @P4 IMAD.MOV.U32 R5, RZ, RZ, R13 ;  /* 0x000000ffff054224 */ /* 0x000fe200078e000d */
[----:B------:R-:W-:Y:S01]  /*2730*/  @P0 MOV R7, R8 ;  /* 0x0000000800070202 */ /* 0x000fe20000000f00 */
[----:B------:R-:W-:Y:S01]  /*2740*/  @P2 IMAD.MOV.U32 R22, RZ, RZ, R23 ;  /* 0x000000ffff162224 */ /* 0x000fe200078e0017 */
[----:B------:R-:W-:Y:S01]  /*2750*/  FSETP.GT.AND P3, PT, R24, R3, PT ;  /* 0x000000031800720b */ /* 0x000fe20003f64000 */
[----:B------:R-:W-:Y:S01]  /*2760*/  IMAD.MOV.U32 R13, RZ, RZ, R3 ;  /* 0x000000ffff0d7224 */ /* 0x000fe200078e0003 */
[-C--:B------:R-:W-:Y:S01]  /*2770*/  MOV R15, R5.reuse ;  /* 0x00000005000f7202 */ /* 0x080fe20000000f00 */
[----:B------:R-:W-:Y:S01]  /*2780*/  IMAD.MOV.U32 R8, RZ, RZ, R12 ;  /* 0x000000ffff087224 */ /* 0x000fe200078e000c */
[----:B------:R-:W-:Y:S01]  /*2790*/  FSETP.GT.AND P5, PT, R22, R5, PT ;  /* 0x000000051600720b */ /* 0x000fe20003fa4000 */
[----:B------:R-:W-:Y:S01]  /*27a0*/  @!P6 FMUL R21, R21, 0.5 ;  /* 0x3f0000001515e820 */ /* 0x000fe20000400000 */
[----:B------:R-:W-:Y:S01]  /*27b0*/  @P4 IMAD.MOV.U32 R8, RZ, RZ, R9 ;  /* 0x000000ffff084224 */ /* 0x000fe200078e0009 */
[----:B------:R-:W-:Y:S01]  /*27c0*/  @P4 MOV R9, R12 ;  /* 0x0000000c00094202 */ /* 0x000fe20000000f00 */
[----:B------:R-:W-:Y:S01]  /*27d0*/  @P2 IMAD.MOV.U32 R23, RZ, RZ, R4 ;  /* 0x000000ffff172224 */ /* 0x000fe200078e0004 */
[----:B------:R-:W-:Y:S01]  /*27e0*/  SEL R12, R6, R19, !P1 ;  /* 0x00000013060c7207 */ /* 0x000fe20004800000 */
[----:B------:R-:W-:Y:S01]  /*27f0*/  IMAD.MOV.U32 R19, RZ, RZ, R7 ;  /* 0x000000ffff137224 */ /* 0x000fe200078e0007 */
[----:B------:R-:W0:Y:S01]  /*2800*/  MUFU.EX2 R21, R21 ;  /* 0x0000001500157308 */ /* 0x000e220000000800 */
[----:B------:R-:W-:Y:S01]  /*2810*/  IMAD.MOV.U32 R18, RZ, RZ, R9 ;  /* 0x000000ffff127224 */ /* 0x000fe200078e0009 */
[----:B------:R-:W-:Y:S01]  /*2820*/  @P3 MOV R16, R8 ;  /* 0x0000000800103202 */ /* 0x000fe20000000f00 */
[----:B------:R-:W-:Y:S01]  /*2830*/  @P3 IMAD.MOV.U32 R13, RZ, RZ, R24 ;  /* 0x000000ffff0d3224 */ /* 0x000fe200078e0018 */
[----:B------:R-:W-:Y:S01]  /*2840*/  @P3 MOV R24, R3 ;  /* 0x0000000300183202 */ /* 0x000fe20000000f00 */
[----:B------:R-:W-:-:S02]  /*2850*/  @P2 IMAD.MOV.U32 R19, RZ, RZ, R12 ;  /* 0x000000ffff132224 */ /* 0x000fc400078e000c */
[----:B------:R-:W-:Y:S01]  /*2860*/  @P5 IMAD.MOV.U32 R15, RZ, RZ, R22 ;  /* 0x000000ffff0f5224 */ /* 0x000fe200078e0016 */
[----:B------:R-:W-:Y:S01]  /*2870*/  @P5 MOV R22, R5 ;  /* 0x0000000500165202 */ /* 0x000fe20000000f00 */
[----:B------:R-:W-:Y:S01]  /*2880*/  IMAD.MOV.U32 R6, RZ, RZ, R24 ;  /* 0x000000ffff067224 */ /* 0x000fe200078e0018 */
[----:B------:R-:W-:Y:S01]  /*2890*/  @P5 MOV R18, R19 ;  /* 0x0000001300125202 */ /* 0x000fe20000000f00 */
[----:B------:R-:W-:Y:S01]  /*28a0*/  @P3 IMAD.MOV.U32 R8, RZ, RZ, R2 ;  /* 0x000000ffff083224 */ /* 0x000fe200078e0002 */
[----:B------:R-:W-:Y:S01]  /*28b0*/  FSETP.GT.AND P0, PT, R15, R24, PT ;  /* 0x000000180f00720b */ /* 0x000fe20003f04000 */
[----:B------:R-:W-:Y:S01]  /*28c0*/  @P2 IMAD.MOV.U32 R12, RZ, RZ, R7 ;  /* 0x000000ffff0c2224 */ /* 0x000fe200078e0007 */
[----:B------:R-:W-:Y:S01]  /*28d0*/  @P5 MOV R19, R9 ;  /* 0x0000000900135202 */ /* 0x000fe20000000f00 */
[----:B------:R-:W-:Y:S02]  /*28e0*/  IMAD.MOV.U32 R2, RZ, RZ, R8 ;  /* 0x000000ffff027224 */ /* 0x000fe400078e0008 */
[----:B0-----:R-:W-:-:S04]  /*28f0*/  @!P6 FMUL R21, R21, R21 ;  /* 0x000000151515e220 */ /* 0x001fc80000400000 */
[----:B------:R-:W-:Y:S01]  /*2900*/  FFMA R3, R20, R21, R11 ;  /* 0x0000001514037223 */ /* 0x000fe2000000000b */
[----:B------:R-:W-:-:S03]  /*2910*/  MOV R21, R10 ;  /* 0x0000000a00157202 */ /* 0x000fc60000000f00 */
[----:B------:R-:W-:Y:S02]  /*2920*/  @P0 IMAD.MOV.U32 R6, RZ, RZ, R15 ;  /* 0x000000ffff060224 */ /* 0x000fe400078e000f */
[----:B------:R-:W-:Y:S02]  /*2930*/  @P0 IMAD.MOV.U32 R2, RZ, RZ, R18 ;  /* 0x000000ffff020224 */ /* 0x000fe400078e0012 */
[----:B------:R-:W-:Y:S01]  /*2940*/  IMAD.MOV.U32 R14, RZ, RZ, R6 ;  /* 0x000000ffff0e7224 */ /* 0x000fe200078e0006 */
[----:B------:R-:W-:Y:S01]  /*2950*/  FSETP.GT.AND P1, PT, R6, R13, PT ;  /* 0x0000000d0600720b */ /* 0x000fe20003f24000 */
[----:B------:R-:W-:Y:S01]  /*2960*/  @P0 IMAD.MOV.U32 R18, RZ, RZ, R8 ;  /* 0x000000ffff120224 */ /* 0x000fe200078e0008 */
[----:B------:R-:W-:Y:S01]  /*2970*/  MOV R17, R2 ;  /* 0x0000000200117202 */ /* 0x000fe20000000f00 */
[----:B------:R-:W-:-:S10]  /*2980*/  @P0 IMAD.MOV.U32 R15, RZ, RZ, R24 ;  /* 0x000000ffff0f0224 */ /* 0x000fd400078e0018 */
[----:B------:R-:W-:Y:S01]  /*2990*/  @P1 IMAD.MOV.U32 R14, RZ, RZ, R13 ;  /* 0x000000ffff0e1224 */ /* 0x000fe200078e000d */
[----:B------:R-:W-:Y:S01]  /*29a0*/  @P1 MOV R13, R6 ;  /* 0x00000006000d1202 */ /* 0x000fe20000000f00 */
[----:B------:R-:W-:Y:S02]  /*29b0*/  @P1 IMAD.MOV.U32 R17, RZ, RZ, R16 ;  /* 0x000000ffff111224 */ /* 0x000fe400078e0010 */
[----:B------:R-:W-:-:S07]  /*29c0*/  @P1 IMAD.MOV.U32 R16, RZ, RZ, R2 ;  /* 0x000000ffff101224 */ /* 0x000fce00078e0002 */
.L_x_46:
[----:B------:R-:W-:Y:S05]  /*29d0*/  BSYNC.RECONVERGENT B0 ;  /* 0x0000000000007941 */ /* 0x000fea0003800200 */
.L_x_45:
        /* <DEDUP_REMOVED lines=27> */
[----:B------:R-:W-:Y:S01]  /*2b90*/  @P4 IMAD.MOV.U32 R24, RZ, RZ, R23 ;  /* 0x000000ffff184224 */ /* 0x000fe200078e0017 */
[----:B------:R-:W-:-:S04]  /*2ba0*/  @P4 MOV R23, R22 ;  /* 0x0000001600174202 */ /* 0x000fc80000000f00 */
[----:B------:R-:W-:Y:S02]  /*2bb0*/  FSETP.GT.AND P5, PT, R24, R15, PT ;  /* 0x0000000f1800720b */ /* 0x000fe40003fa4000 */
[----:B------:R-:W-:-:S04]  /*2bc0*/  FSETP.GEU.AND P1, PT, R23, R26, PT ;  /* 0x0000001a1700720b */ /* 0x000fc80003f2e000 */
[----:B------:R-:W-:Y:S02]  /*2bd0*/  FSEL R22, R26, R23, !P1 ;  /* 0x000000171a167208 */ /* 0x000fe40004800000 */
[----:B------:R-:W-:Y:S01]  /*2be0*/  SEL R26, R27, R12, !P2 ;  /* 0x0000000c1b1a7207 */ /* 0x000fe20005000000 */
[----:B-1----:R-:W-:-:S04]  /*2bf0*/  IMAD.MOV.U32 R12, RZ, RZ, R14 ;  /* 0x000000ffff0c7224 */ /* 0x002fc800078e000e */
[----:B------:R-:W-:Y:S01]  /*2c00*/  @P5 IMAD.MOV.U32 R3, RZ, RZ, R24 ;  /* 0x000000ffff035224 */ /* 0x000fe200078e0018 */
[----:B------:R-:W-:Y:S01]  /*2c10*/  @P5 MOV R24, R15 ;  /* 0x0000000f00185202 */ /* 0x000fe20000000f00 */
[--C-:B------:R-:W-:Y:S01]  /*2c20*/  IMAD.MOV.U32 R15, RZ, RZ, R19.reuse ;  /* 0x000000ffff0f7224 */ /* 0x100fe200078e0013 */
[----:B------:R-:W-:Y:S01]  /*2c30*/  @P4 MOV R15, R26 ;  /* 0x0000001a000f4202 */ /* 0x000fe20000000f00 */
[----:B------:R-:W-:Y:S01]  /*2c40*/  @P4 IMAD.MOV.U32 R26, RZ, RZ, R19 ;  /* 0x000000ffff1a4224 */ /* 0x000fe200078e0013 */
[----:B------:R-:W-:Y:S01]  /*2c50*/  FSETP.GT.AND P0, PT, R3, R14, PT ;  /* 0x0000000e0300720b */ /* 0x000fe20003f04000 */
[----:B------:R-:W-:Y:S01]  /*2c60*/  IMAD.MOV.U32 R28, RZ, RZ, R24 ;  /* 0x000000ffff1c7224 */ /* 0x000fe200078e0018 */
[----:B------:R-:W-:-:S11]  /*2c70*/  FSETP.GT.AND P3, PT, R22, R24, PT ;  /* 0x000000181600720b */ /* 0x000fd60003f64000 */
[----:B------:R-:W-:Y:S01]  /*2c80*/  @P0 IMAD.MOV.U32 R12, RZ, RZ, R3 ;  /* 0x000000ffff0c0224 */ /* 0x000fe200078e0003 */
[----:B------:R-:W-:Y:S01]  /*2c90*/  @P0 MOV R3, R14 ;  /* 0x0000000e00030202 */ /* 0x000fe20000000f00 */
[----:B------:R-:W-:Y:S01]  /*2ca0*/  @P3 IMAD.MOV.U32 R28, RZ, RZ, R22 ;  /* 0x000000ffff1c3224 */ /* 0x000fe200078e0016 */
[----:B------:R-:W-:Y:S01]  /*2cb0*/  MOV R14, R18 ;  /* 0x00000012000e7202 */ /* 0x000fe20000000f00 */
[----:B------:R-:W-:Y:S01]  /*2cc0*/  @P3 IMAD.MOV.U32 R22, RZ, RZ, R24 ;  /* 0x000000ffff163224 */ /* 0x000fe200078e0018 */
[----:B------:R-:W-:Y:S01]  /*2cd0*/  FSETP.GT.AND P2, PT, R12, R13, PT ;  /* 0x0000000d0c00720b */ /* 0x000fe20003f44000 */
[----:B------:R-:W-:Y:S01]  /*2ce0*/  @P5 IMAD.MOV.U32 R14, RZ, RZ, R15 ;  /* 0x000000ffff0e5224 */ /* 0x000fe200078e000f */
[----:B------:R-:W-:Y:S01]  /*2cf0*/  FSETP.GT.AND P4, PT, R28, R3, PT ;  /* 0x000000031c00720b */ /* 0x000fe20003f84000 */
[----:B------:R-:W-:Y:S01]  /*2d00*/  @P5 IMAD.MOV.U32 R15, RZ, RZ, R18 ;  /* 0x000000ffff0f5224 */ /* 0x000fe200078e0012 */
[----:B------:R-:W-:Y:S01]  /*2d10*/  FSETP.GEU.AND P6, PT, R22, R5, PT ;  /* 0x000000051600720b */ /* 0x000fe20003fce000 */
[----:B------:R-:W-:Y:S01]  /*2d20*/  IMAD.MOV.U32 R19, RZ, RZ, R3 ;  /* 0x000000ffff137224 */ /* 0x000fe200078e0003 */
[----:B------:R-:W-:-:S02]  /*2d30*/  MOV R18, R13 ;  /* 0x0000000d00127202 */ /* 0x000fc40000000f00 */
[----:B------:R-:W-:Y:S02]  /*2d40*/  FSEL R5, R5, R22, !P6 ;  /* 0x0000001605057208 */ /* 0x000fe40007000000 */
[----:B------:R-:W-:-:S03]  /*2d50*/  MOV R23, R15 ;  /* 0x0000000f00177202 */ /* 0x000fc60000000f00 */
[----:B------:R-:W-:Y:S01]  /*2d60*/  @P2 IMAD.MOV.U32 R18, RZ, RZ, R12 ;  /* 0x000000ffff122224 */ /* 0x000fe200078e000c */
[----:B------:R-:W-:Y:S01]  /*2d70*/  @P2 MOV R12, R13 ;  /* 0x0000000d000c2202 */ /* 0x000fe20000000f00 */
[----:B------:R-:W-:Y:S01]  /*2d80*/  IMAD.MOV.U32 R13, RZ, RZ, R17 ;  /* 0x000000ffff0d7224 */ /* 0x000fe200078e0011 */
[----:B------:R-:W-:Y:S01]  /*2d90*/  @P4 MOV R19, R28 ;  /* 0x0000001c00134202 */ /* 0x000fe20000000f00 */
[----:B------:R-:W-:Y:S02]  /*2da0*/  @P4 IMAD.MOV.U32 R28, RZ, RZ, R3 ;  /* 0x000000ffff1c4224 */ /* 0x000fe400078e0003 */
[----:B------:R-:W-:Y:S01]  /*2db0*/  @P0 IMAD.MOV.U32 R13, RZ, RZ, R14 ;  /* 0x000000ffff0d0224 */ /* 0x000fe200078e000e */
[----:B------:R-:W-:Y:S01]  /*2dc0*/  FSETP.GT.AND P5, PT, R19, R12, PT ;  /* 0x0000000c1300720b */ /* 0x000fe20003fa4000 */
[----:B------:R-:W-:Y:S01]  /*2dd0*/  IMAD.MOV.U32 R22, RZ, RZ, R28 ;  /* 0x000000ffff167224 */ /* 0x000fe200078e001c */
[----:B------:R-:W-:Y:S01]  /*2de0*/  @P0 MOV R14, R17 ;  /* 0x00000011000e0202 */ /* 0x000fe20000000f00 */
[----:B------:R-:W-:Y:S01]  /*2df0*/  IMAD.MOV.U32 R3, RZ, RZ, R16 ;  /* 0x000000ffff037224 */ /* 0x000fe200078e0010 */
[----:B------:R-:W-:-:S02]  /*2e00*/  FSETP.GT.AND P0, PT, R5, R28, PT ;  /* 0x0000001c0500720b */ /* 0x000fc40003f04000 */
[----:B------:R-:W-:Y:S01]  /*2e10*/  SEL R17, R9, R26, !P1 ;  /* 0x0000001a09117207 */ /* 0x000fe20004800000 */
[----:B------:R-:W-:Y:S01]  /*2e20*/  IMAD.MOV.U32 R9, RZ, RZ, R12 ;  /* 0x000000ffff097224 */ /* 0x000fe200078e000c */
[----:B------:R-:W-:Y:S01]  /*2e30*/  @P2 MOV R3, R13 ;  /* 0x0000000d00032202 */ /* 0x000fe20000000f00 */
[----:B------:R-:W-:Y:S02]  /*2e40*/  @P2 IMAD.MOV.U32 R13, RZ, RZ, R16 ;  /* 0x000000ffff0d2224 */ /* 0x000fe400078e0010 */
[----:B------:R-:W-:Y:S01]  /*2e50*/  @P3 IMAD.MOV.U32 R23, RZ, RZ, R17 ;  /* 0x000000ffff173224 */ /* 0x000fe200078e0011 */
[----:B------:R-:W-:Y:S01]  /*2e60*/  @P3 MOV R17, R15 ;  /* 0x0000000f00113202 */ /* 0x000fe20000000f00 */
[----:B------:R-:W-:Y:S01]  /*2e70*/  IMAD.MOV.U32 R16, RZ, RZ, R14 ;  /* 0x000000ffff107224 */ /* 0x000fe200078e000e */
[----:B------:R-:W-:Y:S01]  /*2e80*/  @P5 MOV R9, R19 ;  /* 0x0000001300095202 */ /* 0x000fe20000000f00 */
[----:B------:R-:W-:Y:S02]  /*2e90*/  @P5 IMAD.MOV.U32 R19, RZ, RZ, R12 ;  /* 0x000000ffff135224 */ /* 0x000fe400078e000c */
[----:B------:R-:W-:Y:S01]  /*2ea0*/  @P0 IMAD.MOV.U32 R22, RZ, RZ, R5 ;  /* 0x000000ffff160224 */ /* 0x000fe200078e0005 */
[----:B------:R-:W-:Y:S01]  /*2eb0*/  FSETP.GT.AND P1, PT, R9, R18, PT ;  /* 0x000000120900720b */ /* 0x000fe20003f24000 */
[----:B------:R-:W-:-:S02]  /*2ec0*/  @P0 IMAD.MOV.U32 R5, RZ, RZ, R28 ;  /* 0x000000ffff050224 */ /* 0x000fc400078e001c */
[----:B------:R-:W-:Y:S01]  /*2ed0*/  @P4 IMAD.MOV.U32 R16, RZ, RZ, R23 ;  /* 0x000000ffff104224 */ /* 0x000fe200078e0017 */
[----:B------:R-:W-:Y:S01]  /*2ee0*/  FSETP.GT.AND P2, PT, R22, R19, PT ;  /* 0x000000131600720b */ /* 0x000fe20003f44000 */
[----:B------:R-:W-:Y:S01]  /*2ef0*/  IMAD.MOV.U32 R12, RZ, RZ, R18 ;  /* 0x000000ffff0c7224 */ /* 0x000fe200078e0012 */
[----:B------:R-:W-:Y:S01]  /*2f00*/  @P4 MOV R23, R14 ;  /* 0x0000000e00174202 */ /* 0x000fe20000000f00 */
[----:B------:R-:W-:Y:S01]  /*2f10*/  IMAD.MOV.U32 R14, RZ, RZ, R19 ;  /* 0x000000ffff0e7224 */ /* 0x000fe200078e0013 */
[----:B------:R-:W-:Y:S01]  /*2f20*/  FSETP.GEU.AND P3, PT, R5, R4, PT ;  /* 0x000000040500720b */ /* 0x000fe20003f6e000 */
[----:B------:R-:W-:Y:S02]  /*2f30*/  IMAD.MOV.U32 R15, RZ, RZ, R13 ;  /* 0x000000ffff0f7224 */ /* 0x000fe400078e000d */
[----:B------:R-:W-:Y:S01]  /*2f40*/  @P5 IMAD.MOV.U32 R15, RZ, RZ, R16 ;  /* 0x000000ffff0f5224 */ /* 0x000fe200078e0010 */
[----:B------:R-:W-:Y:S02]  /*2f50*/  @P5 MOV R16, R13 ;  /* 0x0000000d00105202 */ /* 0x000fe40000000f00 */
[----:B------:R-:W-:Y:S01]  /*2f60*/  @P1 MOV R12, R9 ;  /* 0x00000009000c1202 */ /* 0x000fe20000000f00 */
[----:B------:R-:W-:Y:S01]  /*2f70*/  @P1 IMAD.MOV.U32 R9, RZ, RZ, R18 ;  /* 0x000000ffff091224 */ /* 0x000fe200078e0012 */
[----:B------:R-:W-:Y:S01]  /*2f80*/  SEL R18, R8, R17, !P6 ;  /* 0x0000001108127207 */ /* 0x000fe20007000000 */
        /* <DEDUP_REMOVED lines=8> */
[----:B------:R-:W-:Y:S01]  /*3010*/  IMAD.MOV.U32 R8, RZ, RZ, R16 ;  /* 0x000000ffff087224 */ /* 0x000fe200078e0010 */
[----:B------:R-:W-:-:S02]  /*3020*/  MOV R4, R22 ;  /* 0x0000001600047202 */ /* 0x000fc40000000f00 */
[----:B------:R-:W-:Y:S01]  /*3030*/  @P1 MOV R15, R3 ;  /* 0x00000003000f1202 */ /* 0x000fe20000000f00 */
[----:B------:R-:W-:-:S06]  /*3040*/  IMAD.MOV.U32 R3, RZ, RZ, R12 ;  /* 0x000000ffff037224 */ /* 0x000fcc00078e000c */
[----:B------:R-:W-:Y:S02]  /*3050*/  @P4 IMAD.MOV.U32 R13, RZ, RZ, R14 ;  /* 0x000000ffff0d4224 */ /* 0x000fe400078e000e */
[----:B------:R-:W-:Y:S01]  /*3060*/  @P4 IMAD.MOV.U32 R14, RZ, RZ, R9 ;  /* 0x000000ffff0e4224 */ /* 0x000fe200078e0009 */
[----:B------:R-:W-:Y:S01]  /*3070*/  @P5 MOV R4, R19 ;  /* 0x0000001300045202 */ /* 0x000fe20000000f00 */
[----:B------:R-:W-:Y:S01]  /*3080*/  IMAD.MOV.U32 R9, RZ, RZ, R23 ;  /* 0x000000ffff097224 */ /* 0x000fe200078e0017 */
[----:B------:R-:W-:Y:S01]  /*3090*/  FSETP.GT.AND P6, PT, R13, R12, PT ;  /* 0x0000000c0d00720b */ /* 0x000fe20003fc4000 */
[----:B------:R-:W-:Y:S01]  /*30a0*/  @P0 IMAD.MOV.U32 R9, RZ, RZ, R18 ;  /* 0x000000ffff090224 */ /* 0x000fe200078e0012 */
[----:B------:R-:W-:Y:S01]  /*30b0*/  @P0 MOV R18, R23 ;  /* 0x0000001700120202 */ /* 0x000fe20000000f00 */
[----:B------:R-:W-:Y:S01]  /*30c0*/  @P5 IMAD.MOV.U32 R19, RZ, RZ, R22 ;  /* 0x000000ffff135224 */ /* 0x000fe200078e0016 */
[-C--:B------:R-:W-:Y:S01]  /*30d0*/  FSETP.GT.AND P0, PT, R4, R14.reuse, PT ;  /* 0x0000000e0400720b */ /* 0x080fe20003f04000 */
[----:B------:R-:W-:Y:S01]  /*30e0*/  @P2 IMAD.MOV.U32 R8, RZ, RZ, R9 ;  /* 0x000000ffff082224 */ /* 0x000fe200078e0009 */
[----:B------:R-:W-:-:S02]  /*30f0*/  MOV R5, R14 ;  /* 0x0000000e00057202 */ /* 0x000fc40000000f00 */
[----:B------:R-:W-:Y:S02]  /*3100*/  FSETP.GEU.AND P1, PT, R19, R2, PT ;  /* 0x000000021300720b */ /* 0x000fe40003f2e000 */
[----:B------:R-:W-:Y:S02]  /*3110*/  @P2 MOV R9, R16 ;  /* 0x0000001000092202 */ /* 0x000fe40000000f00 */
[----:B------:R-:W-:Y:S01]  /*3120*/  FSEL R23, R2, R19, !P1 ;  /* 0x0000001302177208 */ /* 0x000fe20004800000 */
[----:B------:R-:W-:Y:S01]  /*3130*/  @P6 IMAD.MOV.U32 R3, RZ, RZ, R13 ;  /* 0x000000ffff036224 */ /* 0x000fe200078e000d */
[----:B------:R-:W-:Y:S01]  /*3140*/  SEL R19, R7, R18, !P3 ;  /* 0x0000001207137207 */ /* 0x000fe20005800000 */
[----:B------:R-:W-:Y:S01]  /*3150*/  @P6 IMAD.MOV.U32 R13, RZ, RZ, R12 ;  /* 0x000000ffff0d6224 */ /* 0x000fe200078e000c */
[----:B------:R-:W-:Y:S01]  /*3160*/  MOV R7, R9 ;  /* 0x0000000900077202 */ /* 0x000fe20000000f00 */
[----:B------:R-:W-:Y:S01]  /*3170*/  IMAD.MOV.U32 R12, RZ, RZ, R15 ;  /* 0x000000ffff0c7224 */ /* 0x000fe200078e000f */
[----:B------:R-:W-:Y:S01]  /*3180*/  @P0 MOV R5, R4 ;  /* 0x0000000400050202 */ /* 0x000fe20000000f00 */
[----:B------:R-:W-:-:S02]  /*3190*/  @P0 IMAD.MOV.U32 R4, RZ, RZ, R14 ;  /* 0x000000ffff040224 */ /* 0x000fc400078e000e */
[----:B------:R-:W-:Y:S01]  /*31a0*/  @P4 IMAD.MOV.U32 R12, RZ, RZ, R8 ;  /* 0x000000ffff0c4224 */ /* 0x000fe200078e0008 */
[----:B------:R-:W-:Y:S01]  /*31b0*/  @P4 MOV R8, R15 ;  /* 0x0000000f00084202 */ /* 0x000fe20000000f00 */
[----:B------:R-:W-:Y:S01]  /*31c0*/  IMAD.MOV.U32 R24, RZ, RZ, R13 ;  /* 0x000000ffff187224 */ /* 0x000fe200078e000d */
[----:B------:R-:W-:Y:S01]  /*31d0*/  FSETP.GT.AND P4, PT, R5, R13, PT ;  /* 0x0000000d0500720b */ /* 0x000fe20003f84000 */
[----:B------:R-:W-:Y:S01]  /*31e0*/  IMAD.MOV.U32 R22, RZ, RZ, R4 ;  /* 0x000000ffff167224 */ /* 0x000fe200078e0004 */
[----:B------:R-:W-:Y:S01]  /*31f0*/  FSETP.GT.AND P2, PT, R23, R4, PT ;  /* 0x000000041700720b */ /* 0x000fe20003f44000 */
[----:B------:R-:W-:Y:S02]  /*3200*/  @P5 IMAD.MOV.U32 R7, RZ, RZ, R19 ;  /* 0x000000ffff075224 */ /* 0x000fe400078e0013 */
[----:B------:R-:W-:Y:S02]  /*3210*/  @P5 IMAD.MOV.U32 R19, RZ, RZ, R9 ;  /* 0x000000ffff135224 */ /* 0x000fe400078e0009 */
[----:B------:R-:W-:-:S02]  /*3220*/  IMAD.MOV.U32 R2, RZ, RZ, R17 ;  /* 0x000000ffff027224 */ /* 0x000fc400078e0011 */
[----:B------:R-:W-:Y:S01]  /*3230*/  @P6 IMAD.MOV.U32 R2, RZ, RZ, R12 ;  /* 0x000000ffff026224 */ /* 0x000fe200078e000c */
[----:B------:R-:W-:Y:S01]  /*3240*/  @P6 MOV R12, R17 ;  /* 0x00000011000c6202 */ /* 0x000fe20000000f00 */
[--C-:B------:R-:W-:Y:S01]  /*3250*/  IMAD.MOV.U32 R9, RZ, RZ, R8.reuse ;  /* 0x000000ffff097224 */ /* 0x100fe200078e0008 */
[C---:B------:R-:W-:Y:S01]  /*3260*/  FSETP.GEU.AND P6, PT, R21.reuse, -126, PT ;  /* 0xc2fc00001500780b */ /* 0x040fe20003fce000 */
        /* <DEDUP_REMOVED lines=12> */
[----:B------:R-:W-:Y:S01]  /*3330*/  @!P6 FMUL R21, R21, 0.5 ;  /* 0x3f0000001515e820 */ /* 0x000fe20000400000 */
[----:B------:R-:W-:Y:S01]  /*3340*/  @P4 IMAD.MOV.U32 R9, RZ, RZ, R12 ;  /* 0x000000ffff094224 */ /* 0x000fe200078e000c */
[----:B------:R-:W-:Y:S01]  /*3350*/  SEL R12, R6, R19, !P1 ;  /* 0x00000013060c7207 */ /* 0x000fe20004800000 */
[----:B------:R-:W-:Y:S01]  /*3360*/  IMAD.MOV.U32 R19, RZ, RZ, R7 ;  /* 0x000000ffff137224 */ /* 0x000fe200078e0007 */
[----:B------:R-:W-:Y:S01]  /*3370*/  @P2 MOV R23, R4 ;  /* 0x0000000400172202 */ /* 0x000fe20000000f00 */
[----:B------:R-:W-:Y:S01]  /*3380*/  IMAD.MOV.U32 R18, RZ, RZ, R9 ;  /* 0x000000ffff127224 */ /* 0x000fe200078e0009 */
[----:B------:R-:W-:Y:S01]  /*3390*/  @P3 MOV R13, R24 ;  /* 0x00000018000d3202 */ /* 0x000fe20000000f00 */
[----:B------:R-:W-:Y:S01]  /*33a0*/  @P3 IMAD.MOV.U32 R24, RZ, RZ, R3 ;  /* 0x000000ffff183224 */ /* 0x000fe200078e0003 */
[----:B------:R-:W0:Y:S01]  /*33b0*/  MUFU.EX2 R21, R21 ;  /* 0x0000001500157308 */ /* 0x000e220000000800 */
[----:B------:R-:W-:-:S02]  /*33c0*/  @P5 IMAD.MOV.U32 R15, RZ, RZ, R22 ;  /* 0x000000ffff0f5224 */ /* 0x000fc400078e0016 */
[----:B------:R-:W-:Y:S01]  /*33d0*/  @P2 IMAD.MOV.U32 R19, RZ, RZ, R12 ;  /* 0x000000ffff132224 */ /* 0x000fe200078e000c */
[-C--:B------:R-:W-:Y:S01]  /*33e0*/  MOV R6, R24.reuse ;  /* 0x0000001800067202 */ /* 0x080fe20000000f00 */
[----:B------:R-:W-:Y:S01]  /*33f0*/  @P3 IMAD.MOV.U32 R16, RZ, RZ, R8 ;  /* 0x000000ffff103224 */ /* 0x000fe200078e0008 */
[----:B------:R-:W-:Y:S01]  /*3400*/  FSETP.GT.AND P0, PT, R15, R24, PT ;  /* 0x000000180f00720b */ /* 0x000fe20003f04000 */
[----:B------:R-:W-:Y:S01]  /*3410*/  @P5 IMAD.MOV.U32 R18, RZ, RZ, R19 ;  /* 0x000000ffff125224 */ /* 0x000fe200078e0013 */
[----:B------:R-:W-:Y:S01]  /*3420*/  @P3 MOV R8, R2 ;  /* 0x0000000200083202 */ /* 0x000fe20000000f00 */
[----:B------:R-:W-:Y:S02]  /*3430*/  @P5 IMAD.MOV.U32 R22, RZ, RZ, R5 ;  /* 0x000000ffff165224 */ /* 0x000fe400078e0005 */
[----:B------:R-:W-:Y:S02]  /*3440*/  @P2 IMAD.MOV.U32 R12, RZ, RZ, R7 ;  /* 0x000000ffff0c2224 */ /* 0x000fe400078e0007 */
[----:B------:R-:W-:-:S02]  /*3450*/  IMAD.MOV.U32 R2, RZ, RZ, R8 ;  /* 0x000000ffff027224 */ /* 0x000fc400078e0008 */
[----:B------:R-:W-:Y:S02]  /*3460*/  @P5 IMAD.MOV.U32 R19, RZ, RZ, R9 ;  /* 0x000000ffff135224 */ /* 0x000fe400078e0009 */
[----:B0-----:R-:W-:Y:S02]  /*3470*/  @!P6 FMUL R21, R21, R21 ;  /* 0x000000151515e220 */ /* 0x001fe40000400000 */
[----:B------:R-:W-:Y:S01]  /*3480*/  @P0 MOV R6, R15 ;  /* 0x0000000f00060202 */ /* 0x000fe20000000f00 */
[----:B------:R-:W-:Y:S01]  /*3490*/  @P0 IMAD.MOV.U32 R15, RZ, RZ, R24 ;  /* 0x000000ffff0f0224 */ /* 0x000fe200078e0018 */
[----:B------:R-:W-:Y:S01]  /*34a0*/  @P0 MOV R2, R18 ;  /* 0x0000001200020202 */ /* 0x000fe20000000f00 */
[----:B------:R-:W-:Y:S01]  /*34b0*/  FFMA R3, R20, R21, R11 ;  /* 0x0000001514037223 */ /* 0x000fe2000000000b */
[----:B------:R-:W-:Y:S01]  /*34c0*/  FSETP.GT.AND P1, PT, R6, R13, PT ;  /* 0x0000000d0600720b */ /* 0x000fe20003f24000 */
[----:B------:R-:W-:Y:S01]  /*34d0*/  IMAD.MOV.U32 R14, RZ, RZ, R6 ;  /* 0x000000ffff0e7224 */ /* 0x000fe200078e0006 */
[----:B------:R-:W-:Y:S01]  /*34e0*/  @P0 MOV R18, R8 ;  /* 0x0000000800120202 */ /* 0x000fe20000000f00 */
[----:B------:R-:W-:-:S02]  /*34f0*/  IMAD.MOV.U32 R17, RZ, RZ, R2 ;  /* 0x000000ffff117224 */ /* 0x000fc400078e0002 */
[----:B------:R-:W-:-:S08]  /*3500*/  IMAD.MOV.U32 R21, RZ, RZ, R10 ;  /* 0x000000ffff157224 */ /* 0x000fd000078e000a */
[----:B------:R-:W-:Y:S01]  /*3510*/  @P1 MOV R14, R13 ;  /* 0x0000000d000e1202 */ /* 0x000fe20000000f00 */
[----:B------:R-:W-:Y:S01]  /*3520*/  @P1 IMAD.MOV.U32 R17, RZ, RZ, R16 ;  /* 0x000000ffff111224 */ /* 0x000fe200078e0010 */
[----:B------:R-:W-:Y:S01]  /*3530*/  @P1 MOV R16, R2 ;  /* 0x0000000200101202 */ /* 0x000fe20000000f00 */
[----:B------:R-:W-:-:S07]  /*3540*/  @P1 IMAD.MOV.U32 R13, RZ, RZ, R6 ;  /* 0x000000ffff0d1224 */ /* 0x000fce00078e0006 */
.L_x_48:
[----:B------:R-:W-:Y:S05]  /*3550*/  BSYNC.RECONVERGENT B0 ;  /* 0x0000000000007941 */ /* 0x000fea0003800200 */
.L_x_47:
        /* <DEDUP_REMOVED lines=33> */
[----:B-1----:R-:W-:-:S03]  /*3770*/  MOV R12, R14 ;  /* 0x0000000e000c7202 */ /* 0x002fc60000000f00 */
        /* <DEDUP_REMOVED lines=149> */
.L_x_50:
[----:B------:R-:W-:Y:S05]  /*40d0*/  BSYNC.RECONVERGENT B0 ;  /* 0x0000000000007941 */ /* 0x000fea0003800200 */
.L_x_49:
[----:B------:R-:W-:Y:S01]  /*40e0*/  ISETP.GT.AND P1, PT, R25, 0xf, PT ;  /* 0x0000000f1900780c */ /* 0x000fe20003f24270 */
[----:B------:R2:W3:Y:S01]  /*40f0*/  SHFL.DOWN PT, R20, R21, 0x10, 0x1f ;  /* 0x0a001f0015147f89 */ /* 0x0004e200000e0000 */
[----:B------:R-:W-:Y:S01]  /*4100*/  BSSY.RECONVERGENT B0, `(.L_x_51) ;  /* 0x00000c1000007945 */ /* 0x000fe20003800200 */
[----:B------:R-:W-:Y:S02]  /*4110*/  ISETP.NE.AND P0, PT, R0, RZ, PT ;  /* 0x000000ff0000720c */ /* 0x000fe40003f05270 */
[----:B------:R2:W4:Y:S04]  /*4120*/  SHFL.DOWN PT, R28, R3, 0x10, 0x1f ;  /* 0x0a001f00031c7f89 */ /* 0x00052800000e0000 */
[----:B------:R2:W2:Y:S04]  /*4130*/  SHFL.DOWN PT, R27, R16, 0x10, 0x1f ;  /* 0x0a001f00101b7f89 */ /* 0x0004a800000e0000 */
[----:B------:R0:W2:Y:S04]  /*4140*/  SHFL.DOWN PT, R10, R17, 0x10, 0x1f ;  /* 0x0a001f00110a7f89 */ /* 0x0000a800000e0000 */
[----:B-1----:R1:W1:Y:S04]  /*4150*/  SHFL.DOWN PT, R9, R18, 0x10, 0x1f ;  /* 0x0a001f0012097f89 */ /* 0x00226800000e0000 */
        /* <DEDUP_REMOVED lines=14> */
[----:B------:R-:W-:Y:S02]  /*4240*/  FSEL R21, R20, R21, P1 ;  /* 0x0000001514157208 */ /* 0x000fe40000800000 */
[----:B------:R-:W-:Y:S02]  /*4250*/  FSEL R11, R3, R28, P1 ;  /* 0x0000001c030b7208 */ /* 0x000fe40000800000 */
[----:B------:R-:W-:Y:S01]  /*4260*/  FSEL R20, R28, R3, P1 ;  /* 0x000000031c147208 */ /* 0x000fe20000800000 */
[----:B------:R-:W-:Y:S01]  /*4270*/  FADD R21, -R2, R21 ;  /* 0x0000001502157221 */ /* 0x000fe20000000100 */
[----:B------:R-:W-:-:S03]  /*4280*/  MOV R3, R15 ;  /* 0x0000000f00037202 */ /* 0x000fc60000000f00 */
[----:B------:R-:W-:Y:S02]  /*4290*/  @P5 IMAD.MOV.U32 R24, RZ, RZ, R23 ;  /* 0x000000ffff185224 */ /* 0x000fe400078e0017 */
[----:B------:R-:W-:Y:S01]  /*42a0*/  @P5 IMAD.MOV.U32 R23, RZ, RZ, R22 ;  /* 0x000000ffff175224 */ /* 0x000fe200078e0016 */
[----:B------:R-:W-:Y:S02]  /*42b0*/  MOV R22, R19 ;  /* 0x0000001300167202 */ /* 0x000fe40000000f00 */
[----:B------:R-:W-:Y:S02]  /*42c0*/  FSETP.GT.AND P6, PT, R24, R15, PT ;  /* 0x0000000f1800720b */ /* 0x000fe40003fc4000 */
[----:B------:R-:W-:-:S11]  /*42d0*/  FSETP.GEU.AND P3, PT, R23, R26, PT ;  /* 0x0000001a1700720b */ /* 0x000fd60003f6e000 */
[----:B------:R-:W-:Y:S02]  /*42e0*/  @P6 IMAD.MOV.U32 R3, RZ, RZ, R24 ;  /* 0x000000ffff036224 */ /* 0x000fe400078e0018 */
[----:B------:R-:W-:Y:S01]  /*42f0*/  @P6 IMAD.MOV.U32 R24, RZ, RZ, R15 ;  /* 0x000000ffff186224 */ /* 0x000fe200078e000f */
[----:B------:R-:W-:Y:S02]  /*4300*/  FSEL R15, R26, R23, !P3 ;  /* 0x000000171a0f7208 */ /* 0x000fe40005800000 */
[----:B------:R-:W-:Y:S02]  /*4310*/  FSETP.GT.AND P1, PT, R3, R14, PT ;  /* 0x0000000e0300720b */ /* 0x000fe40003f24000 */
[----:B------:R-:W-:Y:S02]  /*4320*/  FSETP.GT.AND P4, PT, R15, R24, PT ;  /* 0x000000180f00720b */ /* 0x000fe40003f84000 */
[----:B------:R-:W-:Y:S01]  /*4330*/  SEL R23, R27, R12, !P2 ;  /* 0x0000000c1b177207 */ /* 0x000fe20005000000 */
[----:B-1----:R-:W-:Y:S01]  /*4340*/  IMAD.MOV.U32 R12, RZ, RZ, R14 ;  /* 0x000000ffff0c7224 */ /* 0x002fe200078e000e */
[----:B------:R-:W-:-:S03]  /*4350*/  MOV R26, R24 ;  /* 0x00000018001a7202 */ /* 0x000fc60000000f00 */
[----:B------:R-:W-:Y:S01]  /*4360*/  @P5 IMAD.MOV.U32 R22, RZ, RZ, R23 ;  /* 0x000000ffff165224 */ /* 0x000fe200078e0017 */
[----:B------:R-:W-:-:S03]  /*4370*/  @P5 MOV R23, R19 ;  /* 0x0000001300175202 */ /* 0x000fc60000000f00 */
[----:B------:R-:W-:Y:S01]  /*4380*/  @P1 IMAD.MOV.U32 R12, RZ, RZ, R3 ;  /* 0x000000ffff0c1224 */ /* 0x000fe200078e0003 */
[----:B------:R-:W-:Y:S01]  /*4390*/  SEL R28, R10, R23, !P3 ;  /* 0x000000170a1c7207 */ /* 0x000fe20005800000 */
[----:B------:R-:W-:Y:S02]  /*43a0*/  @P1 IMAD.MOV.U32 R3, RZ, RZ, R14 ;  /* 0x000000ffff031224 */ /* 0x000fe400078e000e */
[----:B------:R-:W-:Y:S01]  /*43b0*/  @P4 IMAD.MOV.U32 R26, RZ, RZ, R15 ;  /* 0x000000ffff1a4224 */ /* 0x000fe200078e000f */
[----:B------:R-:W-:Y:S01]  /*43c0*/  FSETP.GT.AND P2, PT, R12, R13, PT ;  /* 0x0000000d0c00720b */ /* 0x000fe20003f44000 */
[----:B------:R-:W-:Y:S01]  /*43d0*/  IMAD.MOV.U32 R14, RZ, RZ, R18 ;  /* 0x000000ffff0e7224 */ /* 0x000fe200078e0012 */
[----:B------:R-:W-:Y:S01]  /*43e0*/  @P6 MOV R14, R22 ;  /* 0x00000016000e6202 */ /* 0x000fe20000000f00 */
[----:B------:R-:W-:Y:S01]  /*43f0*/  @P4 IMAD.MOV.U32 R15, RZ, RZ, R24 ;  /* 0x000000ffff0f4224 */ /* 0x000fe200078e0018 */
[----:B------:R-:W-:Y:S01]  /*4400*/  FSETP.GT.AND P5, PT, R26, R3, PT ;  /* 0x000000031a00720b */ /* 0x000fe20003fa4000 */
[----:B------:R-:W-:-:S02]  /*4410*/  @P6 IMAD.MOV.U32 R22, RZ, RZ, R18 ;  /* 0x000000ffff166224 */ /* 0x000fc400078e0012 */
[--C-:B------:R-:W-:Y:S01]  /*4420*/  IMAD.MOV.U32 R18, RZ, RZ, R17.reuse ;  /* 0x000000ffff127224 */ /* 0x100fe200078e0011 */
[----:B------:R-:W-:Y:S01]  /*4430*/  @P1 MOV R18, R14 ;  /* 0x0000000e00121202 */ /* 0x000fe20000000f00 */
[----:B------:R-:W-:Y:S01]  /*4440*/  @P1 IMAD.MOV.U32 R14, RZ, RZ, R17 ;  /* 0x000000ffff0e1224 */ /* 0x000fe200078e0011 */
[----:B------:R-:W-:Y:S01]  /*4450*/  FSETP.GEU.AND P1, PT, R15, R6, PT ;  /* 0x000000060f00720b */ /* 0x000fe20003f2e000 */
[--C-:B------:R-:W-:Y:S01]  /*4460*/  IMAD.MOV.U32 R19, RZ, RZ, R3.reuse ;  /* 0x000000ffff137224 */ /* 0x100fe200078e0003 */
[-C--:B------:R-:W-:Y:S01]  /*4470*/  MOV R17, R13.reuse ;  /* 0x0000000d00117202 */ /* 0x080fe20000000f00 */
[----:B------:R-:W-:Y:S01]  /*4480*/  @P2 IMAD.MOV.U32 R17, RZ, RZ, R12 ;  /* 0x000000ffff112224 */ /* 0x000fe200078e000c */
[----:B------:R-:W-:Y:S02]  /*4490*/  @P2 MOV R12, R13 ;  /* 0x0000000d000c2202 */ /* 0x000fe40000000f00 */
[----:B------:R-:W-:Y:S01]  /*44a0*/  FSEL R24, R6, R15, !P1 ;  /* 0x0000000f06187208 */ /* 0x000fe20004800000 */
        /* <DEDUP_REMOVED lines=11> */
[----:B------:R-:W-:Y:S01]  /*4560*/  @P4 MOV R16, R28 ;  /* 0x0000001c00104202 */ /* 0x000fe20000000f00 */
[----:B------:R-:W-:-:S03]  /*4570*/  @P4 IMAD.MOV.U32 R28, RZ, RZ, R22 ;  /* 0x000000ffff1c4224 */ /* 0x000fc600078e0016 */
[----:B------:R-:W-:Y:S01]  /*4580*/  @P5 MOV R15, R16 ;  /* 0x00000010000f5202 */ /* 0x000fe20000000f00 */
[----:B------:R-:W-:Y:S02]  /*4590*/  @P5 IMAD.MOV.U32 R16, RZ, RZ, R14 ;  /* 0x000000ffff105224 */ /* 0x000fe400078e000e */
[----:B------:R-:W-:Y:S02]  /*45a0*/  @P6 IMAD.MOV.U32 R6, RZ, RZ, R19 ;  /* 0x000000ffff066224 */ /* 0x000fe400078e0013 */
[----:B------:R-:W-:Y:S02]  /*45b0*/  @P6 IMAD.MOV.U32 R19, RZ, RZ, R12 ;  /* 0x000000ffff136224 */ /* 0x000fe400078e000c */
[----:B------:R-:W-:Y:S01]  /*45c0*/  @P2 IMAD.MOV.U32 R10, RZ, RZ, R24 ;  /* 0x000000ffff0a2224 */ /* 0x000fe200078e0018 */
[----:B------:R-:W-:Y:S01]  /*45d0*/  FSETP.GT.AND P3, PT, R6, R17, PT ;  /* 0x000000110600720b */ /* 0x000fe20003f64000 */
[----:B------:R-:W-:Y:S01]  /*45e0*/  IMAD.MOV.U32 R12, RZ, RZ, R17 ;  /* 0x000000ffff0c7224 */ /* 0x000fe200078e0011 */
[----:B------:R-:W-:Y:S01]  /*45f0*/  @P2 MOV R24, R26 ;  /* 0x0000001a00182202 */ /* 0x000fe20000000f00 */
[--C-:B------:R-:W-:Y:S01]  /*4600*/  IMAD.MOV.U32 R14, RZ, RZ, R18.reuse ;  /* 0x000000ffff0e7224 */ /* 0x100fe200078e0012 */
[----:B------:R-:W-:Y:S01]  /*4610*/  FSETP.GT.AND P4, PT, R10, R19, PT ;  /* 0x000000130a00720b */ /* 0x000fe20003f84000 */
[----:B------:R-:W-:Y:S01]  /*4620*/  @P6 IMAD.MOV.U32 R14, RZ, RZ, R15 ;  /* 0x000000ffff0e6224 */ /* 0x000fe200078e000f */
[----:B------:R-:W-:Y:S01]  /*4630*/  FSETP.GEU.AND P5, PT, R24, R5, PT ;  /* 0x000000051800720b */ /* 0x000fe20003fae000 */
[----:B------:R-:W-:Y:S01]  /*4640*/  @P6 IMAD.MOV.U32 R15, RZ, RZ, R18 ;  /* 0x000000ffff0f6224 */ /* 0x000fe200078e0012 */
[----:B------:R-:W-:Y:S01]  /*4650*/  MOV R13, R19 ;  /* 0x00000013000d7202 */ /* 0x000fe20000000f00 */
[----:B------:R-:W-:Y:S01]  /*4660*/  IMAD.MOV.U32 R18, RZ, RZ, R3 ;  /* 0x000000ffff127224 */ /* 0x000fe200078e0003 */
[----:B------:R-:W-:-:S02]  /*4670*/  FSEL R23, R5, R24, !P5 ;  /* 0x0000001805177208 */ /* 0x000fc40006800000 */
[----:B------:R-:W-:Y:S01]  /*4680*/  SEL R5, R9, R28, !P1 ;  /* 0x0000001c09057207 */ /* 0x000fe20004800000 */
[----:B------:R-:W-:Y:S02]  /*4690*/  @P3 IMAD.MOV.U32 R12, RZ, RZ, R6 ;  /* 0x000000ffff0c3224 */ /* 0x000fe400078e0006 */
[----:B------:R-:W-:Y:S02]  /*46a0*/  @P3 IMAD.MOV.U32 R6, RZ, RZ, R17 ;  /* 0x000000ffff063224 */ /* 0x000fe400078e0011 */
[----:B------:R-:W-:Y:S01]  /*46b0*/  @P4 MOV R13, R10 ;  /* 0x0000000a000d4202 */ /* 0x000fe20000000f00 */
        /* <DEDUP_REMOVED lines=8> */
[----:B------:R-:W-:Y:S01]  /*4740*/  IMAD.MOV.U32 R16, RZ, RZ, R10 ;  /* 0x000000ffff107224 */ /* 0x000fe200078e000a */
[----:B------:R-:W-:Y:S01]  /*4750*/  @P3 MOV R14, R3 ;  /* 0x00000003000e3202 */ /* 0x000fe20000000f00 */
[----:B------:R-:W-:Y:S01]  /*4760*/  IMAD.MOV.U32 R17, RZ, RZ, R12 ;  /* 0x000000ffff117224 */ /* 0x000fe200078e000c */
[----:B------:R-:W-:-:S02]  /*4770*/  MOV R3, R15 ;  /* 0x0000000f00037202 */ /* 0x000fc40000000f00 */
[----:B------:R-:W-:Y:S01]  /*4780*/  @P4 MOV R3, R19 ;  /* 0x0000001300034202 */ /* 0x000fe20000000f00 */
[----:B------:R-:W-:Y:S01]  /*4790*/  @P4 IMAD.MOV.U32 R19, RZ, RZ, R15 ;  /* 0x000000ffff134224 */ /* 0x000fe200078e000f */
[----:B------:R-:W-:Y:S01]  /*47a0*/  SEL R8, R8, R5, !P5 ;  /* 0x0000000508087207 */ /* 0x000fe20006800000 */
        /* <DEDUP_REMOVED lines=10> */
[----:B------:R-:W-:-:S04]  /*4850*/  FSETP.GEU.AND P6, PT, R23, R4, PT ;  /* 0x000000041700720b */ /* 0x000fc80003fce000 */
[----:B------:R-:W-:Y:S01]  /*4860*/  FSEL R23, R4, R23, !P6 ;  /* 0x0000001704177208 */ /* 0x000fe20007000000 */
[----:B------:R-:W-:Y:S01]  /*4870*/  @P2 IMAD.MOV.U32 R17, RZ, RZ, R9 ;  /* 0x000000ffff112224 */ /* 0x000fe200078e0009 */
[----:B------:R-:W-:Y:S01]  /*4880*/  @P2 MOV R9, R12 ;  /* 0x0000000c00092202 */ /* 0x000fe20000000f00 */
[----:B------:R-:W-:Y:S01]  /*4890*/  IMAD.MOV.U32 R12, RZ, RZ, R18 ;  /* 0x000000ffff0c7224 */ /* 0x000fe200078e0012 */
[----:B------:R-:W-:Y:S01]  /*48a0*/  MOV R4, R19 ;  /* 0x0000001300047202 */ /* 0x000fe20000000f00 */
[----:B------:R-:W-:Y:S01]  /*48b0*/  @P3 IMAD.MOV.U32 R5, RZ, RZ, R16 ;  /* 0x000000ffff053224 */ /* 0x000fe200078e0010 */
[-C--:B------:R-:W-:Y:S01]  /*48c0*/  MOV R10, R9.reuse ;  /* 0x00000009000a7202 */ /* 0x080fe20000000f00 */
[----:B------:R-:W-:Y:S02]  /*48d0*/  @P3 IMAD.MOV.U32 R16, RZ, RZ, R13 ;  /* 0x000000ffff103224 */ /* 0x000fe400078e000d */
        /* <DEDUP_REMOVED lines=8> */
[--C-:B------:R-:W-:Y:S01]  /*4960*/  IMAD.MOV.U32 R13, RZ, RZ, R3.reuse ;  /* 0x000000ffff0d7224 */ /* 0x100fe200078e0003 */
        /* <DEDUP_REMOVED lines=8> */
[----:B------:R-:W-:Y:S01]  /*49f0*/  IMAD.MOV.U32 R9, RZ, RZ, R17 ;  /* 0x000000ffff097224 */ /* 0x000fe200078e0011 */
[-C--:B------:R-:W-:Y:S01]  /*4a00*/  MOV R15, R5.reuse ;  /* 0x00000005000f7202 */ /* 0x080fe20000000f00 */
[----:B------:R-:W-:Y:S01]  /*4a10*/  @P5 IMAD.MOV.U32 R21, RZ, RZ, R13 ;  /* 0x000000ffff155224 */ /* 0x000fe200078e000d */
[----:B------:R-:W-:Y:S01]  /*4a20*/  FSETP.GT.AND P3, PT, R22, R5, PT ;  /* 0x000000051600720b */ /* 0x000fe20003f64000 */
[----:B------:R-:W-:-:S02]  /*4a30*/  IMAD.MOV.U32 R19, RZ, RZ, R4 ;  /* 0x000000ffff137224 */ /* 0x000fc400078e0004 */
[----:B------:R-:W-:Y:S01]  /*4a40*/  @!P1 FMUL R18, R18, 0.5 ;  /* 0x3f00000012129820 */ /* 0x000fe20000400000 */
[----:B------:R-:W-:Y:S01]  /*4a50*/  @P5 MOV R13, R6 ;  /* 0x00000006000d5202 */ /* 0x000fe20000000f00 */
[----:B------:R-:W-:Y:S01]  /*4a60*/  IMAD.MOV.U32 R6, RZ, RZ, R12 ;  /* 0x000000ffff067224 */ /* 0x000fe200078e000c */
[----:B------:R-:W-:Y:S01]  /*4a70*/  @P4 MOV R23, R16 ;  /* 0x0000001000174202 */ /* 0x000fe20000000f00 */
[----:B------:R0:W1:Y:S02]  /*4a80*/  MUFU.EX2 R3, R18 ;  /* 0x0000001200037308 */ /* 0x0000640000000800 */
        /* <DEDUP_REMOVED lines=8> */
[----:B0-----:R-:W-:Y:S01]  /*4b10*/  IMAD.MOV.U32 R18, RZ, RZ, R13 ;  /* 0x000000ffff127224 */ /* 0x001fe200078e000d */
[----:B------:R-:W-:Y:S01]  /*4b20*/  FSETP.GT.AND P5, PT, R15, R10, PT ;  /* 0x0000000a0f00720b */ /* 0x000fe20003fa4000 */
[----:B------:R-:W-:Y:S01]  /*4b30*/  @P4 IMAD.MOV.U32 R19, RZ, RZ, R12 ;  /* 0x000000ffff134224 */ /* 0x000fe200078e000c */
[----:B------:R-:W-:Y:S01]  /*4b40*/  MOV R17, R21 ;  /* 0x0000001500117202 */ /* 0x000fe20000000f00 */
[----:B------:R-:W-:Y:S01]  /*4b50*/  @P3 IMAD.MOV.U32 R22, RZ, RZ, R5 ;  /* 0x000000ffff163224 */ /* 0x000fe200078e0005 */
[----:B------:R-:W-:Y:S01]  /*4b60*/  MOV R16, R6 ;  /* 0x0000000600107202 */ /* 0x000fe20000000f00 */
[----:B-1----:R-:W-:Y:S01]  /*4b70*/  @!P1 FMUL R3, R3, R3 ;  /* 0x0000000303039220 */ /* 0x002fe20000400000 */
[----:B------:R-:W-:-:S02]  /*4b80*/  @P3 IMAD.MOV.U32 R18, RZ, RZ, R19 ;  /* 0x000000ffff123224 */ /* 0x000fc400078e0013 */
[----:B------:R-:W-:Y:S01]  /*4b90*/  @P3 IMAD.MOV.U32 R19, RZ, RZ, R13 ;  /* 0x000000ffff133224 */ /* 0x000fe200078e000d */
[----:B------:R-:W-:Y:S01]  /*4ba0*/  MOV R13, R9 ;  /* 0x00000009000d7202 */ /* 0x000fe20000000f00 */
[----:B------:R-:W-:Y:S01]  /*4bb0*/  FFMA R3, R20, R3, R11 ;  /* 0x0000000314037223 */ /* 0x000fe2000000000b */
[----:B------:R-:W-:Y:S02]  /*4bc0*/  @P4 IMAD.MOV.U32 R12, RZ, RZ, R4 ;  /* 0x000000ffff0c4224 */ /* 0x000fe400078e0004 */
[----:B------:R-:W-:Y:S01]  /*4bd0*/  @P5 MOV R14, R15 ;  /* 0x0000000f000e5202 */ /* 0x000fe20000000f00 */
[----:B------:R-:W-:Y:S02]  /*4be0*/  @P5 IMAD.MOV.U32 R17, RZ, RZ, R18 ;  /* 0x000000ffff115224 */ /* 0x000fe400078e0012 */
[----:B------:R-:W-:Y:S01]  /*4bf0*/  @P5 IMAD.MOV.U32 R18, RZ, RZ, R21 ;  /* 0x000000ffff125224 */ /* 0x000fe200078e0015 */
[----:B------:R-:W-:Y:S01]  /*4c00*/  FSETP.GT.AND P1, PT, R14, R9, PT ;  /* 0x000000090e00720b */ /* 0x000fe20003f24000 */
[----:B------:R-:W-:Y:S01]  /*4c10*/  @P5 IMAD.MOV.U32 R15, RZ, RZ, R10 ;  /* 0x000000ffff0f5224 */ /* 0x000fe200078e000a */
[----:B------:R-:W-:-:S11]  /*4c20*/  MOV R21, R2 ;  /* 0x0000000200157202 */ /* 0x000fd60000000f00 */
[----:B------:R-:W-:Y:S01]  /*4c30*/  @P1 IMAD.MOV.U32 R16, RZ, RZ, R17 ;  /* 0x000000ffff101224 */ /* 0x000fe200078e0011 */
[----:B------:R-:W-:Y:S01]  /*4c40*/  @P1 MOV R17, R6 ;  /* 0x0000000600111202 */ /* 0x000fe20000000f00 */
[----:B------:R-:W-:Y:S02]  /*4c50*/  @P1 IMAD.MOV.U32 R13, RZ, RZ, R14 ;  /* 0x000000ffff0d1224 */ /* 0x000fe400078e000e */
[----:B------:R-:W-:Y:S01]  /*4c60*/  @P1 IMAD.MOV.U32 R14, RZ, RZ, R9 ;  /* 0x000000ffff0e1224 */ /* 0x000fe200078e0009 */
[----:B------:R-:W-:Y:S06]  /*4c70*/  @P2 BRA `(.L_x_52) ;  /* 0x0000000000242947 */ /* 0x000fec0003800000 */
[----:B------:R-:W0:Y:S01]  /*4c80*/  S2R R5, SR_CgaCtaId ;  /* 0x0000000000057919 */ /* 0x000e220000008800 */
[----:B------:R-:W-:Y:S02]  /*4c90*/  MOV R4, 0x400 ;  /* 0x0000040000047802 */ /* 0x000fe40000000f00 */
[----:B------:R-:W-:Y:S02]  /*4ca0*/  SHF.R.U32.HI R0, RZ, 0x5, R0 ;  /* 0x00000005ff007819 */ /* 0x000fe40000011600 */
[----:B0-----:R-:W-:-:S05]  /*4cb0*/  LEA R5, R5, R4, 0x18 ;  /* 0x0000000405057211 */ /* 0x001fca00078ec0ff */
[----:B------:R-:W-:-:S05]  /*4cc0*/  IMAD R0, R0, 0x30, R5 ;  /* 0x0000003000007824 */ /* 0x000fca00078e0205 */
[----:B------:R2:W-:Y:S04]  /*4cd0*/  STS.64 [R0+0x8], R2 ;  /* 0x0000080200007388 */ /* 0x0005e80000000a00 */
[----:B------:R2:W-:Y:S04]  /*4ce0*/  STS.128 [R0+0x10], R16 ;  /* 0x0000101000007388 */ /* 0x0005e80000000c00 */
[----:B------:R2:W-:Y:S04]  /*4cf0*/  STS.128 [R0+0x20], R12 ;  /* 0x0000200c00007388 */ /* 0x0005e80000000c00 */
[----:B------:R2:W-:Y:S02]  /*4d00*/  STS.64 [R0+0x30], R22 ;  /* 0x0000301600007388 */ /* 0x0005e40000000a00 */
.L_x_52:
[----:B------:R-:W-:Y:S05]  /*4d10*/  BSYNC.RECONVERGENT B0 ;  /* 0x0000000000007941 */ /* 0x000fea0003800200 */
.L_x_51:
[----:B------:R-:W-:Y:S06]  /*4d20*/  BAR.SYNC.DEFER_BLOCKING 0x0 ;  /* 0x0000000000007b1d */ /* 0x000fec0000010000 */
[----:B------:R-:W-:Y:S04]  /*4d30*/  BSSY.RECONVERGENT B0, `(.L_x_53) ;  /* 0x0000204000007945 */ /* 0x000fe80003800200 */
[----:B------:R-:W-:Y:S05]  /*4d40*/  @P0 BRA `(.L_x_54) ;  /* 0x0000002000080947 */ /* 0x000fea0003800000 */
[----:B------:R-:W3:Y:S01]  /*4d50*/  S2UR UR5, SR_CgaCtaId ;  /* 0x00000000000579c3 */ /* 0x000ee20000008800 */
[----:B------:R-:W-:Y:S01]  /*4d60*/  UMOV UR4, 0x400 ;  /* 0x0000040000047882 */ /* 0x000fe20000000000 */
[----:B------:R-:W-:Y:S01]  /*4d70*/  IMAD.MOV.U32 R20, RZ, RZ, R22 ;  /* 0x000000ffff147224 */ /* 0x000fe200078e0016 */
[----:B------:R-:W-:Y:S01]  /*4d80*/  MOV R25, R15 ;  /* 0x0000000f00197202 */ /* 0x000fe20000000f00 */
[----:B--2---:R-:W-:Y:S01]  /*4d90*/  IMAD.MOV.U32 R0, RZ, RZ, R14 ;  /* 0x000000ffff007224 */ /* 0x004fe200078e000e */
[----:B---3--:R-:W-:-:S09]  /*4da0*/  ULEA UR4, UR5, UR4, 0x18 ;  /* 0x0000000405047291 */ /* 0x008fd2000f8ec0ff */
[----:B-1----:R-:W1:Y:S04]  /*4db0*/  LDS.128 R8, [UR4+0x50] ;  /* 0x00005004ff087984 */ /* 0x002e680008000c00 */
[----:B0-----:R-:W0:Y:S01]  /*4dc0*/  LDS.128 R4, [UR4+0x40] ;  /* 0x00004004ff047984 */ /* 0x001e220008000c00 */
[----:B-1----:R-:W-:-:S04]  /*4dd0*/  FSETP.GT.AND P6, PT, R9, R23, PT ;  /* 0x000000170900720b */ /* 0x002fc80003fc4000 */
[----:B------:R-:W-:Y:S01]  /*4de0*/  FSEL R9, R9, R23, P6 ;  /* 0x0000001709097208 */ /* 0x000fe20003000000 */
[----:B------:R-:W-:Y:S01]  /*4df0*/  IMAD.MOV.U32 R23, RZ, RZ, R17 ;  /* 0x000000ffff177224 */ /* 0x000fe200078e0011 */
[----:B0-----:R-:W-:Y:S02]  /*4e00*/  SEL R2, R4, R12, P6 ;  /* 0x0000000c04027207 */ /* 0x001fe40003000000 */
[----:B------:R-:W-:-:S13]  /*4e10*/  FSETP.GT.AND P4, PT, R9, R22, PT ;  /* 0x000000160900720b */ /* 0x000fda0003f84000 */
[----:B------:R-:W-:Y:S02]  /*4e20*/  @P4 IMAD.MOV.U32 R20, RZ, RZ, R9 ;  /* 0x000000ffff144224 */ /* 0x000fe400078e0009 */
[----:B------:R-:W-:Y:S01]  /*4e30*/  @P4 IMAD.MOV.U32 R9, RZ, RZ, R22 ;  /* 0x000000ffff094224 */ /* 0x000fe200078e0016 */
[----:B------:R-:W-:Y:S02]  /*4e40*/  MOV R22, R13 ;  /* 0x0000000d00167202 */ /* 0x000fe40000000f00 */
[----:B------:R-:W-:Y:S02]  /*4e50*/  FSETP.GT.AND P2, PT, R20, R15, PT ;  /* 0x0000000f1400720b */ /* 0x000fe40003f44000 */
[----:B------:R-:W-:-:S04]  /*4e60*/  FSETP.GT.AND P1, PT, R10, R9, PT ;  /* 0x000000090a00720b */ /* 0x000fc80003f24000 */
[----:B------:R-:W-:Y:S01]  /*4e70*/  FSEL R24, R10, R9, P1 ;  /* 0x000000090a187208 */ /* 0x000fe20000800000 */
[--C-:B------:R-:W-:Y:S02]  /*4e80*/  IMAD.MOV.U32 R9, RZ, RZ, R19.reuse ;  /* 0x000000ffff097224 */ /* 0x100fe400078e0013 */
[----:B------:R-:W-:Y:S02]  /*4e90*/  @P4 IMAD.MOV.U32 R9, RZ, RZ, R2 ;  /* 0x000000ffff094224 */ /* 0x000fe400078e0002 */
        /* <DEDUP_REMOVED lines=8> */
[----:B------:R-:W-:-:S02]  /*4f20*/  FSETP.GT.AND P3, PT, R24, R20, PT ;  /* 0x000000141800720b */ /* 0x000fc40003f64000 */
[----:B------:R-:W-:-:S09]  /*4f30*/  MOV R4, R20 ;  /* 0x0000001400047202 */ /* 0x000fd20000000f00 */
        /* <DEDUP_REMOVED lines=9> */
[----:B------:R-:W-:Y:S02]  /*4fd0*/  FSETP.GT.AND P2, PT, R11, R24, PT ;  /* 0x000000180b00720b */ /* 0x000fe40003f44000 */
[----:B------:R-:W-:-:S02]  /*4fe0*/  SEL R17, R5, R2, P1 ;  /* 0x0000000205117207 */ /* 0x000fc40000800000 */
[----:B------:R-:W-:-:S03]  /*4ff0*/  MOV R20, R9 ;  /* 0x0000000900147202 */ /* 0x000fc60000000f00 */
[----:B------:R-:W-:Y:S02]  /*5000*/  @P3 IMAD.MOV.U32 R20, RZ, RZ, R17 ;  /* 0x000000ffff143224 */ /* 0x000fe400078e0011 */
[----:B------:R-:W-:Y:S01]  /*5010*/  @P6 MOV R22, R0 ;  /* 0x0000000000166202 */ /* 0x000fe20000000f00 */
[----:B------:R-:W-:Y:S01]  /*5020*/  @P6 IMAD.MOV.U32 R0, RZ, RZ, R13 ;  /* 0x000000ffff006224 */ /* 0x000fe200078e000d */
[----:B------:R-:W-:Y:S01]  /*5030*/  @P4 MOV R19, R4 ;  /* 0x0000000400134202 */ /* 0x000fe20000000f00 */
[----:B------:R-:W0:Y:S01]  /*5040*/  LDS.128 R12, [UR4+0x60] ;  /* 0x00006004ff0c7984 */ /* 0x000e220008000c00 */
[----:B------:R-:W-:Y:S01]  /*5050*/  @P4 IMAD.MOV.U32 R4, RZ, RZ, R25 ;  /* 0x000000ffff044224 */ /* 0x000fe200078e0019 */
[----:B------:R-:W-:Y:S01]  /*5060*/  FSEL R25, R11, R24, P2 ;  /* 0x000000180b197208 */ /* 0x000fe20001000000 */
[----:B------:R-:W-:Y:S01]  /*5070*/  @P6 IMAD.MOV.U32 R18, RZ, RZ, R23 ;  /* 0x000000ffff126224 */ /* 0x000fe200078e0017 */
[----:B------:R-:W-:Y:S01]  /*5080*/  FSETP.GT.AND P5, PT, R19, R0, PT ;  /* 0x000000001300720b */ /* 0x000fe20003fa4000 */
[----:B------:R-:W-:Y:S01]  /*5090*/  IMAD.MOV.U32 R2, RZ, RZ, R4 ;  /* 0x000000ffff027224 */ /* 0x000fe200078e0004 */
[----:B------:R-:W-:Y:S01]  /*50a0*/  @P6 MOV R23, R16 ;  /* 0x0000001000176202 */ /* 0x000fe20000000f00 */
[----:B------:R-:W-:Y:S01]  /*50b0*/  IMAD.MOV.U32 R16, RZ, RZ, R0 ;  /* 0x000000ffff107224 */ /* 0x000fe200078e0000 */
[----:B------:R-:W-:Y:S01]  /*50c0*/  FSETP.GT.AND P6, PT, R25, R4, PT ;  /* 0x000000041900720b */ /* 0x000fe20003fc4000 */
[----:B------:R-:W-:Y:S01]  /*50d0*/  @P3 IMAD.MOV.U32 R17, RZ, RZ, R9 ;  /* 0x000000ffff113224 */ /* 0x000fe200078e0009 */
[----:B------:R-:W-:Y:S01]  /*50e0*/  MOV R9, R10 ;  /* 0x0000000a00097202 */ /* 0x000fe20000000f00 */
[----:B------:R-:W-:Y:S01]  /*50f0*/  IMAD.MOV.U32 R11, RZ, RZ, R22 ;  /* 0x000000ffff0b7224 */ /* 0x000fe200078e0016 */
[----:B------:R-:W-:-:S02]  /*5100*/  @P4 MOV R9, R20 ;  /* 0x0000001400094202 */ /* 0x000fc40000000f00 */
[----:B------:R-:W-:Y:S02]  /*5110*/  @P4 MOV R20, R10 ;  /* 0x0000000a00144202 */ /* 0x000fe40000000f00 */
[----:B------:R-:W-:Y:S01]  /*5120*/  SEL R6, R6, R17, P2 ;  /* 0x0000001106067207 */ /* 0x000fe20001000000 */
[----:B------:R-:W-:Y:S02]  /*5130*/  @P5 IMAD.MOV.U32 R16, RZ, RZ, R19 ;  /* 0x000000ffff105224 */ /* 0x000fe400078e0013 */
[----:B------:R-:W-:Y:S01]  /*5140*/  @P5 IMAD.MOV.U32 R19, RZ, RZ, R0 ;  /* 0x000000ffff135224 */ /* 0x000fe200078e0000 */
[----:B------:R-:W-:Y:S02]  /*5150*/  MOV R0, R18 ;  /* 0x0000001200007202 */ /* 0x000fe40000000f00 */
[----:B------:R-:W-:Y:S01]  /*5160*/  @P6 MOV R2, R25 ;  /* 0x0000001900026202 */ /* 0x000fe20000000f00 */
[----:B------:R-:W-:Y:S01]  /*5170*/  @P6 IMAD.MOV.U32 R25, RZ, RZ, R4 ;  /* 0x000000ffff196224 */ /* 0x000fe200078e0004 */
[----:B------:R-:W-:Y:S01]  /*5180*/  FSETP.GT.AND P1, PT, R16, R22, PT ;  /* 0x000000161000720b */ /* 0x000fe20003f24000 */
[----:B------:R-:W-:Y:S01]  /*5190*/  IMAD.MOV.U32 R5, RZ, RZ, R19 ;  /* 0x000000ffff057224 */ /* 0x000fe200078e0013 */
[----:B------:R-:W-:Y:S01]  /*51a0*/  FSETP.GT.AND P3, PT, R2, R19, PT ;  /* 0x000000130200720b */ /* 0x000fe20003f64000 */
[----:B------:R-:W-:-:S02]  /*51b0*/  IMAD.MOV.U32 R4, RZ, RZ, R23 ;  /* 0x000000ffff047224 */ /* 0x000fc400078e0017 */
[----:B------:R-:W-:Y:S02]  /*51c0*/  @P5 IMAD.MOV.U32 R4, RZ, RZ, R9 ;  /* 0x000000ffff045224 */ /* 0x000fe400078e0009 */
[----:B------:R-:W-:Y:S01]  /*51d0*/  @P5 IMAD.MOV.U32 R9, RZ, RZ, R23 ;  /* 0x000000ffff095224 */ /* 0x000fe200078e0017 */
[----:B------:R-:W-:Y:S02]  /*51e0*/  MOV R23, R20 ;  /* 0x0000001400177202 */ /* 0x000fe40000000f00 */
[----:B------:R-:W-:Y:S01]  /*51f0*/  @P6 MOV R23, R6 ;  /* 0x0000000600176202 */ /* 0x000fe20000000f00 */
[----:B------:R-:W-:Y:S02]  /*5200*/  @P6 IMAD.MOV.U32 R6, RZ, RZ, R20 ;  /* 0x000000ffff066224 */ /* 0x000fe400078e0014 */
[----:B------:R-:W-:Y:S01]  /*5210*/  @P1 MOV R11, R16 ;  /* 0x00000010000b1202 */ /* 0x000fe20000000f00 */
[----:B------:R-:W-:Y:S01]  /*5220*/  @P1 IMAD.MOV.U32 R16, RZ, RZ, R22 ;  /* 0x000000ffff101224 */ /* 0x000fe200078e0016 */
[----:B------:R-:W-:Y:S01]  /*5230*/  MOV R22, R9 ;  /* 0x0000000900167202 */ /* 0x000fe20000000f00 */
[----:B------:R-:W-:Y:S01]  /*5240*/  @P3 IMAD.MOV.U32 R5, RZ, RZ, R2 ;  /* 0x000000ffff053224 */ /* 0x000fe200078e0002 */
[----:B0-----:R-:W-:Y:S01]  /*5250*/  FSETP.GT.AND P4, PT, R12, R25, PT ;  /* 0x000000190c00720b */ /* 0x001fe20003f84000 */
[----:B------:R-:W-:-:S02]  /*5260*/  @P3 IMAD.MOV.U32 R2, RZ, RZ, R19 ;  /* 0x000000ffff023224 */ /* 0x000fc400078e0013 */
[----:B------:R-:W-:Y:S01]  /*5270*/  @P1 IMAD.MOV.U32 R0, RZ, RZ, R4 ;  /* 0x000000ffff001224 */ /* 0x000fe200078e0004 */
[----:B------:R-:W-:Y:S01]  /*5280*/  FSEL R12, R12, R25, P4 ;  /* 0x000000190c0c7208 */ /* 0x000fe20002000000 */
[----:B------:R-:W-:Y:S01]  /*5290*/  IMAD.MOV.U32 R10, RZ, RZ, R16 ;  /* 0x000000ffff0a7224 */ /* 0x000fe200078e0010 */
        /* <DEDUP_REMOVED lines=9> */
[----:B------:R-:W-:-:S03]  /*5330*/  SEL R27, R7, R6, P4 ;  /* 0x00000006071b7207 */ /* 0x000fc60002000000 */
[----:B------:R-:W-:Y:S02]  /*5340*/  @P5 IMAD.MOV.U32 R10, RZ, RZ, R5 ;  /* 0x000000ffff0a5224 */ /* 0x000fe400078e0005 */
[----:B------:R-:W-:Y:S02]  /*5350*/  @P5 IMAD.MOV.U32 R5, RZ, RZ, R16 ;  /* 0x000000ffff055224 */ /* 0x000fe400078e0010 */
[----:B------:R-:W-:Y:S01]  /*5360*/  @P1 IMAD.MOV.U32 R18, RZ, RZ, R12 ;  /* 0x000000ffff121224 */ /* 0x000fe200078e000c */
[----:B------:R-:W-:Y:S01]  /*5370*/  FSETP.GT.AND P2, PT, R10, R11, PT ;  /* 0x0000000b0a00720b */ /* 0x000fe20003f44000 */
[----:B------:R-:W0:Y:S01]  /*5380*/  LDS.64 R16, [UR4+0x38] ;  /* 0x00003804ff107984 */ /* 0x000e220008000a00 */
[----:B------:R-:W-:Y:S02]  /*5390*/  @P1 IMAD.MOV.U32 R12, RZ, RZ, R2 ;  /* 0x000000ffff0c1224 */ /* 0x000fe400078e0002 */
[----:B------:R-:W-:Y:S01]  /*53a0*/  FSETP.GT.AND P6, PT, R18, R5, PT ;  /* 0x000000051200720b */ /* 0x000fe20003fc4000 */
[----:B------:R-:W-:-:S02]  /*53b0*/  @P5 IMAD.MOV.U32 R20, RZ, RZ, R22 ;  /* 0x000000ffff145224 */ /* 0x000fc400078e0016 */
[----:B------:R-:W-:Y:S01]  /*53c0*/  @P5 IMAD.MOV.U32 R22, RZ, RZ, R4 ;  /* 0x000000ffff165224 */ /* 0x000fe200078e0004 */
[----:B------:R-:W-:-:S03]  /*53d0*/  FSETP.GT.AND P3, PT, R13, R12, PT ;  /* 0x0000000c0d00720b */ /* 0x000fc60003f64000 */
[----:B------:R-:W-:Y:S01]  /*53e0*/  IMAD.MOV.U32 R9, RZ, RZ, R22 ;  /* 0x000000ffff097224 */ /* 0x000fe200078e0016 */
[----:B------:R-:W-:Y:S01]  /*53f0*/  FSEL R12, R13, R12, P3 ;  /* 0x0000000c0d0c7208 */ /* 0x000fe20001800000 */
[----:B------:R-:W-:Y:S02]  /*5400*/  @P2 IMAD.MOV.U32 R25, RZ, RZ, R10 ;  /* 0x000000ffff192224 */ /* 0x000fe400078e000a */
[----:B------:R-:W-:Y:S01]  /*5410*/  @P2 IMAD.MOV.U32 R10, RZ, RZ, R11 ;  /* 0x000000ffff0a2224 */ /* 0x000fe200078e000b */
[-C--:B------:R-:W-:Y:S01]  /*5420*/  MOV R11, R5.reuse ;  /* 0x00000005000b7202 */ /* 0x080fe20000000f00 */
[----:B------:R-:W-:Y:S01]  /*5430*/  @P6 IMAD.MOV.U32 R11, RZ, RZ, R18 ;  /* 0x000000ffff0b6224 */ /* 0x000fe200078e0012 */
[----:B------:R-:W-:Y:S01]  /*5440*/  @P6 MOV R18, R5 ;  /* 0x0000000500126202 */ /* 0x000fe20000000f00 */
[----:B------:R-:W-:Y:S01]  /*5450*/  @P2 IMAD.MOV.U32 R19, RZ, RZ, R20 ;  /* 0x000000ffff132224 */ /* 0x000fe200078e0014 */
[----:B------:R-:W1:Y:S01]  /*5460*/  LDS.128 R4, [UR4+0x80] ;  /* 0x00008004ff047984 */ /* 0x000e620008000c00 */
[----:B------:R-:W-:Y:S01]  /*5470*/  IMAD.MOV.U32 R2, RZ, RZ, R10 ;  /* 0x000000ffff027224 */ /* 0x000fe200078e000a */
[----:B------:R-:W-:Y:S01]  /*5480*/  FSETP.GT.AND P5, PT, R11, R10, PT ;  /* 0x0000000a0b00720b */ /* 0x000fe20003fa4000 */
[----:B------:R-:W-:Y:S01]  /*5490*/  IMAD.MOV.U32 R13, RZ, RZ, R23 ;  /* 0x000000ffff0d7224 */ /* 0x000fe200078e0017 */
[----:B------:R-:W-:-:S02]  /*54a0*/  FSETP.GT.AND P4, PT, R12, R18, PT ;  /* 0x000000120c00720b */ /* 0x000fc40003f84000 */
[----:B------:R-:W-:Y:S01]  /*54b0*/  @P2 MOV R20, R0 ;  /* 0x0000000000142202 */ /* 0x000fe20000000f00 */
[----:B------:R-:W-:Y:S01]  /*54c0*/  IMAD.MOV.U32 R0, RZ, RZ, R18 ;  /* 0x000000ffff007224 */ /* 0x000fe200078e0012 */
[----:B------:R-:W-:Y:S01]  /*54d0*/  @P1 MOV R13, R27 ;  /* 0x0000001b000d1202 */ /* 0x000fe20000000f00 */
[----:B------:R-:W-:Y:S01]  /*54e0*/  @P1 IMAD.MOV.U32 R27, RZ, RZ, R23 ;  /* 0x000000ffff1b1224 */ /* 0x000fe200078e0017 */
[----:B------:R-:W-:Y:S02]  /*54f0*/  MOV R29, R25 ;  /* 0x00000019001d7202 */ /* 0x000fe40000000f00 */
[----:B------:R-:W-:Y:S02]  /*5500*/  @P6 MOV R9, R13 ;  /* 0x0000000d00096202 */ /* 0x000fe40000000f00 */
[----:B------:R-:W-:Y:S01]  /*5510*/  @P6 MOV R13, R22 ;  /* 0x00000016000d6202 */ /* 0x000fe20000000f00 */
[----:B------:R-:W-:Y:S01]  /*5520*/  @P5 IMAD.MOV.U32 R2, RZ, RZ, R11 ;  /* 0x000000ffff025224 */ /* 0x000fe200078e000b */
[----:B------:R-:W-:Y:S01]  /*5530*/  SEL R23, R8, R27, P3 ;  /* 0x0000001b08177207 */ /* 0x000fe20001800000 */
[----:B------:R-:W-:Y:S01]  /*5540*/  @P5 IMAD.MOV.U32 R11, RZ, RZ, R10 ;  /* 0x000000ffff0b5224 */ /* 0x000fe200078e000a */
[----:B------:R-:W-:Y:S01]  /*5550*/  MOV R10, R20 ;  /* 0x00000014000a7202 */ /* 0x000fe20000000f00 */
[----:B------:R-:W-:Y:S01]  /*5560*/  @P4 IMAD.MOV.U32 R0, RZ, RZ, R12 ;  /* 0x000000ffff004224 */ /* 0x000fe200078e000c */
[----:B------:R-:W-:Y:S01]  /*5570*/  FSETP.GT.AND P2, PT, R2, R25, PT ;  /* 0x000000190200720b */ /* 0x000fe20003f44000 */
[----:B------:R-:W-:Y:S01]  /*5580*/  @P5 IMAD.MOV.U32 R10, RZ, RZ, R9 ;  /* 0x000000ffff0a5224 */ /* 0x000fe200078e0009 */
[CC--:B0-----:R-:W-:Y:S01]  /*5590*/  FSETP.GT.AND P1, PT, R21.reuse, R16.reuse, PT ;  /* 0x000000101500720b */ /* 0x0c1fe20003f24000 */
[----:B------:R-:W-:Y:S01]  /*55a0*/  @P4 IMAD.MOV.U32 R12, RZ, RZ, R18 ;  /* 0x000000ffff0c4224 */ /* 0x000fe200078e0012 */
[----:B------:R-:W-:Y:S01]  /*55b0*/  FSETP.GT.AND P6, PT, R0, R11, PT ;  /* 0x0000000b0000720b */ /* 0x000fe20003fc4000 */
[----:B------:R-:W-:Y:S01]  /*55c0*/  IMAD.MOV.U32 R22, RZ, RZ, R11 ;  /* 0x000000ffff167224 */ /* 0x000fe200078e000b */
[----:B------:R-:W-:Y:S01]  /*55d0*/  FSEL R27, R21, R16, P1 ;  /* 0x00000010151b7208 */ /* 0x000fe20000800000 */
[----:B------:R-:W-:Y:S01]  /*55e0*/  @P5 IMAD.MOV.U32 R9, RZ, RZ, R20 ;  /* 0x000000ffff095224 */ /* 0x000fe200078e0014 */
[----:B------:R-:W-:Y:S01]  /*55f0*/  FSEL R16, R16, R21, P1 ;  /* 0x0000001510107208 */ /* 0x000fe20000800000 */
[----:B------:R-:W-:-:S02]  /*5600*/  IMAD.MOV.U32 R21, RZ, RZ, R19 ;  /* 0x000000ffff157224 */ /* 0x000fc400078e0013 */
[----:B------:R-:W-:Y:S02]  /*5610*/  IMAD.MOV.U32 R18, RZ, RZ, R13 ;  /* 0x000000ffff127224 */ /* 0x000fe400078e000d */
[----:B------:R-:W-:Y:S01]  /*5620*/  FADD R16, -R27, R16 ;  /* 0x000000101b107221 */ /* 0x000fe20000000100 */
[----:B------:R-:W-:Y:S01]  /*5630*/  @P2 MOV R29, R2 ;  /* 0x00000002001d2202 */ /* 0x000fe20000000f00 */
[----:B------:R-:W-:Y:S02]  /*5640*/  @P2 IMAD.MOV.U32 R2, RZ, RZ, R25 ;  /* 0x000000ffff022224 */ /* 0x000fe400078e0019 */
[----:B------:R-:W-:Y:S01]  /*5650*/  FMUL R24, R16, 1.4426950216293334961 ;  /* 0x3fb8aa3b10187820 */ /* 0x000fe20000400000 */
[----:B------:R-:W-:Y:S01]  /*5660*/  @P6 MOV R22, R0 ;  /* 0x0000000000166202 */ /* 0x000fe20000000f00 */
[----:B------:R-:W-:Y:S01]  /*5670*/  @P2 IMAD.MOV.U32 R21, RZ, RZ, R10 ;  /* 0x000000ffff152224 */ /* 0x000fe200078e000a */
[----:B------:R-:W-:Y:S01]  /*5680*/  @P2 MOV R10, R19 ;  /* 0x00000013000a2202 */ /* 0x000fe20000000f00 */
[----:B------:R-:W-:Y:S01]  /*5690*/  @P6 IMAD.MOV.U32 R0, RZ, RZ, R11 ;  /* 0x000000ffff006224 */ /* 0x000fe200078e000b */
[C---:B-1----:R-:W-:Y:S01]  /*56a0*/  FSETP.GT.AND P3, PT, R5.reuse, R12, PT ;  /* 0x0000000c0500720b */ /* 0x042fe20003f64000 */
[----:B------:R-:W-:Y:S01]  /*56b0*/  @P4 IMAD.MOV.U32 R18, RZ, RZ, R23 ;  /* 0x000000ffff124224 */ /* 0x000fe200078e0017 */
[----:B------:R-:W-:Y:S01]  /*56c0*/  FSETP.GEU.AND P2, PT, R24, -126, PT ;  /* 0xc2fc00001800780b */ /* 0x000fe20003f4e000 */
[----:B------:R-:W-:Y:S01]  /*56d0*/  @P4 IMAD.MOV.U32 R23, RZ, RZ, R13 ;  /* 0x000000ffff174224 */ /* 0x000fe200078e000d */
[----:B------:R-:W-:Y:S01]  /*56e0*/  FSETP.GT.AND P5, PT, R22, R2, PT ;  /* 0x000000021600720b */ /* 0x000fe20003fa4000 */
[----:B------:R-:W-:Y:S01]  /*56f0*/  IMAD.MOV.U32 R20, RZ, RZ, R2 ;  /* 0x000000ffff147224 */ /* 0x000fe200078e0002 */
[----:B------:R-:W-:Y:S01]  /*5700*/  FSEL R5, R5, R12, P3 ;  /* 0x0000000c05057208 */ /* 0x000fe20001800000 */
[----:B------:R-:W-:Y:S01]  /*5710*/  IMAD.MOV.U32 R12, RZ, RZ, R10 ;  /* 0x000000ffff0c7224 */ /* 0x000fe200078e000a */
[----:B------:R-:W-:Y:S01]  /*5720*/  MOV R13, R9 ;  /* 0x00000009000d7202 */ /* 0x000fe20000000f00 */
[----:B------:R-:W-:Y:S01]  /*5730*/  IMAD.MOV.U32 R25, RZ, RZ, R29 ;  /* 0x000000ffff197224 */ /* 0x000fe200078e001d */
[----:B------:R-:W-:-:S02]  /*5740*/  FSETP.GT.AND P4, PT, R5, R0, PT ;  /* 0x000000000500720b */ /* 0x000fc40003f84000 */
[----:B------:R-:W-:Y:S02]  /*5750*/  @P6 MOV R13, R18 ;  /* 0x00000012000d6202 */ /* 0x000fe40000000f00 */
[----:B------:R-:W-:Y:S01]  /*5760*/  @P6 MOV R18, R9 ;  /* 0x0000000900126202 */ /* 0x000fe20000000f00 */
[----:B------:R-:W-:Y:S01]  /*5770*/  @!P2 FMUL R24, R24, 0.5 ;  /* 0x3f0000001818a820 */ /* 0x000fe20000400000 */
[----:B------:R-:W-:Y:S01]  /*5780*/  MOV R19, R0 ;  /* 0x0000000000137202 */ /* 0x000fe20000000f00 */
[----:B------:R-:W-:Y:S01]  /*5790*/  @P5 IMAD.MOV.U32 R12, RZ, RZ, R13 ;  /* 0x000000ffff0c5224 */ /* 0x000fe200078e000d */
[----:B------:R-:W-:Y:S01]  /*57a0*/  MOV R16, R21 ;  /* 0x0000001500107202 */ /* 0x000fe20000000f00 */
[----:B------:R-:W-:Y:S02]  /*57b0*/  @P5 IMAD.MOV.U32 R13, RZ, RZ, R10 ;  /* 0x000000ffff0d5224 */ /* 0x000fe400078e000a */
[----:B------:R-:W0:Y:S01]  /*57c0*/  LDS.128 R8, [UR4+0x70] ;  /* 0x00007004ff087984 */ /* 0x000e220008000c00 */
[----:B------:R-:W-:Y:S01]  /*57d0*/  @P5 IMAD.MOV.U32 R20, RZ, RZ, R22 ;  /* 0x000000ffff145224 */ /* 0x000fe200078e0016 */
[----:B------:R-:W1:Y:S01]  /*57e0*/  MUFU.EX2 R24, R24 ;  /* 0x0000001800187308 */ /* 0x000e620000000800 */
[----:B------:R-:W-:Y:S01]  /*57f0*/  @P5 IMAD.MOV.U32 R22, RZ, RZ, R2 ;  /* 0x000000ffff165224 */ /* 0x000fe200078e0002 */
[----:B------:R-:W-:Y:S01]  /*5800*/  FSEL R2, R3, R17, P1 ;  /* 0x0000001103027208 */ /* 0x000fe20000800000 */
[----:B------:R-:W-:Y:S01]  /*5810*/  @P4 IMAD.MOV.U32 R19, RZ, RZ, R5 ;  /* 0x000000ffff134224 */ /* 0x000fe200078e0005 */
[----:B------:R-:W-:-:S02]  /*5820*/  FSETP.GT.AND P6, PT, R20, R29, PT ;  /* 0x0000001d1400720b */ /* 0x000fc40003fc4000 */
[----:B------:R-:W-:Y:S02]  /*5830*/  @P4 MOV R5, R0 ;  /* 0x0000000000054202 */ /* 0x000fe40000000f00 */
[----:B------:R-:W-:Y:S02]  /*5840*/  FSETP.GT.AND P5, PT, R19, R22, PT ;  /* 0x000000161300720b */ /* 0x000fe40003fa4000 */
[----:B------:R-:W-:Y:S01]  /*5850*/  FSEL R3, R17, R3, P1 ;  /* 0x0000000311037208 */ /* 0x000fe20000800000 */
[----:B------:R-:W-:-:S06]  /*5860*/  IMAD.MOV.U32 R17, RZ, RZ, R18 ;  /* 0x000000ffff117224 */ /* 0x000fcc00078e0012 */
[----:B------:R-:W-:Y:S02]  /*5870*/  @P6 IMAD.MOV.U32 R16, RZ, RZ, R12 ;  /* 0x000000ffff106224 */ /* 0x000fe400078e000c */
[----:B-1----:R-:W-:Y:S01]  /*5880*/  @!P2 FMUL R24, R24, R24 ;  /* 0x000000181818a220 */ /* 0x002fe20000400000 */
[----:B------:R-:W-:Y:S01]  /*5890*/  @P6 IMAD.MOV.U32 R12, RZ, RZ, R21 ;  /* 0x000000ffff0c6224 */ /* 0x000fe200078e0015 */
[----:B------:R-:W-:Y:S01]  /*58a0*/  @P6 MOV R25, R20 ;  /* 0x0000001400196202 */ /* 0x000fe20000000f00 */
[----:B------:R-:W-:Y:S02]  /*58b0*/  IMAD.MOV.U32 R21, RZ, RZ, R22 ;  /* 0x000000ffff157224 */ /* 0x000fe400078e0016 */
[----:B------:R-:W-:Y:S01]  /*58c0*/  FFMA R24, R3, R24, R2 ;  /* 0x0000001803187223 */ /* 0x000fe20000000002 */
[----:B------:R-:W-:Y:S01]  /*58d0*/  @P6 IMAD.MOV.U32 R20, RZ, RZ, R29 ;  /* 0x000000ffff146224 */ /* 0x000fe200078e001d */
[----:B------:R-:W-:Y:S01]  /*58e0*/  FSETP.GT.AND P6, PT, R6, R5, PT ;  /* 0x000000050600720b */ /* 0x000fe20003fc4000 */
[----:B------:R-:W-:Y:S01]  /*58f0*/  @P5 IMAD.MOV.U32 R21, RZ, RZ, R19 ;  /* 0x000000ffff155224 */ /* 0x000fe200078e0013 */
[----:B------:R-:W-:-:S02]  /*5900*/  FSETP.GT.AND P2, PT, R27, R14, PT ;  /* 0x0000000e1b00720b */ /* 0x000fc40003f44000 */
[----:B------:R-:W-:Y:S01]  /*5910*/  @P5 MOV R19, R22 ;  /* 0x0000001600135202 */ /* 0x000fe20000000f00 */
[----:B------:R-:W-:Y:S01]  /*5920*/  IMAD.MOV.U32 R22, RZ, RZ, R12 ;  /* 0x000000ffff167224 */ /* 0x000fe200078e000c */
[----:B------:R-:W-:Y:S01]  /*5930*/  FSEL R26, R6, R5, P6 ;  /* 0x00000005061a7208 */ /* 0x000fe20003000000 */
[----:B------:R-:W-:Y:S01]  /*5940*/  IMAD.MOV.U32 R6, RZ, RZ, R20 ;  /* 0x000000ffff067224 */ /* 0x000fe200078e0014 */
[----:B------:R-:W-:Y:S02]  /*5950*/  FSETP.GT.AND P1, PT, R21, R20, PT ;  /* 0x000000141500720b */ /* 0x000fe40003f24000 */
[----:B------:R-:W-:Y:S02]  /*5960*/  FSEL R3, R27, R14, P2 ;  /* 0x0000000e1b037208 */ /* 0x000fe40001000000 */
[----:B------:R-:W-:Y:S02]  /*5970*/  FSEL R2, R14, R27, P2 ;  /* 0x0000001b0e027208 */ /* 0x000fe40001000000 */
[----:B------:R-:W-:-:S02]  /*5980*/  FSEL R0, R24, R15, P2 ;  /* 0x0000000f18007208 */ /* 0x000fc40001000000 */
[----:B------:R-:W-:Y:S02]  /*5990*/  FSEL R5, R15, R24, P2 ;  /* 0x000000180f057208 */ /* 0x000fe40001000000 */
[----:B------:R-:W-:Y:S02]  /*59a0*/  FSETP.GT.AND P2, PT, R26, R19, PT ;  /* 0x000000131a00720b */ /* 0x000fe40003f44000 */
[----:B0-----:R-:W-:Y:S01]  /*59b0*/  SEL R24, R8, R23, P3 ;  /* 0x0000001708187207 */ /* 0x001fe20001800000 */
[----:B------:R-:W-:Y:S01]  /*59c0*/  @P1 IMAD.MOV.U32 R6, RZ, RZ, R21 ;  /* 0x000000ffff061224 */ /* 0x000fe200078e0015 */
[----:B------:R-:W-:Y:S01]  /*59d0*/  MOV R8, R19 ;  /* 0x0000001300087202 */ /* 0x000fe20000000f00 */
[----:B------:R-:W-:Y:S01]  /*59e0*/  @P1 IMAD.MOV.U32 R21, RZ, RZ, R20 ;  /* 0x000000ffff151224 */ /* 0x000fe200078e0014 */
[-C--:B------:R-:W-:Y:S01]  /*59f0*/  MOV R20, R25.reuse ;  /* 0x0000001900147202 */ /* 0x080fe20000000f00 */
[----:B------:R-:W-:Y:S01]  /*5a00*/  @P4 IMAD.MOV.U32 R17, RZ, RZ, R24 ;  /* 0x000000ffff114224 */ /* 0x000fe200078e0018 */
[----:B------:R-:W-:Y:S01]  /*5a10*/  FSETP.GT.AND P3, PT, R6, R25, PT ;  /* 0x000000190600720b */ /* 0x000fe20003f64000 */
[----:B------:R-:W-:-:S02]  /*5a20*/  @P4 IMAD.MOV.U32 R24, RZ, RZ, R18 ;  /* 0x000000ffff184224 */ /* 0x000fc400078e0012 */
[--C-:B------:R-:W-:Y:S01]  /*5a30*/  IMAD.MOV.U32 R18, RZ, RZ, R13.reuse ;  /* 0x000000ffff127224 */ /* 0x100fe200078e000d */
[----:B------:R-:W-:Y:S01]  /*5a40*/  @P5 MOV R18, R17 ;  /* 0x0000001100125202 */ /* 0x000fe20000000f00 */
[----:B------:R-:W-:Y:S01]  /*5a50*/  @P5 IMAD.MOV.U32 R17, RZ, RZ, R13 ;  /* 0x000000ffff115224 */ /* 0x000fe200078e000d */
[----:B------:R-:W-:Y:S01]  /*5a60*/  @P2 MOV R8, R26 ;  /* 0x0000001a00082202 */ /* 0x000fe20000000f00 */
[----:B------:R-:W-:Y:S01]  /*5a70*/  @P2 IMAD.MOV.U32 R26, RZ, RZ, R19 ;  /* 0x000000ffff1a2224 */ /* 0x000fe200078e0013 */
[----:B------:R-:W-:Y:S01]  /*5a80*/  @P1 MOV R22, R18 ;  /* 0x0000001200161202 */ /* 0x000fe20000000f00 */
[----:B------:R-:W-:Y:S01]  /*5a90*/  IMAD.MOV.U32 R19, RZ, RZ, R21 ;  /* 0x000000ffff137224 */ /* 0x000fe200078e0015 */
[----:B------:R-:W-:Y:S01]  /*5aa0*/  FSETP.GT.AND P4, PT, R8, R21, PT ;  /* 0x000000150800720b */ /* 0x000fe20003f84000 */
[----:B------:R-:W-:Y:S01]  /*5ab0*/  @P1 IMAD.MOV.U32 R18, RZ, RZ, R12 ;  /* 0x000000ffff121224 */ /* 0x000fe200078e000c */
[C---:B------:R-:W-:Y:S01]  /*5ac0*/  FSETP.GT.AND P5, PT, R7.reuse, R26, PT ;  /* 0x0000001a0700720b */ /* 0x040fe20003fa4000 */
[----:B------:R-:W0:Y:S01]  /*5ad0*/  LDS.128 R12, [UR4+0x90] ;  /* 0x00009004ff0c7984 */ /* 0x000e220008000c00 */
[----:B------:R-:W-:Y:S01]  /*5ae0*/  @P3 MOV R20, R6 ;  /* 0x0000000600143202 */ /* 0x000fe20000000f00 */
[----:B------:R-:W-:Y:S01]  /*5af0*/  @P3 IMAD.MOV.U32 R6, RZ, RZ, R25 ;  /* 0x000000ffff063224 */ /* 0x000fe200078e0019 */
[----:B------:R-:W-:-:S02]  /*5b00*/  FSEL R7, R7, R26, P5 ;  /* 0x0000001a07077208 */ /* 0x000fc40002800000 */
[----:B------:R-:W-:Y:S01]  /*5b10*/  SEL R25, R9, R24, P6 ;  /* 0x0000001809197207 */ /* 0x000fe20003000000 */
[----:B------:R-:W-:Y:S01]  /*5b20*/  IMAD.MOV.U32 R23, RZ, RZ, R6 ;  /* 0x000000ffff177224 */ /* 0x000fe200078e0006 */
[----:B------:R-:W-:-:S03]  /*5b30*/  MOV R9, R17 ;  /* 0x0000001100097202 */ /* 0x000fc60000000f00 */
        /* <DEDUP_REMOVED lines=8> */
[----:B------:R-:W-:Y:S02]  /*5bc0*/  @P2 IMAD.MOV.U32 R9, RZ, RZ, R25 ;  /* 0x000000ffff092224 */ /* 0x000fe400078e0019 */
[----:B------:R-:W-:-:S02]  /*5bd0*/  @P2 IMAD.MOV.U32 R25, RZ, RZ, R17 ;  /* 0x000000ffff192224 */ /* 0x000fc400078e0011 */
[----:B------:R-:W-:-:S03]  /*5be0*/  IMAD.MOV.U32 R17, RZ, RZ, R22 ;  /* 0x000000ffff117224 */ /* 0x000fc600078e0016 */
[----:B------:R-:W-:Y:S01]  /*5bf0*/  SEL R10, R10, R25, P5 ;  /* 0x000000190a0a7207 */ /* 0x000fe20002800000 */
[----:B------:R-:W-:Y:S02]  /*5c00*/  @P1 IMAD.MOV.U32 R23, RZ, RZ, R19 ;  /* 0x000000ffff171224 */ /* 0x000fe400078e0013 */
[----:B------:R-:W-:Y:S01]  /*5c10*/  @P1 IMAD.MOV.U32 R19, RZ, RZ, R6 ;  /* 0x000000ffff131224 */ /* 0x000fe200078e0006 */
[-C--:B------:R-:W-:Y:S02]  /*5c20*/  MOV R6, R20.reuse ;  /* 0x0000001400067202 */ /* 0x080fe40000000f00 */
[----:B------:R-:W-:Y:S01]  /*5c30*/  @P3 MOV R16, R7 ;  /* 0x0000000700103202 */ /* 0x000fe20000000f00 */
[----:B------:R-:W-:Y:S01]  /*5c40*/  @P3 IMAD.MOV.U32 R7, RZ, RZ, R8 ;  /* 0x000000ffff073224 */ /* 0x000fe200078e0008 */
[----:B------:R-:W-:Y:S01]  /*5c50*/  FSETP.GT.AND P6, PT, R23, R20, PT ;  /* 0x000000141700720b */ /* 0x000fe20003fc4000 */
[----:B------:R-:W-:Y:S01]  /*5c60*/  IMAD.MOV.U32 R24, RZ, RZ, R19 ;  /* 0x000000ffff187224 */ /* 0x000fe200078e0013 */
[----:B------:R-:W-:-:S02]  /*5c70*/  FSETP.GT.AND P2, PT, R16, R19, PT ;  /* 0x000000131000720b */ /* 0x000fc40003f44000 */
[-C--:B------:R-:W-:Y:S01]  /*5c80*/  MOV R8, R18.reuse ;  /* 0x0000001200087202 */ /* 0x080fe20000000f00 */
[----:B------:R-:W-:Y:S01]  /*5c90*/  @P4 IMAD.MOV.U32 R8, RZ, RZ, R9 ;  /* 0x000000ffff084224 */ /* 0x000fe200078e0009 */
[----:B------:R-:W-:Y:S02]  /*5ca0*/  @P4 MOV R9, R18 ;  /* 0x0000001200094202 */ /* 0x000fe40000000f00 */
[----:B------:R-:W-:Y:S01]  /*5cb0*/  MOV R18, R21 ;  /* 0x0000001500127202 */ /* 0x000fe20000000f00 */
[----:B------:R-:W-:Y:S02]  /*5cc0*/  @P1 IMAD.MOV.U32 R17, RZ, RZ, R8 ;  /* 0x000000ffff111224 */ /* 0x000fe400078e0008 */
[----:B------:R-:W-:Y:S01]  /*5cd0*/  @P1 IMAD.MOV.U32 R8, RZ, RZ, R22 ;  /* 0x000000ffff081224 */ /* 0x000fe200078e0016 */
[C---:B0-----:R-:W-:Y:S01]  /*5ce0*/  FSETP.GT.AND P1, PT, R12.reuse, R7, PT ;  /* 0x000000070c00720b */ /* 0x041fe20003f24000 */
[----:B------:R-:W-:Y:S01]  /*5cf0*/  @P6 IMAD.MOV.U32 R6, RZ, RZ, R23 ;  /* 0x000000ffff066224 */ /* 0x000fe200078e0017 */
[----:B------:R-:W-:Y:S01]  /*5d00*/  @P6 MOV R18, R17 ;  /* 0x0000001100126202 */ /* 0x000fe20000000f00 */
[----:B------:R-:W-:Y:S01]  /*5d10*/  @P6 IMAD.MOV.U32 R23, RZ, RZ, R20 ;  /* 0x000000ffff176224 */ /* 0x000fe200078e0014 */
[----:B------:R-:W-:Y:S01]  /*5d20*/  @P2 MOV R24, R16 ;  /* 0x0000001000182202 */ /* 0x000fe20000000f00 */
[----:B------:R-:W-:Y:S01]  /*5d30*/  @P2 IMAD.MOV.U32 R16, RZ, RZ, R19 ;  /* 0x000000ffff102224 */ /* 0x000fe200078e0013 */
[----:B------:R-:W-:Y:S01]  /*5d40*/  FSEL R12, R12, R7, P1 ;  /* 0x000000070c0c7208 */ /* 0x000fe20000800000 */
        /* <DEDUP_REMOVED lines=9> */
[----:B------:R-:W-:-:S03]  /*5de0*/  MOV R9, R17 ;  /* 0x0000001100097202 */ /* 0x000fc60000000f00 */
[----:B------:R-:W-:Y:S01]  /*5df0*/  @P2 IMAD.MOV.U32 R21, RZ, RZ, R20 ;  /* 0x000000ffff152224 */ /* 0x000fe200078e0014 */
[----:B------:R-:W-:Y:S01]  /*5e00*/  @P2 MOV R20, R8 ;  /* 0x0000000800142202 */ /* 0x000fe20000000f00 */
[----:B------:R-:W-:Y:S02]  /*5e10*/  @P4 IMAD.MOV.U32 R7, RZ, RZ, R24 ;  /* 0x000000ffff074224 */ /* 0x000fe400078e0018 */
[----:B------:R-:W-:Y:S01]  /*5e20*/  FADD R8, -R3, R2 ;  /* 0x0000000203087221 */ /* 0x000fe20000000100 */
[----:B------:R-:W-:Y:S01]  /*5e30*/  @P4 IMAD.MOV.U32 R24, RZ, RZ, R23 ;  /* 0x000000ffff184224 */ /* 0x000fe200078e0017 */
[----:B------:R-:W-:Y:S01]  /*5e40*/  SEL R25, R11, R10, P1 ;  /* 0x0000000a0b197207 */ /* 0x000fe20000800000 */
[--C-:B------:R-:W-:Y:S01]  /*5e50*/  IMAD.MOV.U32 R23, RZ, RZ, R16.reuse ;  /* 0x000000ffff177224 */ /* 0x100fe200078e0010 */
[----:B------:R-:W-:Y:S01]  /*5e60*/  FSETP.GT.AND P5, PT, R7, R6, PT ;  /* 0x000000060700720b */ /* 0x000fe20003fa4000 */
[----:B------:R-:W-:Y:S01]  /*5e70*/  @P4 IMAD.MOV.U32 R9, RZ, RZ, R21 ;  /* 0x000000ffff094224 */ /* 0x000fe200078e0015 */
[----:B------:R-:W-:Y:S01]  /*5e80*/  @P6 MOV R23, R12 ;  /* 0x0000000c00176202 */ /* 0x000fe20000000f00 */
[----:B------:R-:W-:Y:S01]  /*5e90*/  @P6 IMAD.MOV.U32 R12, RZ, RZ, R16 ;  /* 0x000000ffff0c6224 */ /* 0x000fe200078e0010 */
[----:B------:R-:W-:Y:S01]  /*5ea0*/  @P4 MOV R21, R17 ;  /* 0x0000001100154202 */ /* 0x000fe20000000f00 */
[----:B------:R-:W-:Y:S01]  /*5eb0*/  IMAD.MOV.U32 R2, RZ, RZ, R24 ;  /* 0x000000ffff027224 */ /* 0x000fe200078e0018 */
[----:B------:R-:W-:Y:S01]  /*5ec0*/  FSETP.GT.AND P3, PT, R23, R24, PT ;  /* 0x000000181700720b */ /* 0x000fe20003f64000 */
[----:B------:R-:W-:Y:S01]  /*5ed0*/  FMUL R8, R8, 1.4426950216293334961 ;  /* 0x3fb8aa3b08087820 */ /* 0x000fe20000400000 */
[----:B------:R-:W-:Y:S01]  /*5ee0*/  FSETP.GT.AND P2, PT, R13, R12, PT ;  /* 0x0000000c0d00720b */ /* 0x000fe20003f44000 */
[--C-:B------:R-:W-:Y:S01]  /*5ef0*/  IMAD.MOV.U32 R10, RZ, RZ, R20.reuse ;  /* 0x000000ffff0a7224 */ /* 0x100fe200078e0014 */
[----:B------:R-:W-:Y:S01]  /*5f00*/  @P6 MOV R10, R25 ;  /* 0x00000019000a6202 */ /* 0x000fe20000000f00 */
[----:B------:R-:W-:-:S02]  /*5f10*/  @P6 IMAD.MOV.U32 R25, RZ, RZ, R20 ;  /* 0x000000ffff196224 */ /* 0x000fc400078e0014 */
[----:B------:R-:W-:Y:S02]  /*5f20*/  @P5 IMAD.MOV.U32 R22, RZ, RZ, R7 ;  /* 0x000000ffff165224 */ /* 0x000fe400078e0007 */
[----:B------:R-:W-:Y:S01]  /*5f30*/  @P5 IMAD.MOV.U32 R7, RZ, RZ, R6 ;  /* 0x000000ffff075224 */ /* 0x000fe200078e0006 */
[----:B------:R-:W-:Y:S01]  /*5f40*/  SEL R25, R4, R25, P2 ;  /* 0x0000001904197207 */ /* 0x000fe20001000000 */
[----:B------:R-:W-:Y:S01]  /*5f50*/  IMAD.MOV.U32 R6, RZ, RZ, R18 ;  /* 0x000000ffff067224 */ /* 0x000fe200078e0012 */
[----:B------:R-:W-:Y:S01]  /*5f60*/  MOV R20, R22 ;  /* 0x0000001600147202 */ /* 0x000fe20000000f00 */
[----:B------:R-:W-:Y:S01]  /*5f70*/  @P5 IMAD.MOV.U32 R6, RZ, RZ, R9 ;  /* 0x000000ffff065224 */ /* 0x000fe200078e0009 */
[----:B------:R-:W-:Y:S01]  /*5f80*/  @P5 MOV R9, R18 ;  /* 0x0000001200095202 */ /* 0x000fe20000000f00 */
[----:B------:R-:W-:Y:S01]  /*5f90*/  @P3 IMAD.MOV.U32 R2, RZ, RZ, R23 ;  /* 0x000000ffff023224 */ /* 0x000fe200078e0017 */
[----:B------:R-:W0:Y:S01]  /*5fa0*/  LDS.128 R16, [UR4+0xb0] ;  /* 0x0000b004ff107984 */ /* 0x000e220008000c00 */
[----:B------:R-:W-:-:S02]  /*5fb0*/  @P3 MOV R23, R24 ;  /* 0x0000001800173202 */ /* 0x000fc40000000f00 */
[----:B------:R-:W-:Y:S01]  /*5fc0*/  FSEL R24, R13, R12, P2 ;  /* 0x0000000c0d187208 */ /* 0x000fe20001000000 */
[----:B------:R-:W-:Y:S01]  /*5fd0*/  IMAD.MOV.U32 R13, RZ, RZ, R7 ;  /* 0x000000ffff0d7224 */ /* 0x000fe200078e0007 */
[----:B------:R-:W-:Y:S01]  /*5fe0*/  FSETP.GT.AND P4, PT, R2, R7, PT ;  /* 0x000000070200720b */ /* 0x000fe20003f84000 */
[--C-:B------:R-:W-:Y:S01]  /*5ff0*/  IMAD.MOV.U32 R12, RZ, RZ, R21.reuse ;  /* 0x000000ffff0c7224 */ /* 0x100fe200078e0015 */
[----:B------:R-:W-:Y:S01]  /*6000*/  FSETP.GEU.AND P5, PT, R8, -126, PT ;  /* 0xc2fc00000800780b */ /* 0x000fe20003fae000 */
[----:B------:R-:W-:Y:S01]  /*6010*/  @P3 IMAD.MOV.U32 R12, RZ, RZ, R10 ;  /* 0x000000ffff0c3224 */ /* 0x000fe200078e000a */
[-C--:B------:R-:W-:Y:S01]  /*6020*/  FSETP.GT.AND P1, PT, R24, R23.reuse, PT ;  /* 0x000000171800720b */ /* 0x080fe20003f24000 */
[----:B------:R-:W-:Y:S01]  /*6030*/  @P3 IMAD.MOV.U32 R10, RZ, RZ, R21 ;  /* 0x000000ffff0a3224 */ /* 0x000fe200078e0015 */
[----:B------:R-:W-:Y:S01]  /*6040*/  MOV R11, R23 ;  /* 0x00000017000b7202 */ /* 0x000fe20000000f00 */
[----:B------:R-:W-:-:S06]  /*6050*/  IMAD.MOV.U32 R21, RZ, RZ, R9 ;  /* 0x000000ffff157224 */ /* 0x000fcc00078e0009 */
[----:B------:R-:W-:Y:S02]  /*6060*/  @P4 IMAD.MOV.U32 R13, RZ, RZ, R2 ;  /* 0x000000ffff0d4224 */ /* 0x000fe400078e0002 */
[----:B------:R-:W-:Y:S01]  /*6070*/  @!P5 FMUL R8, R8, 0.5 ;  /* 0x3f0000000808d820 */ /* 0x000fe20000400000 */
[----:B------:R-:W-:Y:S01]  /*6080*/  @P4 IMAD.MOV.U32 R2, RZ, RZ, R7 ;  /* 0x000000ffff024224 */ /* 0x000fe200078e0007 */
[----:B------:R-:W-:Y:S01]  /*6090*/  @P1 MOV R11, R24 ;  /* 0x00000018000b1202 */ /* 0x000fe20000000f00 */
[----:B------:R-:W-:Y:S01]  /*60a0*/  @P1 IMAD.MOV.U32 R24, RZ, RZ, R23 ;  /* 0x000000ffff181224 */ /* 0x000fe200078e0017 */
[----:B------:R1:W2:Y:S01]  /*60b0*/  MUFU.EX2 R7, R8 ;  /* 0x0000000800077308 */ /* 0x0002a20000000800 */
[----:B------:R-:W-:Y:S01]  /*60c0*/  FSETP.GT.AND P6, PT, R13, R22, PT ;  /* 0x000000160d00720b */ /* 0x000fe20003fc4000 */
[----:B------:R-:W-:Y:S01]  /*60d0*/  @P4 IMAD.MOV.U32 R21, RZ, RZ, R12 ;  /* 0x000000ffff154224 */ /* 0x000fe200078e000c */
[-C--:B------:R-:W-:Y:S01]  /*60e0*/  FSETP.GT.AND P3, PT, R11, R2.reuse, PT ;  /* 0x000000020b00720b */ /* 0x080fe20003f64000 */
[----:B------:R-:W-:Y:S01]  /*60f0*/  @P4 IMAD.MOV.U32 R12, RZ, RZ, R9 ;  /* 0x000000ffff0c4224 */ /* 0x000fe200078e0009 */
[----:B------:R-:W-:-:S02]  /*6100*/  MOV R26, R2 ;  /* 0x00000002001a7202 */ /* 0x000fc40000000f00 */
[----:B-1----:R-:W-:-:S07]  /*6110*/  MOV R8, R6 ;  /* 0x0000000600087202 */ /* 0x002fce0000000f00 */
[----:B------:R-:W-:Y:S01]  /*6120*/  @P6 IMAD.MOV.U32 R20, RZ, RZ, R13 ;  /* 0x000000ffff146224 */ /* 0x000fe200078e000d */
[----:B------:R-:W-:Y:S02]  /*6130*/  @P6 MOV R13, R22 ;  /* 0x00000016000d6202 */ /* 0x000fe40000000f00 */
[-C--:B0-----:R-:W-:Y:S01]  /*6140*/  FSETP.GT.AND P4, PT, R17, R24.reuse, PT ;  /* 0x000000181100720b */ /* 0x081fe20003f84000 */
[----:B--2---:R-:W-:Y:S01]  /*6150*/  @!P5 FMUL R7, R7, R7 ;  /* 0x000000070707d220 */ /* 0x004fe20000400000 */
[----:B------:R-:W-:Y:S01]  /*6160*/  @P3 MOV R26, R11 ;  /* 0x0000000b001a3202 */ /* 0x000fe20000000f00 */
[----:B------:R-:W-:Y:S01]  /*6170*/  @P3 IMAD.MOV.U32 R11, RZ, RZ, R2 ;  /* 0x000000ffff0b3224 */ /* 0x000fe200078e0002 */
[----:B------:R-:W-:Y:S01]  /*6180*/  FSEL R17, R17, R24, P4 ;  /* 0x0000001811117208 */ /* 0x000fe20002000000 */
[----:B------:R-:W-:Y:S01]  /*6190*/  FFMA R0, R5, R7, R0 ;  /* 0x0000000705007223 */ /* 0x000fe20000000000 */
[----:B------:R-:W-:Y:S01]  /*61a0*/  FSETP.GT.AND P5, PT, R26, R13, PT ;  /* 0x0000000d1a00720b */ /* 0x000fe20003fa4000 */
[----:B------:R-:W-:Y:S01]  /*61b0*/  IMAD.MOV.U32 R2, RZ, RZ, R10 ;  /* 0x000000ffff027224 */ /* 0x000fe200078e000a */
[----:B------:R-:W-:Y:S01]  /*61c0*/  @P6 MOV R8, R21 ;  /* 0x0000001500086202 */ /* 0x000fe20000000f00 */
[----:B------:R-:W-:Y:S01]  /*61d0*/  @P6 IMAD.MOV.U32 R21, RZ, RZ, R6 ;  /* 0x000000ffff156224 */ /* 0x000fe200078e0006 */
[----:B------:R-:W-:Y:S01]  /*61e0*/  FSETP.GT.AND P6, PT, R17, R11, PT ;  /* 0x0000000b1100720b */ /* 0x000fe20003fc4000 */
[----:B------:R-:W0:Y:S01]  /*61f0*/  LDS.128 R4, [UR4+0xa0] ;  /* 0x0000a004ff047984 */ /* 0x000e220008000c00 */
[----:B------:R-:W-:Y:S01]  /*6200*/  MOV R9, R13 ;  /* 0x0000000d00097202 */ /* 0x000fe20000000f00 */
[----:B------:R-:W-:Y:S01]  /*6210*/  IMAD.MOV.U32 R23, RZ, RZ, R20 ;  /* 0x000000ffff177224 */ /* 0x000fe200078e0014 */
[----:B------:R-:W-:-:S02]  /*6220*/  @P1 MOV R2, R25 ;  /* 0x0000001900021202 */ /* 0x000fc40000000f00 */
[----:B------:R-:W-:Y:S02]  /*6230*/  @P1 MOV R25, R10 ;  /* 0x0000000a00191202 */ /* 0x000fe40000000f00 */
[----:B------:R-:W-:Y:S01]  /*6240*/  MOV R22, R12 ;  /* 0x0000000c00167202 */ /* 0x000fe20000000f00 */
[----:B------:R-:W-:Y:S01]  /*6250*/  @P3 IMAD.MOV.U32 R22, RZ, RZ, R2 ;  /* 0x000000ffff163224 */ /* 0x000fe200078e0002 */
[----:B------:R-:W-:Y:S01]  /*6260*/  @P5 MOV R9, R26 ;  /* 0x0000001a00095202 */ /* 0x000fe20000000f00 */
[----:B------:R-:W-:Y:S01]  /*6270*/  @P5 IMAD.MOV.U32 R26, RZ, RZ, R13 ;  /* 0x000000ffff1a5224 */ /* 0x000fe200078e000d */
[-C--:B------:R-:W-:Y:S01]  /*6280*/  MOV R10, R21.reuse ;  /* 0x00000015000a7202 */ /* 0x080fe20000000f00 */
[----:B------:R-:W-:Y:S01]  /*6290*/  IMAD.MOV.U32 R13, RZ, RZ, R11 ;  /* 0x000000ffff0d7224 */ /* 0x000fe200078e000b */
[----:B------:R-:W-:Y:S01]  /*62a0*/  FSETP.GT.AND P2, PT, R9, R20, PT ;  /* 0x000000140900720b */ /* 0x000fe20003f44000 */
[----:B------:R-:W-:Y:S02]  /*62b0*/  @P6 IMAD.MOV.U32 R13, RZ, RZ, R17 ;  /* 0x000000ffff0d6224 */ /* 0x000fe400078e0011 */
[----:B------:R-:W-:Y:S01]  /*62c0*/  @P5 IMAD.MOV.U32 R10, RZ, RZ, R22 ;  /* 0x000000ffff0a5224 */ /* 0x000fe200078e0016 */
[----:B------:R-:W-:Y:S01]  /*62d0*/  @P5 MOV R22, R21 ;  /* 0x0000001500165202 */ /* 0x000fe20000000f00 */
[----:B------:R-:W-:Y:S01]  /*62e0*/  @P3 IMAD.MOV.U32 R2, RZ, RZ, R12 ;  /* 0x000000ffff023224 */ /* 0x000fe200078e000c */
[----:B------:R-:W-:Y:S01]  /*62f0*/  FSETP.GT.AND P1, PT, R13, R26, PT ;  /* 0x0000001a0d00720b */ /* 0x000fe20003f24000 */
[----:B------:R-:W-:Y:S01]  /*6300*/  @P6 IMAD.MOV.U32 R17, RZ, RZ, R11 ;  /* 0x000000ffff116224 */ /* 0x000fe200078e000b */
[----:B------:R-:W-:-:S02]  /*6310*/  MOV R12, R8 ;  /* 0x00000008000c7202 */ /* 0x000fc40000000f00 */
[----:B------:R-:W-:Y:S02]  /*6320*/  FSETP.GT.AND P5, PT, R3, R14, PT ;  /* 0x0000000e0300720b */ /* 0x000fe40003fa4000 */
[C---:B------:R-:W-:Y:S02]  /*6330*/  FSETP.GT.AND P3, PT, R18.reuse, R17, PT ;  /* 0x000000111200720b */ /* 0x040fe40003f64000 */
[----:B------:R-:W-:Y:S01]  /*6340*/  @P2 MOV R12, R10 ;  /* 0x0000000a000c2202 */ /* 0x000fe20000000f00 */
[----:B------:R-:W-:Y:S01]  /*6350*/  @P2 IMAD.MOV.U32 R10, RZ, RZ, R8 ;  /* 0x000000ffff0a2224 */ /* 0x000fe200078e0008 */
[----:B------:R-:W-:Y:S01]  /*6360*/  @P2 MOV R23, R9 ;  /* 0x0000000900172202 */ /* 0x000fe20000000f00 */
[----:B------:R-:W-:Y:S01]  /*6370*/  @P2 IMAD.MOV.U32 R9, RZ, RZ, R20 ;  /* 0x000000ffff092224 */ /* 0x000fe200078e0014 */
[----:B------:R-:W-:Y:S02]  /*6380*/  MOV R8, R26 ;  /* 0x0000001a00087202 */ /* 0x000fe40000000f00 */
[----:B------:R-:W-:Y:S01]  /*6390*/  @P1 MOV R8, R13 ;  /* 0x0000000d00081202 */ /* 0x000fe20000000f00 */
[----:B------:R-:W-:Y:S01]  /*63a0*/  @P1 IMAD.MOV.U32 R13, RZ, RZ, R26 ;  /* 0x000000ffff0d1224 */ /* 0x000fe200078e001a */
[----:B------:R-:W-:-:S02]  /*63b0*/  FSEL R18, R18, R17, P3 ;  /* 0x0000001112127208 */ /* 0x000fc40001800000 */
[----:B------:R-:W-:Y:S02]  /*63c0*/  FSETP.GT.AND P2, PT, R8, R9, PT ;  /* 0x000000090800720b */ /* 0x000fe40003f44000 */
[----:B------:R-:W-:Y:S02]  /*63d0*/  FSEL R21, R3, R14, P5 ;  /* 0x0000000e03157208 */ /* 0x000fe40002800000 */
[----:B------:R-:W-:Y:S02]  /*63e0*/  FSEL R14, R14, R3, P5 ;  /* 0x000000030e0e7208 */ /* 0x000fe40002800000 */
[----:B------:R-:W-:Y:S02]  /*63f0*/  FSEL R3, R0, R15, P5 ;  /* 0x0000000f00037208 */ /* 0x000fe40002800000 */
[----:B------:R-:W-:Y:S01]  /*6400*/  FSEL R0, R15, R0, P5 ;  /* 0x000000000f007208 */ /* 0x000fe20002800000 */
[----:B------:R-:W-:Y:S01]  /*6410*/  IMAD.MOV.U32 R15, RZ, RZ, R10 ;  /* 0x000000ffff0f7224 */ /* 0x000fe200078e000a */
[----:B------:R-:W-:Y:S01]  /*6420*/  FSETP.GT.AND P5, PT, R18, R13, PT ;  /* 0x0000000d1200720b */ /* 0x000fe20003fa4000 */
[----:B------:R-:W-:Y:S01]  /*6430*/  FADD R14, -R21, R14 ;  /* 0x0000000e150e7221 */ /* 0x000fe20000000100 */
[-C--:B------:R-:W-:Y:S01]  /*6440*/  MOV R20, R9.reuse ;  /* 0x0000000900147202 */ /* 0x080fe20000000f00 */
[----:B------:R-:W-:Y:S01]  /*6450*/  @P2 IMAD.MOV.U32 R20, RZ, RZ, R8 ;  /* 0x000000ffff142224 */ /* 0x000fe200078e0008 */
[----:B------:R-:W-:Y:S01]  /*6460*/  @P2 MOV R8, R9 ;  /* 0x0000000900082202 */ /* 0x000fe20000000f00 */
[----:B------:R-:W-:Y:S01]  /*6470*/  IMAD.MOV.U32 R9, RZ, RZ, R13 ;  /* 0x000000ffff097224 */ /* 0x000fe200078e000d */
[----:B0-----:R-:W-:-:S02]  /*6480*/  SEL R24, R4, R25, P4 ;  /* 0x0000001904187207 */ /* 0x001fc40002000000 */
[-C--:B------:R-:W-:Y:S02]  /*6490*/  FSETP.GT.AND P4, PT, R20, R23.reuse, PT ;  /* 0x000000171400720b */ /* 0x080fe40003f84000 */
[----:B------:R-:W-:Y:S02]  /*64a0*/  MOV R4, R2 ;  /* 0x0000000200047202 */ /* 0x000fe40000000f00 */
[----:B------:R-:W-:Y:S01]  /*64b0*/  @P6 MOV R4, R24 ;  /* 0x0000001800046202 */ /* 0x000fe20000000f00 */
[----:B------:R-:W-:Y:S01]  /*64c0*/  @P5 IMAD.MOV.U32 R9, RZ, RZ, R18 ;  /* 0x000000ffff095224 */ /* 0x000fe200078e0012 */
[-C--:B------:R-:W-:Y:S01]  /*64d0*/  MOV R11, R8.reuse ;  /* 0x00000008000b7202 */ /* 0x080fe20000000f00 */
[----:B------:R-:W-:Y:S01]  /*64e0*/  @P6 IMAD.MOV.U32 R24, RZ, RZ, R2 ;  /* 0x000000ffff186224 */ /* 0x000fe200078e0002 */
[----:B------:R-:W-:Y:S01]  /*64f0*/  MOV R2, R23 ;  /* 0x0000001700027202 */ /* 0x000fe20000000f00 */
[----:B------:R-:W-:Y:S01]  /*6500*/  @P5 IMAD.MOV.U32 R18, RZ, RZ, R13 ;  /* 0x000000ffff125224 */ /* 0x000fe200078e000d */
[----:B------:R-:W-:-:S02]  /*6510*/  FSETP.GT.AND P6, PT, R9, R8, PT ;  /* 0x000000080900720b */ /* 0x000fc40003fc4000 */
[----:B------:R-:W-:Y:S01]  /*6520*/  MOV R13, R22 ;  /* 0x00000016000d7202 */ /* 0x000fe20000000f00 */
[----:B------:R-:W-:Y:S01]  /*6530*/  @P4 IMAD.MOV.U32 R2, RZ, RZ, R20 ;  /* 0x000000ffff024224 */ /* 0x000fe200078e0014 */
[----:B------:R-:W-:Y:S01]  /*6540*/  @P1 MOV R13, R4 ;  /* 0x00000004000d1202 */ /* 0x000fe20000000f00 */
[----:B------:R-:W-:Y:S01]  /*6550*/  @P4 IMAD.MOV.U32 R20, RZ, RZ, R23 ;  /* 0x000000ffff144224 */ /* 0x000fe200078e0017 */
[----:B------:R-:W-:Y:S02]  /*6560*/  @P1 MOV R4, R22 ;  /* 0x0000001600041202 */ /* 0x000fe40000000f00 */
[----:B------:R-:W0:Y:S01]  /*6570*/  LDS.64 R22, [UR4+0xc0] ;  /* 0x0000c004ff167984 */ /* 0x000e220008000a00 */
[C---:B------:R-:W-:Y:S01]  /*6580*/  FSETP.GT.AND P1, PT, R19.reuse, R18, PT ;  /* 0x000000121300720b */ /* 0x040fe20003f24000 */
[----:B------:R-:W-:Y:S01]  /*6590*/  @P2 IMAD.MOV.U32 R15, RZ, RZ, R13 ;  /* 0x000000ffff0f2224 */ /* 0x000fe200078e000d */
[----:B------:R-:W-:Y:S02]  /*65a0*/  @P2 MOV R13, R10 ;  /* 0x0000000a000d2202 */ /* 0x000fe40000000f00 */
[----:B------:R-:W-:Y:S01]  /*65b0*/  @P6 MOV R11, R9 ;  /* 0x00000009000b6202 */ /* 0x000fe20000000f00 */
[----:B------:R-:W-:Y:S01]  /*65c0*/  @P6 IMAD.MOV.U32 R9, RZ, RZ, R8 ;  /* 0x000000ffff096224 */ /* 0x000fe200078e0008 */
[----:B------:R-:W-:Y:S01]  /*65d0*/  FSEL R19, R19, R18, P1 ;  /* 0x0000001213137208 */ /* 0x000fe20000800000 */
[--C-:B------:R-:W-:Y:S01]  /*65e0*/  IMAD.MOV.U32 R8, RZ, RZ, R12.reuse ;  /* 0x000000ffff087224 */ /* 0x100fe200078e000c */
[----:B------:R-:W-:Y:S01]  /*65f0*/  @P4 MOV R8, R15 ;  /* 0x0000000f00084202 */ /* 0x000fe20000000f00 */
[----:B------:R-:W-:Y:S01]  /*6600*/  @P4 IMAD.MOV.U32 R15, RZ, RZ, R12 ;  /* 0x000000ffff0f4224 */ /* 0x000fe200078e000c */
[-C--:B------:R-:W-:Y:S01]  /*6610*/  FSETP.GT.AND P2, PT, R11, R20.reuse, PT ;  /* 0x000000140b00720b */ /* 0x080fe20003f44000 */
[----:B------:R-:W-:Y:S01]  /*6620*/  IMAD.MOV.U32 R10, RZ, RZ, R9 ;  /* 0x000000ffff0a7224 */ /* 0x000fe200078e0009 */
[----:B------:R-:W-:Y:S01]  /*6630*/  FSETP.GT.AND P4, PT, R19, R9, PT ;  /* 0x000000091300720b */ /* 0x000fe20003f84000 */
[----:B------:R-:W-:Y:S01]  /*6640*/  IMAD.MOV.U32 R12, RZ, RZ, R13 ;  /* 0x000000ffff0c7224 */ /* 0x000fe200078e000d */
[----:B------:R-:W-:-:S02]  /*6650*/  MOV R17, R20 ;  /* 0x0000001400117202 */ /* 0x000fc40000000f00 */
[----:B------:R-:W-:Y:S02]  /*6660*/  SEL R27, R5, R24, P3 ;  /* 0x00000018051b7207 */ /* 0x000fe40001800000 */
[----:B------:R-:W-:Y:S02]  /*6670*/  MOV R18, R4 ;  /* 0x0000000400127202 */ /* 0x000fe40000000f00 */
[----:B------:R-:W-:Y:S01]  /*6680*/  @P5 MOV R18, R27 ;  /* 0x0000001b00125202 */ /* 0x000fe20000000f00 */
[----:B------:R-:W-:Y:S01]  /*6690*/  @P5 IMAD.MOV.U32 R27, RZ, RZ, R4 ;  /* 0x000000ffff1b5224 */ /* 0x000fe200078e0004 */
        /* <DEDUP_REMOVED lines=11> */
[----:B------:R-:W-:Y:S01]  /*6750*/  @P2 IMAD.MOV.U32 R12, RZ, RZ, R15 ;  /* 0x000000ffff0c2224 */ /* 0x000fe200078e000f */
[----:B------:R-:W-:-:S02]  /*6760*/  MOV R25, R2 ;  /* 0x0000000200197202 */ /* 0x000fc40000000f00 */
[----:B------:R-:W-:Y:S01]  /*6770*/  MOV R13, R8 ;  /* 0x00000008000d7202 */ /* 0x000fe20000000f00 */
[----:B------:R-:W-:Y:S01]  /*6780*/  IMAD.MOV.U32 R15, RZ, RZ, R12 ;  /* 0x000000ffff0f7224 */ /* 0x000fe200078e000c */
[----:B------:R-:W-:Y:S02]  /*6790*/  SEL R20, R6, R27, P1 ;  /* 0x0000001b06147207 */ /* 0x000fe40000800000 */
[C---:B0-----:R-:W-:Y:S02]  /*67a0*/  FSETP.GT.AND P2, PT, R22.reuse, R19, PT ;  /* 0x000000131600720b */ /* 0x041fe40003f44000 */
[----:B------:R-:W-:Y:S01]  /*67b0*/  @P3 MOV R25, R17 ;  /* 0x0000001100193202 */ /* 0x000fe20000000f00 */
[----:B------:R-:W-:Y:S01]  /*67c0*/  @P5 IMAD.MOV.U32 R4, RZ, RZ, R10 ;  /* 0x000000ffff045224 */ /* 0x000fe200078e000a */
[----:B------:R-:W-:Y:S01]  /*67d0*/  @P3 MOV R17, R2 ;  /* 0x0000000200113202 */ /* 0x000fe20000000f00 */
[----:B------:R-:W-:Y:S01]  /*67e0*/  @P5 IMAD.MOV.U32 R10, RZ, RZ, R11 ;  /* 0x000000ffff0a5224 */ /* 0x000fe200078e000b */
[----:B------:R-:W-:-:S02]  /*67f0*/  FSEL R22, R22, R19, P2 ;  /* 0x0000001316167208 */ /* 0x000fc40001000000 */
[----:B------:R-:W-:Y:S01]  /*6800*/  FSETP.GT.AND P6, PT, R4, R17, PT ;  /* 0x000000110400720b */ /* 0x000fe20003fc4000 */
[----:B------:R-:W-:Y:S01]  /*6810*/  IMAD.MOV.U32 R2, RZ, RZ, R10 ;  /* 0x000000ffff027224 */ /* 0x000fe200078e000a */
[----:B------:R-:W-:Y:S01]  /*6820*/  @P3 MOV R13, R5 ;  /* 0x00000005000d3202 */ /* 0x000fe20000000f00 */
[----:B------:R-:W-:Y:S01]  /*6830*/  @P3 IMAD.MOV.U32 R5, RZ, RZ, R8 ;  /* 0x000000ffff053224 */ /* 0x000fe200078e0008 */
[----:B------:R-:W-:Y:S02]  /*6840*/  FSETP.GT.AND P3, PT, R22, R10, PT ;  /* 0x0000000a1600720b */ /* 0x000fe40003f64000 */
[----:B------:R-:W-:Y:S01]  /*6850*/  MOV R8, R17 ;  /* 0x0000001100087202 */ /* 0x000fe20000000f00 */
[----:B------:R-:W-:Y:S01]  /*6860*/  IMAD.MOV.U32 R11, RZ, RZ, R5 ;  /* 0x000000ffff0b7224 */ /* 0x000fe200078e0005 */
[-C--:B------:R-:W-:Y:S01]  /*6870*/  MOV R19, R18.reuse ;  /* 0x0000001200137202 */ /* 0x080fe20000000f00 */
[----:B------:R-:W-:Y:S01]  /*6880*/  @P4 IMAD.MOV.U32 R19, RZ, RZ, R20 ;  /* 0x000000ffff134224 */ /* 0x000fe200078e0014 */
[----:B------:R-:W-:Y:S01]  /*6890*/  @P4 MOV R20, R18 ;  /* 0x0000001200144202 */ /* 0x000fe20000000f00 */
[----:B------:R-:W-:-:S02]  /*68a0*/  IMAD.MOV.U32 R6, RZ, RZ, R13 ;  /* 0x000000ffff067224 */ /* 0x000fc400078e000d */
[----:B------:R-:W-:Y:S01]  /*68b0*/  @P6 IMAD.MOV.U32 R8, RZ, RZ, R4 ;  /* 0x000000ffff086224 */ /* 0x000fe200078e0004 */
[----:B------:R-:W-:Y:S01]  /*68c0*/  @P6 MOV R4, R17 ;  /* 0x0000001100046202 */ /* 0x000fe20000000f00 */
[----:B------:R-:W-:Y:S01]  /*68d0*/  IMAD.MOV.U32 R17, RZ, RZ, R25 ;  /* 0x000000ffff117224 */ /* 0x000fe200078e0019 */
[----:B------:R-:W-:Y:S02]  /*68e0*/  @P5 MOV R15, R19 ;  /* 0x00000013000f5202 */ /* 0x000fe40000000f00 */
[----:B------:R-:W-:Y:S01]  /*68f0*/  @P3 MOV R2, R22 ;  /* 0x0000001600023202 */ /* 0x000fe20000000f00 */
[----:B------:R-:W-:Y:S01]  /*6900*/  @P3 IMAD.MOV.U32 R22, RZ, RZ, R10 ;  /* 0x000000ffff163224 */ /* 0x000fe200078e000a */
[----:B------:R-:W-:Y:S02]  /*6910*/  FSETP.GT.AND P1, PT, R8, R25, PT ;  /* 0x000000190800720b */ /* 0x000fe40003f24000 */
[----:B------:R-:W-:Y:S02]  /*6920*/  FSETP.GT.AND P4, PT, R2, R4, PT ;  /* 0x000000040200720b */ /* 0x000fe40003f84000 */
[----:B------:R-:W-:-:S02]  /*6930*/  @P5 MOV R19, R12 ;  /* 0x0000000c00135202 */ /* 0x000fc40000000f00 */
[----:B------:R-:W-:Y:S01]  /*6940*/  @P6 MOV R11, R15 ;  /* 0x0000000f000b6202 */ /* 0x000fe20000000f00 */
[----:B------:R-:W-:Y:S01]  /*6950*/  @P6 IMAD.MOV.U32 R15, RZ, RZ, R5 ;  /* 0x000000ffff0f6224 */ /* 0x000fe200078e0005 */
[----:B------:R-:W-:Y:S02]  /*6960*/  MOV R9, R4 ;  /* 0x0000000400097202 */ /* 0x000fe40000000f00 */
[C---:B------:R-:W-:Y:S02]  /*6970*/  FSETP.GT.AND P5, PT, R23.reuse, R22, PT ;  /* 0x000000161700720b */ /* 0x040fe40003fa4000 */
[----:B------:R-:W-:Y:S02]  /*6980*/  MOV R5, R19 ;  /* 0x0000001300057202 */ /* 0x000fe40000000f00 */
[----:B------:R-:W-:Y:S01]  /*6990*/  @P1 MOV R17, R8 ;  /* 0x0000000800111202 */ /* 0x000fe20000000f00 */
[----:B------:R-:W-:Y:S01]  /*69a0*/  @P1 IMAD.MOV.U32 R8, RZ, RZ, R25 ;  /* 0x000000ffff081224 */ /* 0x000fe200078e0019 */
[----:B------:R-:W-:Y:S01]  /*69b0*/  @P1 MOV R6, R11 ;  /* 0x0000000b00061202 */ /* 0x000fe20000000f00 */
[----:B------:R-:W-:Y:S01]  /*69c0*/  @P4 IMAD.MOV.U32 R9, RZ, RZ, R2 ;  /* 0x000000ffff094224 */ /* 0x000fe200078e0002 */
[----:B------:R-:W-:Y:S01]  /*69d0*/  FSEL R23, R23, R22, P5 ;  /* 0x0000001617177208 */ /* 0x000fe20002800000 */
[----:B------:R-:W-:Y:S01]  /*69e0*/  @P4 IMAD.MOV.U32 R2, RZ, RZ, R4 ;  /* 0x000000ffff024224 */ /* 0x000fe200078e0004 */
[----:B------:R-:W-:Y:S01]  /*69f0*/  @P1 MOV R11, R13 ;  /* 0x0000000d000b1202 */ /* 0x000fe20000000f00 */
[----:B------:R-:W-:Y:S01]  /*6a00*/  IMAD.MOV.U32 R4, RZ, RZ, R8 ;  /* 0x000000ffff047224 */ /* 0x000fe200078e0008 */
[----:B------:R-:W-:Y:S01]  /*6a10*/  FSETP.GT.AND P1, PT, R9, R8, PT ;  /* 0x000000080900720b */ /* 0x000fe20003f24000 */
[----:B------:R-:W-:Y:S01]  /*6a20*/  IMAD.MOV.U32 R22, RZ, RZ, R2 ;  /* 0x000000ffff167224 */ /* 0x000fe200078e0002 */
[----:B------:R-:W-:Y:S01]  /*6a30*/  SEL R13, R7, R20, P2 ;  /* 0x00000014070d7207 */ /* 0x000fe20001000000 */
[----:B------:R-:W-:Y:S01]  /*6a40*/  FMUL R7, R14, 1.4426950216293334961 ;  /* 0x3fb8aa3b0e077820 */ /* 0x000fe20000400000 */
[----:B------:R-:W-:Y:S01]  /*6a50*/  FSETP.GT.AND P2, PT, R23, R2, PT ;  /* 0x000000021700720b */ /* 0x000fe20003f44000 */
[----:B------:R-:W-:Y:S01]  /*6a60*/  IMAD.MOV.U32 R25, RZ, RZ, R17 ;  /* 0x000000ffff197224 */ /* 0x000fe200078e0011 */
[----:B------:R-:W-:Y:S01]  /*6a70*/  MOV R10, R15 ;  /* 0x0000000f000a7202 */ /* 0x000fe20000000f00 */
[----:B------:R-:W-:Y:S01]  /*6a80*/  @P3 IMAD.MOV.U32 R5, RZ, RZ, R13 ;  /* 0x000000ffff053224 */ /* 0x000fe200078e000d */
[----:B------:R-:W-:-:S02]  /*6a90*/  @P3 MOV R13, R19 ;  /* 0x00000013000d3202 */ /* 0x000fc40000000f00 */
[C---:B------:R-:W-:Y:S01]  /*6aa0*/  FSETP.GEU.AND P3, PT, R7.reuse, -126, PT ;  /* 0xc2fc00000700780b */ /* 0x040fe20003f6e000 */
[----:B------:R-:W-:Y:S01]  /*6ab0*/  @P4 IMAD.MOV.U32 R10, RZ, RZ, R5 ;  /* 0x000000ffff0a4224 */ /* 0x000fe200078e0005 */
[----:B------:R-:W-:Y:S02]  /*6ac0*/  @P4 MOV R5, R15 ;  /* 0x0000000f00054202 */ /* 0x000fe40000000f00 */
[----:B------:R-:W-:Y:S01]  /*6ad0*/  @P1 MOV R4, R9 ;  /* 0x0000000900041202 */ /* 0x000fe20000000f00 */
[----:B------:R-:W-:Y:S01]  /*6ae0*/  @P1 IMAD.MOV.U32 R9, RZ, RZ, R8 ;  /* 0x000000ffff091224 */ /* 0x000fe200078e0008 */
[----:B------:R-:W-:Y:S01]  /*6af0*/  SEL R12, R16, R13, P5 ;  /* 0x0000000d100c7207 */ /* 0x000fe20002800000 */
[----:B------:R-:W-:Y:S01]  /*6b00*/  IMAD.MOV.U32 R8, RZ, RZ, R11 ;  /* 0x000000ffff087224 */ /* 0x000fe200078e000b */
[----:B------:R-:W-:Y:S01]  /*6b10*/  @P2 MOV R22, R23 ;  /* 0x0000001700162202 */ /* 0x000fe20000000f00 */
[----:B------:R-:W-:Y:S01]  /*6b20*/  @P1 IMAD.MOV.U32 R8, RZ, RZ, R10 ;  /* 0x000000ffff081224 */ /* 0x000fe200078e000a */
[----:B------:R-:W-:Y:S01]  /*6b30*/  FSETP.GT.AND P6, PT, R4, R17, PT ;  /* 0x000000110400720b */ /* 0x000fe20003fc4000 */
[----:B------:R-:W-:Y:S01]  /*6b40*/  IMAD.MOV.U32 R19, RZ, RZ, R5 ;  /* 0x000000ffff137224 */ /* 0x000fe200078e0005 */
[-C--:B------:R-:W-:Y:S01]  /*6b50*/  FSETP.GT.AND P4, PT, R22, R9.reuse, PT ;  /* 0x000000091600720b */ /* 0x080fe20003f84000 */
[----:B------:R-:W-:Y:S01]  /*6b60*/  @!P3 FMUL R7, R7, 0.5 ;  /* 0x3f0000000707b820 */ /* 0x000fe20000400000 */
[----:B------:R-:W-:Y:S01]  /*6b70*/  MOV R15, R9 ;  /* 0x00000009000f7202 */ /* 0x000fe20000000f00 */
[----:B------:R-:W-:Y:S01]  /*6b80*/  @P2 IMAD.MOV.U32 R23, RZ, RZ, R2 ;  /* 0x000000ffff172224 */ /* 0x000fe200078e0002 */
[----:B------:R-:W-:-:S02]  /*6b90*/  @P1 MOV R10, R11 ;  /* 0x0000000b000a1202 */ /* 0x000fc40000000f00 */
[----:B------:R-:W-:Y:S01]  /*6ba0*/  @P2 MOV R19, R12 ;  /* 0x0000000c00132202 */ /* 0x000fe20000000f00 */
[----:B------:R-:W0:Y:S01]  /*6bb0*/  MUFU.EX2 R7, R7 ;  /* 0x0000000700077308 */ /* 0x000e220000000800 */
[----:B------:R-:W-:Y:S02]  /*6bc0*/  MOV R16, R6 ;  /* 0x0000000600107202 */ /* 0x000fe40000000f00 */
[----:B------:R-:W-:Y:S01]  /*6bd0*/  MOV R18, R10 ;  /* 0x0000000a00127202 */ /* 0x000fe20000000f00 */
[----:B------:R-:W-:Y:S01]  /*6be0*/  @P6 IMAD.MOV.U32 R16, RZ, RZ, R8 ;  /* 0x000000ffff106224 */ /* 0x000fe200078e0008 */
        /* <DEDUP_REMOVED lines=8> */
[----:B------:R-:W-:Y:S01]  /*6c70*/  MOV R6, R8 ;  /* 0x0000000800067202 */ /* 0x000fe20000000f00 */
[----:B------:R-:W-:Y:S01]  /*6c80*/  @P4 IMAD.MOV.U32 R19, RZ, RZ, R10 ;  /* 0x000000ffff134224 */ /* 0x000fe200078e000a */
[----:B------:R-:W-:Y:S01]  /*6c90*/  MOV R13, R25 ;  /* 0x00000019000d7202 */ /* 0x000fe20000000f00 */
[----:B0-----:R-:W-:Y:S01]  /*6ca0*/  @!P3 FMUL R7, R7, R7 ;  /* 0x000000070707b220 */ /* 0x001fe20000400000 */
[----:B------:R-:W-:-:S03]  /*6cb0*/  @P2 MOV R12, R5 ;  /* 0x00000005000c2202 */ /* 0x000fc60000000f00 */
[----:B------:R-:W-:-:S04]  /*6cc0*/  FFMA R3, R0, R7, R3 ;  /* 0x0000000700037223 */ /* 0x000fc80000000003 */
[----:B------:R-:W-:Y:S01]  /*6cd0*/  @P1 IMAD.MOV.U32 R14, RZ, RZ, R15 ;  /* 0x000000ffff0e1224 */ /* 0x000fe200078e000f */
[----:B------:R-:W-:Y:S01]  /*6ce0*/  @P1 MOV R6, R18 ;  /* 0x0000001200061202 */ /* 0x000fe20000000f00 */
[----:B------:R-:W-:Y:S02]  /*6cf0*/  @P1 IMAD.MOV.U32 R18, RZ, RZ, R8 ;  /* 0x000000ffff121224 */ /* 0x000fe400078e0008 */
[----:B------:R-:W-:Y:S01]  /*6d00*/  @P1 IMAD.MOV.U32 R15, RZ, RZ, R4 ;  /* 0x000000ffff0f1224 */ /* 0x000fe200078e0004 */
[----:B------:R-:W-:Y:S02]  /*6d10*/  FSETP.GT.AND P3, PT, R14, R25, PT ;  /* 0x000000190e00720b */ /* 0x000fe40003f64000 */
[----:B------:R-:W-:-:S11]  /*6d20*/  MOV R17, R6 ;  /* 0x0000000600117202 */ /* 0x000fd60000000f00 */
[----:B------:R-:W-:Y:S01]  /*6d30*/  @P3 MOV R17, R16 ;  /* 0x0000001000113202 */ /* 0x000fe20000000f00 */
[----:B------:R-:W-:Y:S01]  /*6d40*/  @P3 IMAD.MOV.U32 R16, RZ, RZ, R6 ;  /* 0x000000ffff103224 */ /* 0x000fe200078e0006 */
[----:B------:R-:W-:Y:S01]  /*6d50*/  @P3 MOV R13, R14 ;  /* 0x0000000e000d3202 */ /* 0x000fe20000000f00 */
[----:B------:R-:W-:-:S07]  /*6d60*/  @P3 IMAD.MOV.U32 R14, RZ, RZ, R25 ;  /* 0x000000ffff0e3224 */ /* 0x000fce00078e0019 */
.L_x_54:
[----:B------:R-:W-:Y:S05]  /*6d70*/  BSYNC.RECONVERGENT B0 ;  /* 0x0000000000007941 */ /* 0x000fea0003800200 */
.L_x_53:
[----:B------:R-:W-:Y:S05]  /*6d80*/  @P0 EXIT ;  /* 0x000000000000094d */ /* 0x000fea0003800000 */
[C---:B0-2---:R-:W-:Y:S01]  /*6d90*/  FADD R13, -R21.reuse, R13 ;  /* 0x0000000d150d7221 */ /* 0x045fe20000000100 */
[C---:B------:R-:W-:Y:S01]  /*6da0*/  FADD R14, -R21.reuse, R14 ;  /* 0x0000000e150e7221 */ /* 0x040fe20000000100 */
[----:B------:R-:W-:Y:S01]  /*6db0*/  FADD R15, -R21, R15 ;  /* 0x0000000f150f7221 */ /* 0x000fe20000000100 */
[----:B------:R-:W-:Y:S01]  /*6dc0*/  FSETP.GEU.AND P5, PT, |R3|, 1.175494350822287508e-38, PT ;  /* 0x008000000300780b */ /* 0x000fe20003fae200 */
[----:B------:R-:W-:Y:S01]  /*6dd0*/  FMUL R0, R13, 1.4426950216293334961 ;  /* 0x3fb8aa3b0d007820 */ /* 0x000fe20000400000 */
[----:B------:R-:W-:Y:S01]  /*6de0*/  FMUL R14, R14, 1.4426950216293334961 ;  /* 0x3fb8aa3b0e0e7820 */ /* 0x000fe20000400000 */
[----:B------:R-:W-:Y:S01]  /*6df0*/  FADD R23, -R21, R23 ;  /* 0x0000001715177221 */ /* 0x000fe20000000100 */
[----:B------:R-:W-:Y:S01]  /*6e00*/  FMUL R15, R15, 1.4426950216293334961 ;  /* 0x3fb8aa3b0f0f7820 */ /* 0x000fe20000400000 */
[----:B------:R-:W-:Y:S01]  /*6e10*/  FADD R21, -R21, R22 ;  /* 0x0000001615157221 */ /* 0x000fe20000000100 */
[----:B------:R-:W-:Y:S01]  /*6e20*/  FSETP.GEU.AND P6, PT, R0, -126, PT ;  /* 0xc2fc00000000780b */ /* 0x000fe20003fce000 */
[----:B-1----:R-:W0:Y:S01]  /*6e30*/  LDC R8, c[0x0][0x39c] ;  /* 0x0000e700ff087b82 */ /* 0x002e220000000800 */
[----:B------:R-:W-:Y:S01]  /*6e40*/  FSETP.GEU.AND P0, PT, R14, -126, PT ;  /* 0xc2fc00000e00780b */ /* 0x000fe20003f0e000 */
[----:B------:R-:W-:Y:S01]  /*6e50*/  FMUL R21, R21, 1.4426950216293334961 ;  /* 0x3fb8aa3b15157820 */ /* 0x000fe20000400000 */
[----:B------:R-:W-:Y:S01]  /*6e60*/  FSETP.GEU.AND P1, PT, R15, -126, PT ;  /* 0xc2fc00000f00780b */ /* 0x000fe20003f2e000 */
[----:B------:R-:W-:Y:S01]  /*6e70*/  FMUL R23, R23, 1.4426950216293334961 ;  /* 0x3fb8aa3b17177820 */ /* 0x000fe20000400000 */
[----:B------:R-:W-:-:S02]  /*6e80*/  HFMA2 R7, -RZ, RZ, 15, 0 ;  /* 0x4b800000ff077431 */ /* 0x000fc400000001ff */
[----:B------:R-:W-:Y:S01]  /*6e90*/  @!P5 FMUL R3, R3, 16777216 ;  /* 0x4b8000000303d820 */ /* 0x000fe20000400000 */
[----:B------:R-:W-:Y:S01]  /*6ea0*/  FSETP.GEU.AND P3, PT, R21, -126, PT ;  /* 0xc2fc00001500780b */ /* 0x000fe20003f6e000 */
[----:B------:R-:W1:Y:S01]  /*6eb0*/  LDC.64 R4, c[0x0][0x390] ;  /* 0x0000e400ff047b82 */ /* 0x000e620000000a00 */
[----:B------:R-:W-:Y:S01]  /*6ec0*/  FSETP.GEU.AND P2, PT, R23, -126, PT ;  /* 0xc2fc00001700780b */ /* 0x000fe20003f4e000 */
[----:B------:R2:W3:Y:S01]  /*6ed0*/  MUFU.RCP R6, R3 ;  /* 0x0000000300067308 */ /* 0x0004e20000001000 */
[----:B------:R-:W-:Y:S02]  /*6ee0*/  @!P6 FMUL R0, R0, 0.5 ;  /* 0x3f0000000000e820 */ /* 0x000fe40000400000 */
[----:B------:R-:W-:Y:S01]  /*6ef0*/  @!P0 FMUL R14, R14, 0.5 ;  /* 0x3f0000000e0e8820 */ /* 0x000fe20000400000 */
[----:B------:R-:W-:Y:S01]  /*6f00*/  FSEL R7, R7, 1, !P5 ;  /* 0x3f80000007077808 */ /* 0x000fe20006800000 */
[----:B------:R-:W-:-:S03]  /*6f10*/  @!P1 FMUL R15, R15, 0.5 ;  /* 0x3f0000000f0f9820 */ /* 0x000fc60000400000 */
[----:B------:R-:W4:Y:S01]  /*6f20*/  MUFU.EX2 R0, R0 ;  /* 0x0000000000007308 */ /* 0x000f220000000800 */
[----:B--2---:R-:W2:Y:S01]  /*6f30*/  LDC.64 R2, c[0x0][0x388] ;  /* 0x0000e200ff027b82 */ /* 0x004ea20000000a00 */
[----:B------:R-:W-:Y:S02]  /*6f40*/  @!P3 FMUL R21, R21, 0.5 ;  /* 0x3f0000001515b820 */ /* 0x000fe40000400000 */
[----:B------:R-:W-:Y:S01]  /*6f50*/  @!P2 FMUL R23, R23, 0.5 ;  /* 0x3f0000001717a820 */ /* 0x000fe20000400000 */
[----:B0-----:R-:W-:-:S03]  /*6f60*/  ISETP.GE.AND P4, PT, R8, 0x1, PT ;  /* 0x000000010800780c */ /* 0x001fc60003f86270 */
[----:B------:R-:W0:Y:S01]  /*6f70*/  MUFU.EX2 R14, R14 ;  /* 0x0000000e000e7308 */ /* 0x000e220000000800 */
[----:B------:R-:W-:Y:S01]  /*6f80*/  ISETP.GE.AND P5, PT, R8, 0x2, PT ;  /* 0x000000020800780c */ /* 0x000fe20003fa6270 */
[----:B---3--:R-:W-:Y:S01]  /*6f90*/  FMUL R6, R6, R7 ;  /* 0x0000000706067220 */ /* 0x008fe20000400000 */
[----:B------:R-:W-:-:S04]  /*6fa0*/  IMAD R7, R8, UR8, RZ ;  /* 0x0000000808077c24 */ /* 0x000fc8000f8e02ff */
[----:B-1----:R-:W-:Y:S01]  /*6fb0*/  IMAD.WIDE R4, R7, 0x4, R4 ;  /* 0x0000000407047825 */ /* 0x002fe200078e0204 */
[----:B------:R-:W1:Y:S03]  /*6fc0*/  MUFU.EX2 R15, R15 ;  /* 0x0000000f000f7308 */ /* 0x000e660000000800 */
[----:B----4-:R-:W-:Y:S01]  /*6fd0*/  @!P6 FMUL R0, R0, R0 ;  /* 0x000000000000e220 */ /* 0x010fe20000400000 */
[----:B------:R-:W-:-:S04]  /*6fe0*/  ISETP.GE.AND P6, PT, R8, 0x3, PT ;  /* 0x000000030800780c */ /* 0x000fc80003fc6270 */
[----:B------:R-:W3:Y:S01]  /*6ff0*/  MUFU.EX2 R21, R21 ;  /* 0x0000001500157308 */ /* 0x000ee20000000800 */
[----:B0-----:R-:W-:Y:S01]  /*7000*/  @!P0 FMUL R14, R14, R14 ;  /* 0x0000000e0e0e8220 */ /* 0x001fe20000400000 */
[----:B------:R-:W-:Y:S01]  /*7010*/  ISETP.GE.AND P0, PT, R8, 0x4, PT ;  /* 0x000000040800780c */ /* 0x000fe20003f06270 */
[----:B--2---:R-:W-:-:S04]  /*7020*/  IMAD.WIDE R2, R7, 0x4, R2 ;  /* 0x0000000407027825 */ /* 0x004fc800078e0202 */
[C---:B------:R-:W-:Y:S01]  /*7030*/  @P4 FMUL R7, R6.reuse, R0 ;  /* 0x0000000006074220 */ /* 0x040fe20000400000 */
[----:B------:R-:W-:Y:S01]  /*7040*/  @P5 FMUL R9, R6, R14 ;  /* 0x0000000e06095220 */ /* 0x000fe20000400000 */
[----:B------:R-:W0:Y:S01]  /*7050*/  MUFU.EX2 R23, R23 ;  /* 0x0000001700177308 */ /* 0x000e220000000800 */
[----:B-1----:R-:W-:Y:S01]  /*7060*/  @!P1 FMUL R15, R15, R15 ;  /* 0x0000000f0f0f9220 */ /* 0x002fe20000400000 */
[----:B------:R-:W-:Y:S01]  /*7070*/  ISETP.GE.AND P1, PT, R8, 0x5, PT ;  /* 0x000000050800780c */ /* 0x000fe20003f26270 */
[----:B------:R1:W-:Y:S02]  /*7080*/  @P4 STG.E desc[UR6][R2.64], R16 ;  /* 0x0000001002004986 */ /* 0x0003e4000c101906 */
[----:B------:R-:W-:Y:S02]  /*7090*/  @P6 FMUL R15, R6, R15 ;  /* 0x0000000f060f6220 */ /* 0x000fe40000400000 */
[----:B------:R1:W-:Y:S01]  /*70a0*/  @P4 STG.E desc[UR6][R4.64], R7 ;  /* 0x0000000704004986 */ /* 0x0003e2000c101906 */
[----:B---3--:R-:W-:-:S03]  /*70b0*/  @!P3 FMUL R21, R21, R21 ;  /* 0x000000151515b220 */ /* 0x008fc60000400000 */
[----:B------:R1:W-:Y:S01]  /*70c0*/  @P5 STG.E desc[UR6][R2.64+0x4], R17 ;  /* 0x0000041102005986 */ /* 0x0003e2000c101906 */
[----:B------:R-:W-:-:S03]  /*70d0*/  @P0 FMUL R21, R6, R21 ;  /* 0x0000001506150220 */ /* 0x000fc60000400000 */
[----:B------:R1:W-:Y:S01]  /*70e0*/  @P5 STG.E desc[UR6][R4.64+0x4], R9 ;  /* 0x0000040904005986 */ /* 0x0003e2000c101906 */
[----:B0-----:R-:W-:-:S03]  /*70f0*/  @!P2 FMUL R23, R23, R23 ;  /* 0x000000171717a220 */ /* 0x001fc60000400000 */
[----:B------:R1:W-:Y:S01]  /*7100*/  @P6 STG.E desc[UR6][R2.64+0x8], R18 ;  /* 0x0000081202006986 */ /* 0x0003e2000c101906 */
[----:B------:R-:W-:-:S03]  /*7110*/  FMUL R23, R6, R23 ;  /* 0x0000001706177220 */ /* 0x000fc60000400000 */
[----:B------:R1:W-:Y:S04]  /*7120*/  @P6 STG.E desc[UR6][R4.64+0x8], R15 ;  /* 0x0000080f04006986 */ /* 0x0003e8000c101906 */
[----:B------:R1:W-:Y:S04]  /*7130*/  @P0 STG.E desc[UR6][R2.64+0xc], R19 ;  /* 0x00000c1302000986 */ /* 0x0003e8000c101906 */
[----:B------:R1:W-:Y:S01]  /*7140*/  @P0 STG.E desc[UR6][R4.64+0xc], R21 ;  /* 0x00000c1504000986 */ /* 0x0003e2000c101906 */
[----:B------:R-:W-:Y:S05]  /*7150*/  @!P1 EXIT ;  /* 0x000000000000994d */ /* 0x000fea0003800000 */
[----:B------:R-:W-:Y:S04]  /*7160*/  STG.E desc[UR6][R2.64+0x10], R12 ;  /* 0x0000100c02007986 */ /* 0x000fe8000c101906 */
[----:B------:R-:W-:Y:S01]  /*7170*/  STG.E desc[UR6][R4.64+0x10], R23 ;  /* 0x0000101704007986 */ /* 0x000fe2000c101906 */
[----:B------:R-:W-:Y:S05]  /*7180*/  EXIT ;  /* 0x000000000000794d */ /* 0x000fea0003800000 */
.L_x_55:
        /* <DEDUP_REMOVED lines=15> */
.L_x_564:


//--------------------- .text._Z19online_softmax_topkILi5ELi256EEvPKfPiPfii --------------------------
	.section	.text._Z19online_softmax_topkILi5ELi256EEvPKfPiPfii,"ax",@progbits
	.align	128
        .global         _Z19online_softmax_topkILi5ELi256EEvPKfPiPfii
        .type           _Z19online_softmax_topkILi5ELi256EEvPKfPiPfii,@function
        .size           _Z19online_softmax_topkILi5ELi256EEvPKfPiPfii,(.L_x_565 - _Z19online_softmax_topkILi5ELi256EEvPKfPiPfii)
        .other          _Z19online_softmax_topkILi5ELi256EEvPKfPiPfii,@"STO_CUDA_ENTRY STV_DEFAULT"
_Z19online_softmax_topkILi5ELi256EEvPKfPiPfii:
.text._Z19online_softmax_topkILi5ELi256EEvPKfPiPfii:
        /* <DEDUP_REMOVED lines=47> */
[----:B------:R-:W-:Y:S01]  /*02f0*/  IMAD.MOV.U32 R9, RZ, RZ, R0 ;  /* 0x000000ffff097224 */ /* 0x000fe200078e0000 */
[----:B------:R-:W-:Y:S01]  /*0300*/  MOV R3, RZ ;  /* 0x000000ff00037202 */ /* 0x000fe20000000f00 */
[----:B------:R-:W-:Y:S01]  /*0310*/  IMAD.MOV.U32 R19, RZ, RZ, -0x800001 ;  /* 0xff7fffffff137424 */ /* 0x000fe200078e00ff */
[----:B------:R-:W-:Y:S01]  /*0320*/  MOV R5, 0xff7fffff ;  /* 0xff7fffff00057802 */ /* 0x000fe20000000f00 */
[----:B------:R-:W-:Y:S01]  /*0330*/  IMAD.MOV.U32 R4, RZ, RZ, -0x1 ;  /* 0xffffffffff047424 */ /* 0x000fe200078e00ff */
[----:B0-----:R-:W-:Y:S01]  /*0340*/  LEA R8, P1, R13, UR4, 0x2 ;  /* 0x000000040d087c11 */ /* 0x001fe2000f8210ff */
[----:B------:R-:W-:-:S02]  /*0350*/  IMAD.MOV.U32 R20, RZ, RZ, -0x1 ;  /* 0xffffffffff147424 */ /* 0x000fc400078e00ff */
[----:B------:R-:W-:Y:S01]  /*0360*/  IMAD.MOV R26, RZ, RZ, -R26 ;  /* 0x000000ffff1a7224 */ /* 0x000fe200078e0a1a */
[----:B------:R-:W-:-:S09]  /*0370*/  LEA.HI.X R13, R13, UR5, R6, 0x2, P1 ;  /* 0x000000050d0d7c11 */ /* 0x000fd200088f1406 */
.L_x_60:
[----:B------:R-:W-:Y:S01]  /*0380*/  MOV R6, R8 ;  /* 0x0000000800067202 */ /* 0x000fe20000000f00 */
[----:B------:R-:W-:-:S05]  /*0390*/  IMAD.MOV.U32 R7, RZ, RZ, R13 ;  /* 0x000000ffff077224 */ /* 0x000fca00078e000d */
[----:B------:R-:W2:Y:S01]  /*03a0*/  LDG.E.CONSTANT R6, desc[UR6][R6.64] ;  /* 0x0000000606067981 */ /* 0x000ea2000c1e9900 */
[----:B------:R-:W-:Y:S01]  /*03b0*/  VIADD R26, R26, 0x1 ;  /* 0x000000011a1a7836 */ /* 0x000fe20000000000 */
[CC--:B--2---:R-:W-:Y:S02]  /*03c0*/  FSETP.GT.AND P4, PT, R6.reuse, R19.reuse, PT ;  /* 0x000000130600720b */ /* 0x0c4fe40003f84000 */
[----:B------:R-:W-:Y:S02]  /*03d0*/  FSETP.GT.AND P1, PT, R11, R6, PT ;  /* 0x000000060b00720b */ /* 0x000fe40003f24000 */
[----:B------:R-:W-:-:S04]  /*03e0*/  FSEL R17, R6, R19, P4 ;  /* 0x0000001306117208 */ /* 0x000fc80002000000 */
[----:B------:R-:W-:Y:S01]  /*03f0*/  FSETP.GT.AND P5, PT, R17, R12, PT ;  /* 0x0000000c1100720b */ /* 0x000fe20003fa4000 */
[----:B------:R-:W-:-:S12]  /*0400*/  IMAD.MOV.U32 R19, RZ, RZ, R17 ;  /* 0x000000ffff137224 */ /* 0x000fd800078e0011 */
[----:B------:R-:W-:Y:S01]  /*0410*/  @P5 MOV R19, R12 ;  /* 0x0000000c00135202 */ /* 0x000fe20000000f00 */
[----:B------:R-:W-:Y:S01]  /*0420*/  @P5 IMAD.MOV.U32 R12, RZ, RZ, R17 ;  /* 0x000000ffff0c5224 */ /* 0x000fe200078e0011 */
[----:B------:R-:W-:Y:S02]  /*0430*/  FSEL R17, R11, R6, P1 ;  /* 0x000000060b117208 */ /* 0x000fe40000800000 */
[----:B------:R-:W-:Y:S01]  /*0440*/  FSEL R6, R6, R11, P1 ;  /* 0x0000000b06067208 */ /* 0x000fe20000800000 */
[----:B------:R-:W-:Y:S01]  /*0450*/  IMAD.MOV.U32 R18, RZ, RZ, R12 ;  /* 0x000000ffff127224 */ /* 0x000fe200078e000c */
[----:B------:R-:W-:-:S03]  /*0460*/  FSETP.GT.AND P3, PT, R12, R15, PT ;  /* 0x0000000f0c00720b */ /* 0x000fc60003f64000 */
[----:B------:R-:W-:-:S04]  /*0470*/  FADD R6, -R17, R6 ;  /* 0x0000000611067221 */ /* 0x000fc80000000100 */
[----:B------:R-:W-:-:S06]  /*0480*/  FMUL R11, R6, 1.4426950216293334961 ;  /* 0x3fb8aa3b060b7820 */ /* 0x000fcc0000400000 */
[----:B------:R-:W-:Y:S01]  /*0490*/  @P3 MOV R18, R15 ;  /* 0x0000000f00123202 */ /* 0x000fe20000000f00 */
[----:B------:R-:W-:Y:S01]  /*04a0*/  @P3 IMAD.MOV.U32 R15, RZ, RZ, R12 ;  /* 0x000000ffff0f3224 */ /* 0x000fe200078e000c */
[C---:B------:R-:W-:Y:S01]  /*04b0*/  SEL R12, R9.reuse, R4, P4 ;  /* 0x00000004090c7207 */ /* 0x040fe20002000000 */
[----:B------:R-:W-:Y:S01]  /*04c0*/  VIADD R9, R9, 0x100 ;  /* 0x0000010009097836 */ /* 0x000fe20000000000 */
[----:B------:R-:W-:Y:S02]  /*04d0*/  FSETP.GEU.AND P4, PT, R11, -126, PT ;  /* 0xc2fc00000b00780b */ /* 0x000fe40003f8e000 */
[----:B------:R-:W-:Y:S01]  /*04e0*/  FSETP.GT.AND P2, PT, R15, R16, PT ;  /* 0x000000100f00720b */ /* 0x000fe20003f44000 */
[----:B------:R-:W-:Y:S01]  /*04f0*/  IMAD.MOV.U32 R4, RZ, RZ, R12 ;  /* 0x000000ffff047224 */ /* 0x000fe200078e000c */
[----:B------:R-:W-:Y:S01]  /*0500*/  MOV R7, R15 ;  /* 0x0000000f00077202 */ /* 0x000fe20000000f00 */
[----:B------:R-:W-:Y:S02]  /*0510*/  @P5 IMAD.MOV.U32 R4, RZ, RZ, R24 ;  /* 0x000000ffff045224 */ /* 0x000fe400078e0018 */
[----:B------:R-:W-:-:S04]  /*0520*/  @P5 IMAD.MOV.U32 R24, RZ, RZ, R12 ;  /* 0x000000ffff185224 */ /* 0x000fc800078e000c */
[--C-:B------:R-:W-:Y:S01]  /*0530*/  IMAD.MOV.U32 R23, RZ, RZ, R24.reuse ;  /* 0x000000ffff177224 */ /* 0x100fe200078e0018 */
[----:B------:R-:W-:Y:S01]  /*0540*/  @P3 MOV R23, R25 ;  /* 0x0000001900173202 */ /* 0x000fe20000000f00 */
[----:B------:R-:W-:Y:S01]  /*0550*/  @!P4 FMUL R11, R11, 0.5 ;  /* 0x3f0000000b0bc820 */ /* 0x000fe20000400000 */
[----:B------:R-:W-:Y:S01]  /*0560*/  @P3 IMAD.MOV.U32 R25, RZ, RZ, R24 ;  /* 0x000000ffff193224 */ /* 0x000fe200078e0018 */
[----:B------:R-:W-:Y:S01]  /*0570*/  @P2 MOV R7, R16 ;  /* 0x0000001000072202 */ /* 0x000fe20000000f00 */
[----:B------:R-:W-:Y:S02]  /*0580*/  @P2 IMAD.MOV.U32 R16, RZ, RZ, R15 ;  /* 0x000000ffff102224 */ /* 0x000fe400078e000f */
[----:B------:R-:W-:Y:S01]  /*0590*/  IMAD.MOV.U32 R22, RZ, RZ, R25 ;  /* 0x000000ffff167224 */ /* 0x000fe200078e0019 */
[----:B------:R-:W0:Y:S01]  /*05a0*/  MUFU.EX2 R11, R11 ;  /* 0x0000000b000b7308 */ /* 0x000e220000000800 */
[----:B------:R-:W-:Y:S01]  /*05b0*/  @P2 IMAD.MOV.U32 R22, RZ, RZ, R10 ;  /* 0x000000ffff162224 */ /* 0x000fe200078e000a */
[----:B------:R-:W-:Y:S01]  /*05c0*/  FSETP.GT.AND P5, PT, R16, R5, PT ;  /* 0x000000051000720b */ /* 0x000fe20003fa4000 */
[----:B------:R-:W-:Y:S01]  /*05d0*/  IMAD.MOV.U32 R24, RZ, RZ, R23 ;  /* 0x000000ffff187224 */ /* 0x000fe200078e0017 */
[----:B------:R-:W-:-:S02]  /*05e0*/  MOV R6, R16 ;  /* 0x0000001000067202 */ /* 0x000fc40000000f00 */
[----:B------:R-:W-:Y:S01]  /*05f0*/  @P2 MOV R10, R25 ;  /* 0x00000019000a2202 */ /* 0x000fe20000000f00 */
[----:B------:R-:W-:Y:S01]  /*0600*/  IMAD.MOV.U32 R25, RZ, RZ, R22 ;  /* 0x000000ffff197224 */ /* 0x000fe200078e0016 */
[----:B------:R-:W-:-:S03]  /*0610*/  IADD3 R8, P2, PT, R8, 0x400, RZ ;  /* 0x0000040008087810 */ /* 0x000fc60007f5e0ff */
[----:B------:R-:W-:Y:S02]  /*0620*/  IMAD.MOV.U32 R21, RZ, RZ, R10 ;  /* 0x000000ffff157224 */ /* 0x000fe400078e000a */
[----:B------:R-:W-:Y:S02]  /*0630*/  IMAD.X R13, RZ, RZ, R13, P2 ;  /* 0x000000ffff0d7224 */ /* 0x000fe400010e060d */
[--C-:B------:R-:W-:Y:S01]  /*0640*/  @P5 IMAD.MOV.U32 R12, RZ, RZ, R5.reuse ;  /* 0x000000ffff0c5224 */ /* 0x100fe200078e0005 */
[----:B------:R-:W-:Y:S01]  /*0650*/  @P5 MOV R15, R20 ;  /* 0x00000014000f5202 */ /* 0x000fe20000000f00 */
[----:B------:R-:W-:Y:S02]  /*0660*/  @P5 IMAD.MOV.U32 R6, RZ, RZ, R5 ;  /* 0x000000ffff065224 */ /* 0x000fe400078e0005 */
[----:B0-----:R-:W-:Y:S01]  /*0670*/  @!P4 FMUL R11, R11, R11 ;  /* 0x0000000b0b0bc220 */ /* 0x001fe20000400000 */
[----:B------:R-:W-:Y:S01]  /*0680*/  @P5 IMAD.MOV.U32 R5, RZ, RZ, R16 ;  /* 0x000000ffff055224 */ /* 0x000fe200078e0010 */
[----:B------:R-:W-:Y:S01]  /*0690*/  @P5 MOV R16, R12 ;  /* 0x0000000c00105202 */ /* 0x000fe20000000f00 */
[----:B------:R-:W-:Y:S01]  /*06a0*/  @P5 IMAD.MOV.U32 R21, RZ, RZ, R20 ;  /* 0x000000ffff155224 */ /* 0x000fe200078e0014 */
[C---:B------:R-:W-:Y:S01]  /*06b0*/  FSEL R12, R3.reuse, 1, !P1 ;  /* 0x3f800000030c7808 */ /* 0x040fe20004800000 */
[----:B------:R-:W-:Y:S01]  /*06c0*/  @P5 IMAD.MOV.U32 R20, RZ, RZ, R10 ;  /* 0x000000ffff145224 */ /* 0x000fe200078e000a */
[----:B------:R-:W-:-:S02]  /*06d0*/  FSEL R3, R3, 1, P1 ;  /* 0x3f80000003037808 */ /* 0x000fc40000800000 */
[----:B------:R-:W-:Y:S02]  /*06e0*/  ISETP.NE.AND P1, PT, R26, RZ, PT ;  /* 0x000000ff1a00720c */ /* 0x000fe40003f25270 */
[----:B------:R-:W-:Y:S01]  /*06f0*/  @P5 MOV R10, R15 ;  /* 0x0000000f000a5202 */ /* 0x000fe20000000f00 */
[----:B------:R-:W-:Y:S01]  /*0700*/  FFMA R3, R12, R11, R3 ;  /* 0x0000000b0c037223 */ /* 0x000fe20000000003 */
[----:B------:R-:W-:Y:S01]  /*0710*/  MOV R11, R17 ;  /* 0x00000011000b7202 */ /* 0x000fe20000000f00 */
[----:B------:R-:W-:Y:S01]  /*0720*/  IMAD.MOV.U32 R12, RZ, RZ, R18 ;  /* 0x000000ffff0c7224 */ /* 0x000fe200078e0012 */
[----:B------:R-:W-:-:S07]  /*0730*/  MOV R15, R7 ;  /* 0x00000007000f7202 */ /* 0x000fce0000000f00 */
[----:B------:R-:W-:Y:S05]  /*0740*/  @P1 BRA `(.L_x_60) ;  /* 0xfffffffc000c1947 */ /* 0x000fea000383ffff */
.L_x_59:
[----:B------:R-:W-:Y:S05]  /*0750*/  BSYNC.RECONVERGENT B1 ;  /* 0x0000000000017941 */ /* 0x000fea0003800200 */
.L_x_58:
[----:B------:R-:W-:Y:S05]  /*0760*/  @!P0 BRA `(.L_x_57) ;  /* 0x0000000800dc8947 */ /* 0x000fea0003800000 */
.L_x_61:
        /* <DEDUP_REMOVED lines=12> */
[----:B------:R-:W-:Y:S02]  /*0830*/  FSETP.GT.AND P2, PT, R19, R18, PT ;  /* 0x000000121300720b */ /* 0x000fe40003f44000 */
[----:B------:R-:W-:Y:S02]  /*0840*/  MOV R26, R19 ;  /* 0x00000013001a7202 */ /* 0x000fe40000000f00 */
[----:B------:R-:W-:-:S02]  /*0850*/  FSEL R17, R16, R17, P5 ;  /* 0x0000001110117208 */ /* 0x000fc40002800000 */
[----:B------:R-:W-:-:S03]  /*0860*/  SEL R16, R9, R4, P3 ;  /* 0x0000000409107207 */ /* 0x000fc60001800000 */
[----:B------:R-:W-:Y:S02]  /*0870*/  FADD R17, -R12, R17 ;  /* 0x000000110c117221 */ /* 0x000fe40000000100 */
[----:B------:R-:W-:Y:S02]  /*0880*/  IMAD.MOV.U32 R4, RZ, RZ, R16 ;  /* 0x000000ffff047224 */ /* 0x000fe400078e0010 */
[----:B------:R-:W-:Y:S02]  /*0890*/  @P2 IMAD.MOV.U32 R26, RZ, RZ, R18 ;  /* 0x000000ffff1a2224 */ /* 0x000fe400078e0012 */
[----:B------:R-:W-:Y:S01]  /*08a0*/  FMUL R15, R17, 1.4426950216293334961 ;  /* 0x3fb8aa3b110f7820 */ /* 0x000fe20000400000 */
[----:B------:R-:W-:Y:S02]  /*08b0*/  @P2 IMAD.MOV.U32 R18, RZ, RZ, R19 ;  /* 0x000000ffff122224 */ /* 0x000fe400078e0013 */
[----:B------:R-:W-:Y:S01]  /*08c0*/  @P2 IMAD.MOV.U32 R4, RZ, RZ, R23 ;  /* 0x000000ffff042224 */ /* 0x000fe200078e0017 */
[----:B---3--:R-:W-:Y:S01]  /*08d0*/  FSETP.GT.AND P4, PT, R11, R26, PT ;  /* 0x0000001a0b00720b */ /* 0x008fe20003f84000 */
[----:B------:R-:W-:Y:S01]  /*08e0*/  @P2 IMAD.MOV.U32 R23, RZ, RZ, R16 ;  /* 0x000000ffff172224 */ /* 0x000fe200078e0010 */
[----:B------:R-:W-:-:S02]  /*08f0*/  FSETP.GT.AND P1, PT, R18, R7, PT ;  /* 0x000000071200720b */ /* 0x000fc40003f24000 */
[----:B0-----:R-:W-:Y:S02]  /*0900*/  MOV R24, R18 ;  /* 0x0000001200187202 */ /* 0x001fe40000000f00 */
[----:B------:R-:W-:Y:S02]  /*0910*/  FSEL R19, R11, R26, P4 ;  /* 0x0000001a0b137208 */ /* 0x000fe40002000000 */
[----:B------:R-:W-:Y:S02]  /*0920*/  FSETP.GEU.AND P3, PT, R15, -126, PT ;  /* 0xc2fc00000f00780b */ /* 0x000fe40003f6e000 */
[----:B------:R-:W-:-:S03]  /*0930*/  MOV R13, R19 ;  /* 0x00000013000d7202 */ /* 0x000fc60000000f00 */
[----:B------:R-:W-:Y:S02]  /*0940*/  @P4 IADD3 R4, PT, PT, R9, 0x100, RZ ;  /* 0x0000010009044810 */ /* 0x000fe40007ffe0ff */
[----:B------:R-:W-:Y:S02]  /*0950*/  @P1 IMAD.MOV.U32 R24, RZ, RZ, R7 ;  /* 0x000000ffff181224 */ /* 0x000fe400078e0007 */
[----:B------:R-:W-:Y:S01]  /*0960*/  @P1 IMAD.MOV.U32 R7, RZ, RZ, R18 ;  /* 0x000000ffff071224 */ /* 0x000fe200078e0012 */
[----:B------:R-:W-:Y:S01]  /*0970*/  MOV R16, R4 ;  /* 0x0000000400107202 */ /* 0x000fe20000000f00 */
[----:B------:R-:W-:Y:S01]  /*0980*/  IMAD.MOV.U32 R18, RZ, RZ, R23 ;  /* 0x000000ffff127224 */ /* 0x000fe200078e0017 */
[----:B------:R-:W-:Y:S01]  /*0990*/  FSETP.GT.AND P6, PT, R19, R24, PT ;  /* 0x000000181300720b */ /* 0x000fe20003fc4000 */
[----:B------:R-:W-:Y:S01]  /*09a0*/  IMAD.MOV.U32 R17, RZ, RZ, R7 ;  /* 0x000000ffff117224 */ /* 0x000fe200078e0007 */
[----:B------:R-:W-:Y:S01]  /*09b0*/  FSETP.GT.AND P0, PT, R7, R6, PT ;  /* 0x000000060700720b */ /* 0x000fe20003f04000 */
[----:B------:R-:W-:Y:S01]  /*09c0*/  @!P3 FMUL R15, R15, 0.5 ;  /* 0x3f0000000f0fb820 */ /* 0x000fe20000400000 */
[----:B------:R-:W-:-:S02]  /*09d0*/  @P1 IMAD.MOV.U32 R18, RZ, RZ, R22 ;  /* 0x000000ffff121224 */ /* 0x000fc400078e0016 */
[----:B------:R-:W-:Y:S01]  /*09e0*/  @P1 IMAD.MOV.U32 R22, RZ, RZ, R23 ;  /* 0x000000ffff161224 */ /* 0x000fe200078e0017 */
[----:B------:R-:W-:Y:S02]  /*09f0*/  FSETP.GT.AND P1, PT, R12, R11, PT ;  /* 0x0000000b0c00720b */ /* 0x000fe40003f24000 */
[----:B------:R-:W0:Y:S04]  /*0a00*/  MUFU.EX2 R15, R15 ;  /* 0x0000000f000f7308 */ /* 0x000e280000000800 */
        /* <DEDUP_REMOVED lines=12> */
[----:B----4-:R-:W-:Y:S01]  /*0ad0*/  FSETP.GT.AND P6, PT, R8, R13, PT ;  /* 0x0000000d0800720b */ /* 0x010fe20003fc4000 */
[----:B0-----:R-:W-:Y:S01]  /*0ae0*/  @!P3 FMUL R15, R15, R15 ;  /* 0x0000000f0f0fb220 */ /* 0x001fe20000400000 */
[----:B------:R-:W-:-:S02]  /*0af0*/  MOV R4, R6 ;  /* 0x0000000600047202 */ /* 0x000fc40000000f00 */
[----:B------:R-:W-:Y:S01]  /*0b00*/  FSEL R26, R8, R13, P6 ;  /* 0x0000000d081a7208 */ /* 0x000fe20003000000 */
[----:B------:R-:W-:Y:S02]  /*0b10*/  IMAD.MOV.U32 R13, RZ, RZ, R18 ;  /* 0x000000ffff0d7224 */ /* 0x000fe400078e0012 */
[----:B------:R-:W-:Y:S01]  /*0b20*/  @P2 IMAD.MOV.U32 R7, RZ, RZ, R17 ;  /* 0x000000ffff072224 */ /* 0x000fe200078e0011 */
[----:B------:R-:W-:Y:S01]  /*0b30*/  MOV R23, R26 ;  /* 0x0000001a00177202 */ /* 0x000fe20000000f00 */
[----:B------:R-:W-:Y:S01]  /*0b40*/  @P2 IMAD.MOV.U32 R17, RZ, RZ, R24 ;  /* 0x000000ffff112224 */ /* 0x000fe200078e0018 */
[C---:B------:R-:W-:Y:S01]  /*0b50*/  FSEL R24, R3.reuse, 1, !P5 ;  /* 0x3f80000003187808 */ /* 0x040fe20006800000 */
[----:B------:R-:W-:Y:S01]  /*0b60*/  @P4 IMAD.MOV.U32 R4, RZ, RZ, R5 ;  /* 0x000000ffff044224 */ /* 0x000fe200078e0005 */
[----:B------:R-:W-:Y:S01]  /*0b70*/  FSEL R3, R3, 1, P5 ;  /* 0x3f80000003037808 */ /* 0x000fe20002800000 */
[----:B------:R-:W-:Y:S01]  /*0b80*/  @P4 IMAD.MOV.U32 R5, RZ, RZ, R6 ;  /* 0x000000ffff054224 */ /* 0x000fe200078e0006 */
[----:B------:R-:W-:Y:S01]  /*0b90*/  FSETP.GT.AND P5, PT, R26, R7, PT ;  /* 0x000000071a00720b */ /* 0x000fe20003fa4000 */
[----:B------:R-:W-:Y:S01]  /*0ba0*/  @P6 VIADD R16, R9, 0x200 ;  /* 0x0000020009106836 */ /* 0x000fe20000000000 */
[----:B------:R-:W-:Y:S01]  /*0bb0*/  FSETP.GT.AND P3, PT, R17, R4, PT ;  /* 0x000000041100720b */ /* 0x000fe20003f64000 */
[----:B------:R-:W-:Y:S01]  /*0bc0*/  FFMA R3, R24, R15, R3 ;  /* 0x0000000f18037223 */ /* 0x000fe20000000003 */
[----:B------:R-:W-:-:S02]  /*0bd0*/  FSEL R15, R12, R11, P1 ;  /* 0x0000000b0c0f7208 */ /* 0x000fc40000800000 */
[----:B------:R-:W-:Y:S01]  /*0be0*/  FSEL R12, R11, R12, P1 ;  /* 0x0000000c0b0c7208 */ /* 0x000fe20000800000 */
[----:B------:R-:W-:Y:S01]  /*0bf0*/  IMAD.MOV.U32 R11, RZ, RZ, R17 ;  /* 0x000000ffff0b7224 */ /* 0x000fe200078e0011 */
[----:B------:R-:W-:Y:S01]  /*0c00*/  @P2 MOV R13, R19 ;  /* 0x00000013000d2202 */ /* 0x000fe20000000f00 */
[----:B------:R-:W-:Y:S02]  /*0c10*/  @P2 IMAD.MOV.U32 R19, RZ, RZ, R18 ;  /* 0x000000ffff132224 */ /* 0x000fe400078e0012 */
[----:B------:R-:W-:Y:S01]  /*0c20*/  FADD R24, -R15, R12 ;  /* 0x0000000c0f187221 */ /* 0x000fe20000000100 */
[----:B------:R-:W-:Y:S01]  /*0c30*/  IMAD.MOV.U32 R12, RZ, RZ, R16 ;  /* 0x000000ffff0c7224 */ /* 0x000fe200078e0010 */
[----:B------:R-:W-:Y:S01]  /*0c40*/  @P5 MOV R12, R13 ;  /* 0x0000000d000c5202 */ /* 0x000fe20000000f00 */
[----:B------:R-:W-:Y:S02]  /*0c50*/  @P5 IMAD.MOV.U32 R23, RZ, RZ, R7 ;  /* 0x000000ffff175224 */ /* 0x000fe400078e0007 */
[----:B------:R-:W-:Y:S01]  /*0c60*/  FMUL R24, R24, 1.4426950216293334961 ;  /* 0x3fb8aa3b18187820 */ /* 0x000fe20000400000 */
[----:B------:R-:W-:Y:S01]  /*0c70*/  @P3 IMAD.MOV.U32 R11, RZ, RZ, R4 ;  /* 0x000000ffff0b3224 */ /* 0x000fe200078e0004 */
[----:B------:R-:W-:Y:S01]  /*0c80*/  @P3 MOV R4, R17 ;  /* 0x0000001100043202 */ /* 0x000fe20000000f00 */
[----:B------:R-:W-:Y:S01]  /*0c90*/  @P5 IMAD.MOV.U32 R7, RZ, RZ, R26 ;  /* 0x000000ffff075224 */ /* 0x000fe200078e001a */
[----:B------:R-:W-:Y:S01]  /*0ca0*/  MOV R17, R21 ;  /* 0x0000001500117202 */ /* 0x000fe20000000f00 */
[----:B------:R-:W-:Y:S01]  /*0cb0*/  IMAD.MOV.U32 R18, RZ, RZ, R19 ;  /* 0x000000ffff127224 */ /* 0x000fe200078e0013 */
[----:B------:R-:W-:Y:S01]  /*0cc0*/  @P4 MOV R17, R20 ;  /* 0x0000001400114202 */ /* 0x000fe20000000f00 */
[----:B------:R-:W-:Y:S01]  /*0cd0*/  @P4 IMAD.MOV.U32 R20, RZ, RZ, R21 ;  /* 0x000000ffff144224 */ /* 0x000fe200078e0015 */
[----:B------:R-:W-:Y:S01]  /*0ce0*/  FSETP.GT.AND P0, PT, R7, R11, PT ;  /* 0x0000000b0700720b */ /* 0x000fe20003f04000 */
[----:B------:R-:W-:Y:S01]  /*0cf0*/  @P5 IMAD.MOV.U32 R13, RZ, RZ, R16 ;  /* 0x000000ffff0d5224 */ /* 0x000fe200078e0010 */
[----:B------:R-:W-:Y:S01]  /*0d00*/  @P3 MOV R18, R17 ;  /* 0x0000001100123202 */ /* 0x000fe20000000f00 */
[----:B------:R-:W-:Y:S01]  /*0d10*/  @P3 IMAD.MOV.U32 R17, RZ, RZ, R19 ;  /* 0x000000ffff113224 */ /* 0x000fe200078e0013 */
[----:B------:R-:W-:Y:S01]  /*0d20*/  FSETP.GT.AND P2, PT, R4, R5, PT ;  /* 0x000000050400720b */ /* 0x000fe20003f44000 */
[----:B------:R-:W-:Y:S01]  /*0d30*/  IMAD.MOV.U32 R22, RZ, RZ, R7 ;  /* 0x000000ffff167224 */ /* 0x000fe200078e0007 */
[----:B------:R-:W-:Y:S01]  /*0d40*/  FSETP.GEU.AND P3, PT, R24, -126, PT ;  /* 0xc2fc00001800780b */ /* 0x000fe20003f6e000 */
[----:B------:R-:W-:Y:S01]  /*0d50*/  IMAD.MOV.U32 R6, RZ, RZ, R4 ;  /* 0x000000ffff067224 */ /* 0x000fe200078e0004 */
[----:B-----5:R-:W-:Y:S01]  /*0d60*/  FSETP.GT.AND P4, PT, R10, R23, PT ;  /* 0x000000170a00720b */ /* 0x020fe20003f84000 */
[----:B------:R-:W-:Y:S01]  /*0d70*/  IMAD.MOV.U32 R16, RZ, RZ, R13 ;  /* 0x000000ffff107224 */ /* 0x000fe200078e000d */
[----:B------:R-:W-:-:S02]  /*0d80*/  FSETP.GT.AND P5, PT, R15, R8, PT ;  /* 0x000000080f00720b */ /* 0x000fc40003fa4000 */
[----:B------:R-:W-:Y:S01]  /*0d90*/  FSEL R23, R10, R23, P4 ;  /* 0x000000170a177208 */ /* 0x000fe20002000000 */
[----:B------:R-:W-:Y:S01]  /*0da0*/  @P0 IMAD.MOV.U32 R16, RZ, RZ, R18 ;  /* 0x000000ffff100224 */ /* 0x000fe200078e0012 */
[----:B------:R-:W-:Y:S01]  /*0db0*/  @P0 MOV R22, R11 ;  /* 0x0000000b00160202 */ /* 0x000fe20000000f00 */
[----:B------:R-:W-:Y:S01]  /*0dc0*/  @P0 IMAD.MOV.U32 R11, RZ, RZ, R7 ;  /* 0x000000ffff0b0224 */ /* 0x000fe200078e0007 */
[----:B------:R-:W-:Y:S01]  /*0dd0*/  @P0 MOV R18, R13 ;  /* 0x0000000d00120202 */ /* 0x000fe20000000f00 */
[----:B------:R-:W-:Y:S01]  /*0de0*/  IMAD.MOV.U32 R13, RZ, RZ, R17 ;  /* 0x000000ffff0d7224 */ /* 0x000fe200078e0011 */
[----:B------:R-:W-:Y:S01]  /*0df0*/  @P2 MOV R6, R5 ;  /* 0x0000000500062202 */ /* 0x000fe20000000f00 */
[----:B------:R-:W-:Y:S01]  /*0e00*/  @!P3 FMUL R24, R24, 0.5 ;  /* 0x3f0000001818b820 */ /* 0x000fe20000400000 */
[----:B------:R-:W-:Y:S01]  /*0e10*/  FSETP.GT.AND P0, PT, R23, R22, PT ;  /* 0x000000161700720b */ /* 0x000fe20003f04000 */
[----:B------:R-:W-:Y:S01]  /*0e20*/  IMAD.MOV.U32 R19, RZ, RZ, R23 ;  /* 0x000000ffff137224 */ /* 0x000fe200078e0017 */
[----:B------:R-:W-:Y:S01]  /*0e30*/  FSETP.GT.AND P6, PT, R11, R6, PT ;  /* 0x000000060b00720b */ /* 0x000fe20003fc4000 */
[----:B------:R-:W0:Y:S01]  /*0e40*/  MUFU.EX2 R21, R24 ;  /* 0x0000001800157308 */ /* 0x000e220000000800 */
[----:B------:R-:W-:-:S02]  /*0e50*/  FSEL R7, R15, R8, P5 ;  /* 0x000000080f077208 */ /* 0x000fc40002800000 */
[----:B------:R-:W-:Y:S01]  /*0e60*/  FSEL R26, R8, R15, P5 ;  /* 0x0000000f081a7208 */ /* 0x000fe20002800000 */
[----:B------:R-:W-:Y:S01]  /*0e70*/  IMAD.MOV.U32 R15, RZ, RZ, R11 ;  /* 0x000000ffff0f7224 */ /* 0x000fe200078e000b */
[----:B------:R-:W-:Y:S01]  /*0e80*/  @P2 MOV R13, R20 ;  /* 0x00000014000d2202 */ /* 0x000fe20000000f00 */
[----:B------:R-:W-:Y:S01]  /*0e90*/  @P2 IMAD.MOV.U32 R20, RZ, RZ, R17 ;  /* 0x000000ffff142224 */ /* 0x000fe200078e0011 */
[----:B------:R-:W-:Y:S01]  /*0ea0*/  @P2 MOV R5, R4 ;  /* 0x0000000400052202 */ /* 0x000fe20000000f00 */
[C---:B------:R-:W-:Y:S01]  /*0eb0*/  FADD R26, -R7.reuse, R26 ;  /* 0x0000001a071a7221 */ /* 0x040fe20000000100 */
[----:B------:R-:W-:Y:S01]  /*0ec0*/  FSETP.GT.AND P2, PT, R7, R10, PT ;  /* 0x0000000a0700720b */ /* 0x000fe20003f44000 */
[----:B------:R-:W-:Y:S01]  /*0ed0*/  IMAD.MOV.U32 R8, RZ, RZ, R18 ;  /* 0x000000ffff087224 */ /* 0x000fe200078e0012 */
[----:B------:R-:W-:Y:S01]  /*0ee0*/  @P0 MOV R19, R22 ;  /* 0x0000001600130202 */ /* 0x000fe20000000f00 */
[----:B------:R-:W-:Y:S01]  /*0ef0*/  @P6 IMAD.MOV.U32 R15, RZ, RZ, R6 ;  /* 0x000000ffff0f6224 */ /* 0x000fe200078e0006 */
[----:B------:R-:W-:Y:S01]  /*0f00*/  @P6 MOV R6, R11 ;  /* 0x0000000b00066202 */ /* 0x000fe20000000f00 */
[----:B------:R-:W-:-:S02]  /*0f10*/  @P0 IMAD.MOV.U32 R22, RZ, RZ, R23 ;  /* 0x000000ffff160224 */ /* 0x000fc400078e0017 */
[----:B------:R-:W-:Y:S01]  /*0f20*/  FMUL R26, R26, 1.4426950216293334961 ;  /* 0x3fb8aa3b1a1a7820 */ /* 0x000fe20000400000 */
[----:B------:R-:W-:Y:S01]  /*0f30*/  FSEL R17, R7, R10, P2 ;  /* 0x0000000a07117208 */ /* 0x000fe20001000000 */
[----:B------:R-:W-:Y:S01]  /*0f40*/  @P6 IMAD.MOV.U32 R8, RZ, RZ, R13 ;  /* 0x000000ffff086224 */ /* 0x000fe200078e000d */
[----:B------:R-:W-:Y:S01]  /*0f50*/  FSEL R10, R10, R7, P2 ;  /* 0x000000070a0a7208 */ /* 0x000fe20001000000 */
[----:B0-----:R-:W-:Y:S01]  /*0f60*/  @!P3 FMUL R21, R21, R21 ;  /* 0x000000151515b220 */ /* 0x001fe20000400000 */
[C---:B------:R-:W-:Y:S01]  /*0f70*/  FSEL R24, R3.reuse, 1, P1 ;  /* 0x3f80000003187808 */ /* 0x040fe20000800000 */
[----:B------:R-:W-:Y:S01]  /*0f80*/  @P6 IMAD.MOV.U32 R13, RZ, RZ, R18 ;  /* 0x000000ffff0d6224 */ /* 0x000fe200078e0012 */
[----:B------:R-:W-:Y:S01]  /*0f90*/  FSEL R3, R3, 1, !P1 ;  /* 0x3f80000003037808 */ /* 0x000fe20004800000 */
[----:B------:R-:W-:Y:S01]  /*0fa0*/  FADD R10, -R17, R10 ;  /* 0x0000000a110a7221 */ /* 0x000fe20000000100 */
[----:B------:R-:W-:Y:S01]  /*0fb0*/  FSETP.GT.AND P1, PT, R22, R15, PT ;  /* 0x0000000f1600720b */ /* 0x000fe20003f24000 */
[----:B------:R-:W-:Y:S01]  /*0fc0*/  IMAD.MOV.U32 R18, RZ, RZ, R22 ;  /* 0x000000ffff127224 */ /* 0x000fe200078e0016 */
[----:B------:R-:W-:Y:S01]  /*0fd0*/  FSETP.GT.AND P3, PT, R6, R5, PT ;  /* 0x000000050600720b */ /* 0x000fe20003f64000 */
[----:B------:R-:W-:Y:S01]  /*0fe0*/  FMUL R25, R10, 1.4426950216293334961 ;  /* 0x3fb8aa3b0a197820 */ /* 0x000fe20000400000 */
[C---:B------:R-:W-:Y:S01]  /*0ff0*/  FSETP.GEU.AND P6, PT, R26.reuse, -126, PT ;  /* 0xc2fc00001a00780b */ /* 0x040fe20003fce000 */
[----:B------:R-:W-:Y:S01]  /*1000*/  IMAD.MOV.U32 R10, RZ, RZ, R6 ;  /* 0x000000ffff0a7224 */ /* 0x000fe200078e0006 */
[----:B------:R-:W-:Y:S01]  /*1010*/  @P4 IADD3 R12, PT, PT, R9, 0x300, RZ ;  /* 0x00000300090c4810 */ /* 0x000fe20007ffe0ff */
[----:B------:R-:W-:Y:S01]  /*1020*/  IMAD.MOV.U32 R11, RZ, RZ, R13 ;  /* 0x000000ffff0b7224 */ /* 0x000fe200078e000d */
[----:B------:R-:W-:Y:S01]  /*1030*/  FSETP.GEU.AND P4, PT, R25, -126, PT ;  /* 0xc2fc00001900780b */ /* 0x000fe20003f8e000 */
[----:B------:R-:W-:Y:S01]  /*1040*/  FFMA R24, R3, R21, R24 ;  /* 0x0000001503187223 */ /* 0x000fe20000000018 */
[----:B------:R-:W-:Y:S01]  /*1050*/  IADD3 R9, PT, PT, R9, 0x400, RZ ;  /* 0x0000040009097810 */ /* 0x000fe20007ffe0ff */
[--C-:B------:R-:W-:Y:S01]  /*1060*/  IMAD.MOV.U32 R4, RZ, RZ, R12.reuse ;  /* 0x000000ffff047224 */ /* 0x100fe200078e000c */
[----:B------:R-:W-:Y:S01]  /*1070*/  @P0 MOV R4, R16 ;  /* 0x0000001000040202 */ /* 0x000fe20000000f00 */
[----:B------:R-:W-:Y:S01]  /*1080*/  @P1 IMAD.MOV.U32 R18, RZ, RZ, R15 ;  /* 0x000000ffff121224 */ /* 0x000fe200078e000f */
[----:B------:R-:W-:Y:S01]  /*1090*/  @P1 MOV R15, R22 ;  /* 0x00000016000f1202 */ /* 0x000fe20000000f00 */
[----:B------:R-:W-:Y:S01]  /*10a0*/  @P3 IMAD.MOV.U32 R10, RZ, RZ, R5 ;  /* 0x000000ffff0a3224 */ /* 0x000fe200078e0005 */
[----:B------:R-:W-:Y:S01]  /*10b0*/  @P3 MOV R5, R6 ;  /* 0x0000000600053202 */ /* 0x000fe20000000f00 */
[----:B------:R-:W-:Y:S01]  /*10c0*/  @!P6 FMUL R26, R26, 0.5 ;  /* 0x3f0000001a1ae820 */ /* 0x000fe20000400000 */
[----:B------:R-:W-:Y:S01]  /*10d0*/  @P0 IMAD.MOV.U32 R16, RZ, RZ, R12 ;  /* 0x000000ffff100224 */ /* 0x000fe200078e000c */
[----:B------:R-:W-:Y:S01]  /*10e0*/  MOV R7, R15 ;  /* 0x0000000f00077202 */ /* 0x000fe20000000f00 */
[----:B------:R-:W-:Y:S01]  /*10f0*/  @P3 IMAD.MOV.U32 R11, RZ, RZ, R20 ;  /* 0x000000ffff0b3224 */ /* 0x000fe200078e0014 */
[----:B------:R-:W-:Y:S01]  /*1100*/  FSETP.GT.AND P0, PT, R15, R10, PT ;  /* 0x0000000a0f00720b */ /* 0x000fe20003f04000 */
[----:B------:R-:W-:Y:S01]  /*1110*/  @!P4 FMUL R25, R25, 0.5 ;  /* 0x3f0000001919c820 */ /* 0x000fe20000400000 */
[----:B------:R-:W0:Y:S01]  /*1120*/  MUFU.EX2 R26, R26 ;  /* 0x0000001a001a7308 */ /* 0x000e220000000800 */
[----:B------:R-:W-:Y:S01]  /*1130*/  IMAD.MOV.U32 R23, RZ, RZ, R16 ;  /* 0x000000ffff177224 */ /* 0x000fe200078e0010 */
[C---:B------:R-:W-:Y:S01]  /*1140*/  FSEL R3, R24.reuse, 1, P5 ;  /* 0x3f80000018037808 */ /* 0x040fe20002800000 */
[----:B------:R-:W-:Y:S01]  /*1150*/  @P1 IMAD.MOV.U32 R23, RZ, RZ, R8 ;  /* 0x000000ffff171224 */ /* 0x000fe200078e0008 */
[----:B------:R-:W-:Y:S01]  /*1160*/  FSEL R12, R24, 1, !P5 ;  /* 0x3f800000180c7808 */ /* 0x000fe20006800000 */
[----:B------:R-:W-:-:S02]  /*1170*/  @P1 IMAD.MOV.U32 R8, RZ, RZ, R16 ;  /* 0x000000ffff081224 */ /* 0x000fc400078e0010 */
[----:B------:R-:W-:Y:S01]  /*1180*/  @P3 IMAD.MOV.U32 R20, RZ, RZ, R13 ;  /* 0x000000ffff143224 */ /* 0x000fe200078e000d */
[----:B------:R-:W1:Y:S01]  /*1190*/  MUFU.EX2 R25, R25 ;  /* 0x0000001900197308 */ /* 0x000e620000000800 */
[--C-:B------:R-:W-:Y:S02]  /*11a0*/  IMAD.MOV.U32 R22, RZ, RZ, R8.reuse ;  /* 0x000000ffff167224 */ /* 0x100fe400078e0008 */
[----:B------:R-:W-:Y:S01]  /*11b0*/  @P0 MOV R7, R10 ;  /* 0x0000000a00070202 */ /* 0x000fe20000000f00 */
[----:B------:R-:W-:Y:S01]  /*11c0*/  @P0 IMAD.MOV.U32 R10, RZ, RZ, R15 ;  /* 0x000000ffff0a0224 */ /* 0x000fe200078e000f */
[----:B------:R-:W-:Y:S01]  /*11d0*/  @P0 MOV R22, R11 ;  /* 0x0000000b00160202 */ /* 0x000fe20000000f00 */
[----:B------:R-:W-:Y:S01]  /*11e0*/  @P0 IMAD.MOV.U32 R11, RZ, RZ, R8 ;  /* 0x000000ffff0b0224 */ /* 0x000fe200078e0008 */
[----:B------:R-:W-:Y:S01]  /*11f0*/  ISETP.GE.AND P0, PT, R9, UR9, PT ;  /* 0x0000000909007c0c */ /* 0x000fe2000bf06270 */
[----:B------:R-:W-:Y:S02]  /*1200*/  IMAD.MOV.U32 R6, RZ, RZ, R10 ;  /* 0x000000ffff067224 */ /* 0x000fe400078e000a */
[----:B0-----:R-:W-:Y:S01]  /*1210*/  @!P6 FMUL R26, R26, R26 ;  /* 0x0000001a1a1ae220 */ /* 0x001fe20000400000 */
[----:B------:R-:W-:Y:S01]  /*1220*/  FSETP.GT.AND P1, PT, R10, R5, PT ;  /* 0x000000050a00720b */ /* 0x000fe20003f24000 */
[----:B------:R-:W-:-:S02]  /*1230*/  IMAD.MOV.U32 R21, RZ, RZ, R11 ;  /* 0x000000ffff157224 */ /* 0x000fc400078e000b */
[----:B------:R-:W-:Y:S01]  /*1240*/  FFMA R12, R12, R26, R3 ;  /* 0x0000001a0c0c7223 */ /* 0x000fe20000000003 */
[----:B-1----:R-:W-:-:S04]  /*1250*/  @!P4 FMUL R25, R25, R25 ;  /* 0x000000191919c220 */ /* 0x002fc80000400000 */
[C---:B------:R-:W-:Y:S02]  /*1260*/  FSEL R3, R12.reuse, 1, P2 ;  /* 0x3f8000000c037808 */ /* 0x040fe40001000000 */
[----:B------:R-:W-:-:S03]  /*1270*/  FSEL R8, R12, 1, !P2 ;  /* 0x3f8000000c087808 */ /* 0x000fc60005000000 */
[----:B------:R-:W-:Y:S01]  /*1280*/  @P1 MOV R6, R5 ;  /* 0x0000000500061202 */ /* 0x000fe20000000f00 */
[----:B------:R-:W-:Y:S02]  /*1290*/  @P1 IMAD.MOV.U32 R21, RZ, RZ, R20 ;  /* 0x000000ffff151224 */ /* 0x000fe400078e0014 */
[----:B------:R-:W-:Y:S01]  /*12a0*/  FFMA R3, R8, R25, R3 ;  /* 0x0000001908037223 */ /* 0x000fe20000000003 */
[----:B------:R-:W-:Y:S01]  /*12b0*/  @P1 IMAD.MOV.U32 R5, RZ, RZ, R10 ;  /* 0x000000ffff051224 */ /* 0x000fe200078e000a */
[----:B------:R-:W-:Y:S01]  /*12c0*/  @P1 MOV R20, R11 ;  /* 0x0000000b00141202 */ /* 0x000fe20000000f00 */
[----:B------:R-:W-:Y:S06]  /*12d0*/  @!P0 BRA `(.L_x_61) ;  /* 0xfffffff400248947 */ /* 0x000fec000383ffff */
.L_x_57:
[----:B------:R-:W-:Y:S05]  /*12e0*/  BSYNC.RECONVERGENT B0 ;  /* 0x0000000000007941 */ /* 0x000fea0003800200 */
.L_x_56:
        /* <DEDUP_REMOVED lines=34> */
[----:B------:R-:W-:Y:S01]  /*1510*/  IMAD.MOV.U32 R4, RZ, RZ, R6 ;  /* 0x000000ffff047224 */ /* 0x000fe200078e0006 */
[----:B------:R-:W-:-:S03]  /*1520*/  MOV R19, R5 ;  /* 0x0000000500137202 */ /* 0x000fc60000000f00 */
[----:B------:R-:W-:Y:S01]  /*1530*/  @P5 IMAD.MOV.U32 R3, RZ, RZ, R24 ;  /* 0x000000ffff035224 */ /* 0x000fe200078e0018 */
[----:B------:R-:W-:Y:S01]  /*1540*/  @P5 MOV R24, R7 ;  /* 0x0000000700185202 */ /* 0x000fe20000000f00 */
[--C-:B------:R-:W-:Y:S01]  /*1550*/  IMAD.MOV.U32 R7, RZ, RZ, R23.reuse ;  /* 0x000000ffff077224 */ /* 0x100fe200078e0017 */
[----:B------:R-:W-:Y:S01]  /*1560*/  @P4 MOV R7, R26 ;  /* 0x0000001a00074202 */ /* 0x000fe20000000f00 */
[----:B------:R-:W-:Y:S01]  /*1570*/  @P4 IMAD.MOV.U32 R26, RZ, RZ, R23 ;  /* 0x000000ffff1a4224 */ /* 0x000fe200078e0017 */
[----:B------:R-:W-:Y:S01]  /*1580*/  FSETP.GT.AND P0, PT, R3, R6, PT ;  /* 0x000000060300720b */ /* 0x000fe20003f04000 */
[----:B------:R-:W-:Y:S01]  /*1590*/  IMAD.MOV.U32 R28, RZ, RZ, R24 ;  /* 0x000000ffff1c7224 */ /* 0x000fe200078e0018 */
[----:B------:R-:W-:Y:S02]  /*15a0*/  FSETP.GT.AND P3, PT, R18, R24, PT ;  /* 0x000000181200720b */ /* 0x000fe40003f64000 */
[----:B------:R-:W-:-:S09]  /*15b0*/  SEL R13, R13, R26, !P1 ;  /* 0x0000001a0d0d7207 */ /* 0x000fd20004800000 */
        /* <DEDUP_REMOVED lines=9> */
[----:B------:R-:W-:Y:S01]  /*1650*/  FSETP.GEU.AND P6, PT, R18, R9, PT ;  /* 0x000000091200720b */ /* 0x000fe20003fce000 */
[----:B------:R-:W-:-:S03]  /*1660*/  @P5 IMAD.MOV.U32 R7, RZ, RZ, R22 ;  /* 0x000000ffff075224 */ /* 0x000fc600078e0016 */
[----:B------:R-:W-:-:S05]  /*1670*/  FSEL R9, R9, R18, !P6 ;  /* 0x0000001209097208 */ /* 0x000fca0007000000 */
        /* <DEDUP_REMOVED lines=10> */
[----:B------:R-:W-:Y:S01]  /*1720*/  FSETP.GT.AND P0, PT, R9, R28, PT ;  /* 0x0000001c0900720b */ /* 0x000fe20003f04000 */
[--C-:B------:R-:W-:Y:S01]  /*1730*/  IMAD.MOV.U32 R3, RZ, RZ, R20.reuse ;  /* 0x000000ffff037224 */ /* 0x100fe200078e0014 */
[----:B------:R-:W-:Y:S01]  /*1740*/  @P2 MOV R3, R5 ;  /* 0x0000000500032202 */ /* 0x000fe20000000f00 */
[----:B------:R-:W-:Y:S01]  /*1750*/  @P2 IMAD.MOV.U32 R5, RZ, RZ, R20 ;  /* 0x000000ffff052224 */ /* 0x000fe200078e0014 */
[-C--:B------:R-:W-:Y:S01]  /*1760*/  MOV R21, R7.reuse ;  /* 0x0000000700157202 */ /* 0x080fe20000000f00 */
[----:B------:R-:W-:Y:S01]  /*1770*/  @P3 IMAD.MOV.U32 R21, RZ, RZ, R13 ;  /* 0x000000ffff153224 */ /* 0x000fe200078e000d */
[----:B------:R-:W-:Y:S01]  /*1780*/  @P3 MOV R13, R7 ;  /* 0x00000007000d3202 */ /* 0x000fe20000000f00 */
[----:B------:R-:W-:-:S02]  /*1790*/  IMAD.MOV.U32 R20, RZ, RZ, R6 ;  /* 0x000000ffff147224 */ /* 0x000fc400078e0006 */
[----:B------:R-:W-:Y:S01]  /*17a0*/  @P5 MOV R22, R23 ;  /* 0x0000001700165202 */ /* 0x000fe20000000f00 */
[----:B------:R-:W-:Y:S01]  /*17b0*/  @P5 IMAD.MOV.U32 R23, RZ, RZ, R4 ;  /* 0x000000ffff175224 */ /* 0x000fe200078e0004 */
[----:B------:R-:W-:Y:S01]  /*17c0*/  SEL R24, R12, R13, !P6 ;  /* 0x0000000d0c187207 */ /* 0x000fe20007000000 */
[----:B------:R-:W-:Y:S01]  /*17d0*/  IMAD.MOV.U32 R4, RZ, RZ, R19 ;  /* 0x000000ffff047224 */ /* 0x000fe200078e0013 */
[----:B------:R-:W-:Y:S01]  /*17e0*/  FSETP.GT.AND P1, PT, R22, R19, PT ;  /* 0x000000131600720b */ /* 0x000fe20003f24000 */
[----:B------:R-:W-:Y:S02]  /*17f0*/  @P0 IMAD.MOV.U32 R18, RZ, RZ, R9 ;  /* 0x000000ffff120224 */ /* 0x000fe400078e0009 */
[----:B------:R-:W-:Y:S02]  /*1800*/  @P0 IMAD.MOV.U32 R9, RZ, RZ, R28 ;  /* 0x000000ffff090224 */ /* 0x000fe400078e001c */
[----:B------:R-:W-:Y:S01]  /*1810*/  IMAD.MOV.U32 R7, RZ, RZ, R23 ;  /* 0x000000ffff077224 */ /* 0x000fe200078e0017 */
[----:B------:R-:W-:Y:S01]  /*1820*/  FSETP.GT.AND P2, PT, R18, R23, PT ;  /* 0x000000171200720b */ /* 0x000fe20003f44000 */
[----:B------:R-:W-:Y:S01]  /*1830*/  @P4 IMAD.MOV.U32 R20, RZ, RZ, R21 ;  /* 0x000000ffff144224 */ /* 0x000fe200078e0015 */
[----:B------:R-:W-:Y:S01]  /*1840*/  FSETP.GEU.AND P3, PT, R9, R8, PT ;  /* 0x000000080900720b */ /* 0x000fe20003f6e000 */
[----:B------:R-:W-:Y:S01]  /*1850*/  IMAD.MOV.U32 R13, RZ, RZ, R3 ;  /* 0x000000ffff0d7224 */ /* 0x000fe200078e0003 */
[----:B------:R-:W-:-:S03]  /*1860*/  @P4 MOV R21, R6 ;  /* 0x0000000600154202 */ /* 0x000fc60000000f00 */
[----:B------:R-:W-:Y:S01]  /*1870*/  @P1 MOV R4, R22 ;  /* 0x0000001600041202 */ /* 0x000fe20000000f00 */
[----:B------:R-:W-:Y:S01]  /*1880*/  @P1 IMAD.MOV.U32 R22, RZ, RZ, R19 ;  /* 0x000000ffff161224 */ /* 0x000fe200078e0013 */
[----:B------:R-:W-:Y:S01]  /*1890*/  FSEL R19, R8, R9, !P3 ;  /* 0x0000000908137208 */ /* 0x000fe20005800000 */
[----:B------:R-:W-:Y:S02]  /*18a0*/  IMAD.MOV.U32 R12, RZ, RZ, R21 ;  /* 0x000000ffff0c7224 */ /* 0x000fe400078e0015 */
[----:B------:R-:W-:Y:S01]  /*18b0*/  @P0 IMAD.MOV.U32 R12, RZ, RZ, R24 ;  /* 0x000000ffff0c0224 */ /* 0x000fe200078e0018 */
[----:B------:R-:W-:Y:S01]  /*18c0*/  @P0 MOV R24, R21 ;  /* 0x0000001500180202 */ /* 0x000fe20000000f00 */
[----:B------:R-:W-:Y:S01]  /*18d0*/  @P2 IMAD.MOV.U32 R7, RZ, RZ, R18 ;  /* 0x000000ffff072224 */ /* 0x000fe200078e0012 */
[----:B------:R-:W-:Y:S01]  /*18e0*/  @P2 MOV R18, R23 ;  /* 0x0000001700122202 */ /* 0x000fe20000000f00 */
[----:B------:R-:W-:Y:S01]  /*18f0*/  IMAD.MOV.U32 R23, RZ, RZ, R5 ;  /* 0x000000ffff177224 */ /* 0x000fe200078e0005 */
[----:B------:R-:W-:Y:S01]  /*1900*/  SEL R21, R11, R24, !P3 ;  /* 0x000000180b157207 */ /* 0x000fe20005800000 */
[----:B------:R-:W-:Y:S01]  /*1910*/  @P5 IMAD.MOV.U32 R23, RZ, RZ, R20 ;  /* 0x000000ffff175224 */ /* 0x000fe200078e0014 */
[----:B------:R-:W-:-:S02]  /*1920*/  FSETP.GT.AND P4, PT, R7, R22, PT ;  /* 0x000000160700720b */ /* 0x000fc40003f84000 */
[----:B------:R-:W-:Y:S01]  /*1930*/  @P5 MOV R20, R5 ;  /* 0x0000000500145202 */ /* 0x000fe20000000f00 */
[----:B------:R-:W-:Y:S01]  /*1940*/  IMAD.MOV.U32 R5, RZ, RZ, R22 ;  /* 0x000000ffff057224 */ /* 0x000fe200078e0016 */
[-C--:B------:R-:W-:Y:S01]  /*1950*/  FSETP.GT.AND P5, PT, R19, R18.reuse, PT ;  /* 0x000000121300720b */ /* 0x080fe20003fa4000 */
[----:B------:R-:W-:Y:S01]  /*1960*/  @P1 IMAD.MOV.U32 R13, RZ, RZ, R23 ;  /* 0x000000ffff0d1224 */ /* 0x000fe200078e0017 */
[----:B------:R-:W-:Y:S01]  /*1970*/  MOV R6, R18 ;  /* 0x0000001200067202 */ /* 0x000fe20000000f00 */
[----:B------:R-:W-:Y:S01]  /*1980*/  IMAD.MOV.U32 R8, RZ, RZ, R20 ;  /* 0x000000ffff087224 */ /* 0x000fe200078e0014 */
[----:B------:R-:W-:Y:S01]  /*1990*/  @P1 MOV R23, R3 ;  /* 0x0000000300171202 */ /* 0x000fe20000000f00 */
[----:B------:R-:W-:Y:S02]  /*19a0*/  IMAD.MOV.U32 R3, RZ, RZ, R4 ;  /* 0x000000ffff037224 */ /* 0x000fe400078e0004 */
[----:B------:R-:W-:Y:S01]  /*19b0*/  @P2 IMAD.MOV.U32 R8, RZ, RZ, R12 ;  /* 0x000000ffff082224 */ /* 0x000fe200078e000c */
[----:B------:R-:W-:Y:S01]  /*19c0*/  @P2 MOV R12, R20 ;  /* 0x00000014000c2202 */ /* 0x000fe20000000f00 */
[----:B------:R-:W-:-:S02]  /*19d0*/  @P4 IMAD.MOV.U32 R5, RZ, RZ, R7 ;  /* 0x000000ffff054224 */ /* 0x000fc400078e0007 */
[----:B------:R-:W-:Y:S01]  /*19e0*/  @P4 IMAD.MOV.U32 R7, RZ, RZ, R22 ;  /* 0x000000ffff074224 */ /* 0x000fe200078e0016 */
[----:B------:R-:W-:Y:S01]  /*19f0*/  MOV R11, R12 ;  /* 0x0000000c000b7202 */ /* 0x000fe20000000f00 */
[----:B------:R-:W-:Y:S01]  /*1a00*/  @P5 IMAD.MOV.U32 R11, RZ, RZ, R21 ;  /* 0x000000ffff0b5224 */ /* 0x000fe200078e0015 */
[----:B------:R-:W-:Y:S01]  /*1a10*/  @P5 MOV R6, R19 ;  /* 0x0000001300065202 */ /* 0x000fe20000000f00 */
[----:B------:R-:W-:Y:S01]  /*1a20*/  @P5 IMAD.MOV.U32 R19, RZ, RZ, R18 ;  /* 0x000000ffff135224 */ /* 0x000fe200078e0012 */
[----:B------:R-:W-:Y:S01]  /*1a30*/  FSETP.GT.AND P6, PT, R5, R4, PT ;  /* 0x000000040500720b */ /* 0x000fe20003fc4000 */
[----:B------:R-:W-:Y:S01]  /*1a40*/  @P5 IMAD.MOV.U32 R21, RZ, RZ, R12 ;  /* 0x000000ffff155224 */ /* 0x000fe200078e000c */
[-C--:B------:R-:W-:Y:S02]  /*1a50*/  FSETP.GT.AND P0, PT, R6, R7.reuse, PT ;  /* 0x000000070600720b */ /* 0x080fe40003f04000 */
[----:B------:R-:W-:Y:S02]  /*1a60*/  FSETP.GEU.AND P1, PT, R19, R2, PT ;  /* 0x000000021300720b */ /* 0x000fe40003f2e000 */
[----:B------:R-:W-:-:S02]  /*1a70*/  MOV R9, R7 ;  /* 0x0000000700097202 */ /* 0x000fc40000000f00 */
[----:B------:R-:W-:Y:S01]  /*1a80*/  FSEL R19, R2, R19, !P1 ;  /* 0x0000001302137208 */ /* 0x000fe20004800000 */
[----:B------:R-:W-:-:S04]  /*1a90*/  IMAD.MOV.U32 R2, RZ, RZ, R13 ;  /* 0x000000ffff027224 */ /* 0x000fc800078e000d */
[----:B------:R-:W-:Y:S02]  /*1aa0*/  @P6 IMAD.MOV.U32 R3, RZ, RZ, R5 ;  /* 0x000000ffff036224 */ /* 0x000fe400078e0005 */
[----:B------:R-:W-:Y:S01]  /*1ab0*/  @P6 IMAD.MOV.U32 R5, RZ, RZ, R4 ;  /* 0x000000ffff056224 */ /* 0x000fe200078e0004 */
[----:B------:R-:W-:Y:S01]  /*1ac0*/  @P0 MOV R9, R6 ;  /* 0x0000000600090202 */ /* 0x000fe20000000f00 */
[----:B------:R-:W-:Y:S02]  /*1ad0*/  IMAD.MOV.U32 R4, RZ, RZ, R23 ;  /* 0x000000ffff047224 */ /* 0x000fe400078e0017 */
[----:B------:R-:W-:Y:S02]  /*1ae0*/  @P0 IMAD.MOV.U32 R6, RZ, RZ, R7 ;  /* 0x000000ffff060224 */ /* 0x000fe400078e0007 */
        /* <DEDUP_REMOVED lines=8> */
[----:B------:R-:W-:Y:S01]  /*1b70*/  IMAD.MOV.U32 R12, RZ, RZ, R8 ;  /* 0x000000ffff0c7224 */ /* 0x000fe200078e0008 */
[----:B------:R-:W-:Y:S01]  /*1b80*/  FSETP.GEU.AND P6, PT, R17, -126, PT ;  /* 0xc2fc00001100780b */ /* 0x000fe20003fce000 */
[----:B------:R-:W-:Y:S01]  /*1b90*/  IMAD.MOV.U32 R20, RZ, RZ, R2 ;  /* 0x000000ffff147224 */ /* 0x000fe200078e0002 */
[----:B------:R-:W-:Y:S01]  /*1ba0*/  @P0 MOV R12, R11 ;  /* 0x0000000b000c0202 */ /* 0x000fe20000000f00 */
[----:B------:R-:W-:-:S02]  /*1bb0*/  @P0 IMAD.MOV.U32 R11, RZ, RZ, R8 ;  /* 0x000000ffff0b0224 */ /* 0x000fc400078e0008 */
[--C-:B------:R-:W-:Y:S02]  /*1bc0*/  IMAD.MOV.U32 R8, RZ, RZ, R4.reuse ;  /* 0x000000ffff087224 */ /* 0x100fe400078e0004 */
        /* <DEDUP_REMOVED lines=8> */
[----:B------:R-:W-:Y:S01]  /*1c50*/  @!P6 FMUL R17, R17, 0.5 ;  /* 0x3f0000001111e820 */ /* 0x000fe20000400000 */
[----:B------:R-:W-:Y:S01]  /*1c60*/  MOV R5, R3 ;  /* 0x0000000300057202 */ /* 0x000fe20000000f00 */
[----:B------:R-:W-:Y:S01]  /*1c70*/  IMAD.MOV.U32 R23, RZ, RZ, R11 ;  /* 0x000000ffff177224 */ /* 0x000fe200078e000b */
[----:B------:R-:W-:Y:S01]  /*1c80*/  SEL R4, R10, R21, !P1 ;  /* 0x000000150a047207 */ /* 0x000fe20004800000 */
[----:B------:R-:W-:Y:S01]  /*1c90*/  IMAD.MOV.U32 R22, RZ, RZ, R12 ;  /* 0x000000ffff167224 */ /* 0x000fe200078e000c */
[----:B------:R-:W-:Y:S01]  /*1ca0*/  @P2 MOV R19, R6 ;  /* 0x0000000600132202 */ /* 0x000fe20000000f00 */
[----:B------:R-:W0:Y:S02]  /*1cb0*/  MUFU.EX2 R17, R17 ;  /* 0x0000001100117308 */ /* 0x000e240000000800 */
[----:B------:R-:W-:-:S02]  /*1cc0*/  @P2 IMAD.MOV.U32 R23, RZ, RZ, R4 ;  /* 0x000000ffff172224 */ /* 0x000fc400078e0004 */
[----:B------:R-:W-:Y:S01]  /*1cd0*/  @P3 MOV R5, R24 ;  /* 0x0000001800053202 */ /* 0x000fe20000000f00 */
[----:B------:R-:W-:Y:S02]  /*1ce0*/  @P3 IMAD.MOV.U32 R24, RZ, RZ, R3 ;  /* 0x000000ffff183224 */ /* 0x000fe400078e0003 */
[----:B------:R-:W-:Y:S02]  /*1cf0*/  @P5 IMAD.MOV.U32 R7, RZ, RZ, R18 ;  /* 0x000000ffff075224 */ /* 0x000fe400078e0012 */
[----:B------:R-:W-:Y:S01]  /*1d00*/  @P3 IMAD.MOV.U32 R20, RZ, RZ, R8 ;  /* 0x000000ffff143224 */ /* 0x000fe200078e0008 */
[-C--:B------:R-:W-:Y:S01]  /*1d10*/  MOV R10, R24.reuse ;  /* 0x00000018000a7202 */ /* 0x080fe20000000f00 */
[----:B------:R-:W-:Y:S01]  /*1d20*/  @P5 IMAD.MOV.U32 R22, RZ, RZ, R23 ;  /* 0x000000ffff165224 */ /* 0x000fe200078e0017 */
[----:B------:R-:W-:Y:S01]  /*1d30*/  FSETP.GT.AND P0, PT, R7, R24, PT ;  /* 0x000000180700720b */ /* 0x000fe20003f04000 */
[----:B------:R-:W-:Y:S01]  /*1d40*/  @P5 IMAD.MOV.U32 R18, RZ, RZ, R9 ;  /* 0x000000ffff125224 */ /* 0x000fe200078e0009 */
[----:B------:R-:W-:Y:S01]  /*1d50*/  @P3 MOV R8, R2 ;  /* 0x0000000200083202 */ /* 0x000fe20000000f00 */
[----:B------:R-:W-:-:S02]  /*1d60*/  @P2 IMAD.MOV.U32 R4, RZ, RZ, R11 ;  /* 0x000000ffff042224 */ /* 0x000fc400078e000b */
[----:B0-----:R-:W-:Y:S01]  /*1d70*/  @!P6 FMUL R17, R17, R17 ;  /* 0x000000111111e220 */ /* 0x001fe20000400000 */
[----:B------:R-:W-:Y:S02]  /*1d80*/  @P5 IMAD.MOV.U32 R23, RZ, RZ, R12 ;  /* 0x000000ffff175224 */ /* 0x000fe400078e000c */
[----:B------:R-:W-:Y:S02]  /*1d90*/  IMAD.MOV.U32 R2, RZ, RZ, R8 ;  /* 0x000000ffff027224 */ /* 0x000fe400078e0008 */
[----:B------:R-:W-:Y:S01]  /*1da0*/  FFMA R3, R16, R17, R15 ;  /* 0x0000001110037223 */ /* 0x000fe2000000000f */
[----:B------:R-:W-:Y:S02]  /*1db0*/  IMAD.MOV.U32 R17, RZ, RZ, R14 ;  /* 0x000000ffff117224 */ /* 0x000fe400078e000e */
[----:B------:R-:W-:Y:S01]  /*1dc0*/  @P0 MOV R10, R7 ;  /* 0x00000007000a0202 */ /* 0x000fe20000000f00 */
[----:B------:R-:W-:Y:S01]  /*1dd0*/  @P0 IMAD.MOV.U32 R7, RZ, RZ, R24 ;  /* 0x000000ffff070224 */ /* 0x000fe200078e0018 */
[----:B------:R-:W-:-:S02]  /*1de0*/  @P0 MOV R2, R22 ;  /* 0x0000001600020202 */ /* 0x000fc40000000f00 */
[----:B------:R-:W-:Y:S01]  /*1df0*/  FSETP.GT.AND P1, PT, R10, R5, PT ;  /* 0x000000050a00720b */ /* 0x000fe20003f24000 */
[----:B------:R-:W-:Y:S01]  /*1e00*/  IMAD.MOV.U32 R6, RZ, RZ, R10 ;  /* 0x000000ffff067224 */ /* 0x000fe200078e000a */
[----:B------:R-:W-:Y:S01]  /*1e10*/  @P0 MOV R22, R8 ;  /* 0x0000000800160202 */ /* 0x000fe20000000f00 */
[----:B------:R-:W-:-:S10]  /*1e20*/  IMAD.MOV.U32 R21, RZ, RZ, R2 ;  /* 0x000000ffff157224 */ /* 0x000fd400078e0002 */
[----:B------:R-:W-:Y:S01]  /*1e30*/  @P1 MOV R6, R5 ;  /* 0x0000000500061202 */ /* 0x000fe20000000f00 */
[----:B------:R-:W-:Y:S01]  /*1e40*/  @P1 IMAD.MOV.U32 R21, RZ, RZ, R20 ;  /* 0x000000ffff151224 */ /* 0x000fe200078e0014 */
[----:B------:R-:W-:Y:S01]  /*1e50*/  @P1 MOV R20, R2 ;  /* 0x0000000200141202 */ /* 0x000fe20000000f00 */
[----:B------:R-:W-:-:S07]  /*1e60*/  @P1 IMAD.MOV.U32 R5, RZ, RZ, R10 ;  /* 0x000000ffff051224 */ /* 0x000fce00078e000a */
.L_x_63:
[----:B------:R-:W-:Y:S05]  /*1e70*/  BSYNC.RECONVERGENT B0 ;  /* 0x0000000000007941 */ /* 0x000fea0003800200 */
.L_x_62:
        /* <DEDUP_REMOVED lines=21> */
[----:B-1----:R-:W-:-:S02]  /*1fd0*/  FSEL R17, R16, R17, P0 ;  /* 0x0000001110117208 */ /* 0x002fc40000000000 */
        /* <DEDUP_REMOVED lines=9> */
[----:B------:R-:W-:Y:S01]  /*2070*/  FSEL R18, R26, R19, !P1 ;  /* 0x000000131a127208 */ /* 0x000fe20004800000 */
[----:B------:R-:W-:Y:S01]  /*2080*/  IMAD.MOV.U32 R19, RZ, RZ, R5 ;  /* 0x000000ffff137224 */ /* 0x000fe200078e0005 */
        /* <DEDUP_REMOVED lines=9> */
[----:B------:R-:W-:-:S05]  /*2120*/  @P4 IMAD.MOV.U32 R26, RZ, RZ, R23 ;  /* 0x000000ffff1a4224 */ /* 0x000fca00078e0017 */
[----:B------:R-:W-:-:S03]  /*2130*/  SEL R13, R13, R26, !P1 ;  /* 0x0000001a0d0d7207 */ /* 0x000fc60004800000 */
        /* <DEDUP_REMOVED lines=8> */
[----:B------:R-:W-:Y:S01]  /*21c0*/  FSETP.GEU.AND P6, PT, R18, R9, PT ;  /* 0x000000091200720b */ /* 0x000fe20003fce000 */
[----:B------:R-:W-:Y:S01]  /*21d0*/  @P5 IMAD.MOV.U32 R6, RZ, RZ, R7 ;  /* 0x000000ffff065224 */ /* 0x000fe200078e0007 */
[----:B------:R-:W-:-:S02]  /*21e0*/  @P5 MOV R7, R22 ;  /* 0x0000001600075202 */ /* 0x000fc40000000f00 */
[----:B------:R-:W-:-:S05]  /*21f0*/  FSEL R9, R9, R18, !P6 ;  /* 0x0000001209097208 */ /* 0x000fca0007000000 */
        /* <DEDUP_REMOVED lines=11> */
[----:B------:R-:W-:-:S02]  /*22b0*/  IMAD.MOV.U32 R3, RZ, RZ, R20 ;  /* 0x000000ffff037224 */ /* 0x000fc400078e0014 */
[----:B------:R-:W-:Y:S01]  /*22c0*/  @P2 IMAD.MOV.U32 R3, RZ, RZ, R5 ;  /* 0x000000ffff032224 */ /* 0x000fe200078e0005 */
[----:B------:R-:W-:Y:S01]  /*22d0*/  @P2 MOV R5, R20 ;  /* 0x0000001400052202 */ /* 0x000fe20000000f00 */
[----:B------:R-:W-:Y:S01]  /*22e0*/  IMAD.MOV.U32 R21, RZ, RZ, R7 ;  /* 0x000000ffff157224 */ /* 0x000fe200078e0007 */
[----:B------:R-:W-:Y:S01]  /*22f0*/  MOV R20, R6 ;  /* 0x0000000600147202 */ /* 0x000fe20000000f00 */
[----:B------:R-:W-:Y:S02]  /*2300*/  @P3 IMAD.MOV.U32 R21, RZ, RZ, R13 ;  /* 0x000000ffff153224 */ /* 0x000fe400078e000d */
[----:B------:R-:W-:Y:S02]  /*2310*/  @P3 IMAD.MOV.U32 R13, RZ, RZ, R7 ;  /* 0x000000ffff0d3224 */ /* 0x000fe400078e0007 */
        /* <DEDUP_REMOVED lines=8> */
[----:B------:R-:W-:-:S02]  /*23a0*/  @P0 MOV R9, R28 ;  /* 0x0000001c00090202 */ /* 0x000fc40000000f00 */
[----:B------:R-:W-:Y:S02]  /*23b0*/  MOV R4, R19 ;  /* 0x0000001300047202 */ /* 0x000fe40000000f00 */
[----:B------:R-:W-:Y:S02]  /*23c0*/  FSETP.GEU.AND P3, PT, R9, R8, PT ;  /* 0x000000080900720b */ /* 0x000fe40003f6e000 */
[----:B------:R-:W-:Y:S01]  /*23d0*/  SEL R24, R12, R13, !P6 ;  /* 0x0000000d0c187207 */ /* 0x000fe20007000000 */
[----:B------:R-:W-:Y:S01]  /*23e0*/  IMAD.MOV.U32 R13, RZ, RZ, R3 ;  /* 0x000000ffff0d7224 */ /* 0x000fe200078e0003 */
[----:B------:R-:W-:Y:S01]  /*23f0*/  MOV R12, R21 ;  /* 0x00000015000c7202 */ /* 0x000fe20000000f00 */
[----:B------:R-:W-:Y:S01]  /*2400*/  @P1 IMAD.MOV.U32 R4, RZ, RZ, R22 ;  /* 0x000000ffff041224 */ /* 0x000fe200078e0016 */
[----:B------:R-:W-:Y:S01]  /*2410*/  @P0 MOV R12, R24 ;  /* 0x00000018000c0202 */ /* 0x000fe20000000f00 */
        /* <DEDUP_REMOVED lines=11> */
[----:B------:R-:W-:Y:S01]  /*24d0*/  @P1 MOV R13, R23 ;  /* 0x00000017000d1202 */ /* 0x000fe20000000f00 */
[----:B------:R-:W-:-:S02]  /*24e0*/  @P0 IMAD.MOV.U32 R24, RZ, RZ, R21 ;  /* 0x000000ffff180224 */ /* 0x000fc400078e0015 */
[----:B------:R-:W-:Y:S02]  /*24f0*/  @P1 IMAD.MOV.U32 R23, RZ, RZ, R3 ;  /* 0x000000ffff171224 */ /* 0x000fe400078e0003 */
[----:B------:R-:W-:Y:S01]  /*2500*/  IMAD.MOV.U32 R8, RZ, RZ, R20 ;  /* 0x000000ffff087224 */ /* 0x000fe200078e0014 */
[----:B------:R-:W-:Y:S01]  /*2510*/  @P2 MOV R8, R12 ;  /* 0x0000000c00082202 */ /* 0x000fe20000000f00 */
[----:B------:R-:W-:Y:S01]  /*2520*/  IMAD.MOV.U32 R3, RZ, RZ, R4 ;  /* 0x000000ffff037224 */ /* 0x000fe200078e0004 */
[----:B------:R-:W-:Y:S01]  /*2530*/  SEL R21, R11, R24, !P3 ;  /* 0x000000180b157207 */ /* 0x000fe20005800000 */
[----:B------:R-:W-:Y:S01]  /*2540*/  @P2 IMAD.MOV.U32 R12, RZ, RZ, R20 ;  /* 0x000000ffff0c2224 */ /* 0x000fe200078e0014 */
[----:B------:R-:W-:Y:S01]  /*2550*/  @P4 MOV R5, R7 ;  /* 0x0000000700054202 */ /* 0x000fe20000000f00 */
[----:B------:R-:W-:Y:S02]  /*2560*/  @P4 IMAD.MOV.U32 R7, RZ, RZ, R22 ;  /* 0x000000ffff074224 */ /* 0x000fe400078e0016 */
[----:B------:R-:W-:Y:S01]  /*2570*/  @P5 IMAD.MOV.U32 R6, RZ, RZ, R19 ;  /* 0x000000ffff065224 */ /* 0x000fe200078e0013 */
[----:B------:R-:W-:Y:S01]  /*2580*/  FSETP.GT.AND P6, PT, R5, R4, PT ;  /* 0x000000040500720b */ /* 0x000fe20003fc4000 */
[----:B------:R-:W-:-:S02]  /*2590*/  @P5 IMAD.MOV.U32 R19, RZ, RZ, R18 ;  /* 0x000000ffff135224 */ /* 0x000fc400078e0012 */
[----:B------:R-:W-:Y:S01]  /*25a0*/  IMAD.MOV.U32 R9, RZ, RZ, R7 ;  /* 0x000000ffff097224 */ /* 0x000fe200078e0007 */
[----:B------:R-:W-:Y:S01]  /*25b0*/  FSETP.GT.AND P0, PT, R6, R7, PT ;  /* 0x000000070600720b */ /* 0x000fe20003f04000 */
[----:B------:R-:W-:Y:S01]  /*25c0*/  IMAD.MOV.U32 R11, RZ, RZ, R12 ;  /* 0x000000ffff0b7224 */ /* 0x000fe200078e000c */
[----:B------:R-:W-:Y:S01]  /*25d0*/  FSETP.GEU.AND P1, PT, R19, R2, PT ;  /* 0x000000021300720b */ /* 0x000fe20003f2e000 */
[----:B------:R-:W-:Y:S01]  /*25e0*/  @P5 IMAD.MOV.U32 R11, RZ, RZ, R21 ;  /* 0x000000ffff0b5224 */ /* 0x000fe200078e0015 */
[----:B------:R-:W-:Y:S02]  /*25f0*/  @P5 MOV R21, R12 ;  /* 0x0000000c00155202 */ /* 0x000fe40000000f00 */
[----:B------:R-:W-:Y:S01]  /*2600*/  FSEL R19, R2, R19, !P1 ;  /* 0x0000001302137208 */ /* 0x000fe20004800000 */
[----:B------:R-:W-:Y:S02]  /*2610*/  IMAD.MOV.U32 R2, RZ, RZ, R13 ;  /* 0x000000ffff027224 */ /* 0x000fe400078e000d */
[----:B------:R-:W-:Y:S01]  /*2620*/  @P6 MOV R3, R5 ;  /* 0x0000000500036202 */ /* 0x000fe20000000f00 */
[----:B------:R-:W-:Y:S01]  /*2630*/  @P6 IMAD.MOV.U32 R5, RZ, RZ, R4 ;  /* 0x000000ffff056224 */ /* 0x000fe200078e0004 */
[----:B------:R-:W-:-:S02]  /*2640*/  MOV R4, R23 ;  /* 0x0000001700047202 */ /* 0x000fc40000000f00 */
[----:B------:R-:W-:Y:S01]  /*2650*/  @P0 IMAD.MOV.U32 R9, RZ, RZ, R6 ;  /* 0x000000ffff090224 */ /* 0x000fe200078e0006 */
[----:B------:R-:W-:Y:S01]  /*2660*/  @P4 MOV R4, R8 ;  /* 0x0000000800044202 */ /* 0x000fe20000000f00 */
[----:B------:R-:W-:Y:S02]  /*2670*/  @P0 IMAD.MOV.U32 R6, RZ, RZ, R7 ;  /* 0x000000ffff060224 */ /* 0x000fe400078e0007 */
[----:B------:R-:W-:Y:S01]  /*2680*/  @P4 IMAD.MOV.U32 R8, RZ, RZ, R23 ;  /* 0x000000ffff084224 */ /* 0x000fe200078e0017 */
[----:B------:R-:W-:Y:S01]  /*2690*/  FSETP.GT.AND P4, PT, R9, R5, PT ;  /* 0x000000050900720b */ /* 0x000fe20003f84000 */
[----:B------:R-:W-:Y:S01]  /*26a0*/  IMAD.MOV.U32 R24, RZ, RZ, R5 ;  /* 0x000000ffff187224 */ /* 0x000fe200078e0005 */
[-C--:B------:R-:W-:Y:S02]  /*26b0*/  FSETP.GT.AND P2, PT, R19, R6.reuse, PT ;  /* 0x000000061300720b */ /* 0x080fe40003f44000 */
[----:B------:R-:W-:Y:S02]  /*26c0*/  MOV R18, R6 ;  /* 0x0000000600127202 */ /* 0x000fe40000000f00 */
[----:B------:R-:W-:Y:S01]  /*26d0*/  @P6 MOV R2, R4 ;  /* 0x0000000400026202 */ /* 0x000fe20000000f00 */
[----:B------:R-:W-:Y:S01]  /*26e0*/  @P6 IMAD.MOV.U32 R4, RZ, RZ, R13 ;  /* 0x000000ffff046224 */ /* 0x000fe200078e000d */
[----:B------:R-:W-:-:S02]  /*26f0*/  FSETP.GEU.AND P6, PT, R17, -126, PT ;  /* 0xc2fc00001100780b */ /* 0x000fc40003fce000 */
[----:B------:R-:W-:Y:S01]  /*2700*/  MOV R12, R8 ;  /* 0x00000008000c7202 */ /* 0x000fe20000000f00 */
[----:B------:R-:W-:Y:S02]  /*2710*/  @P0 IMAD.MOV.U32 R12, RZ, RZ, R11 ;  /* 0x000000ffff0c0224 */ /* 0x000fe400078e000b */
        /* <DEDUP_REMOVED lines=8> */
[----:B------:R-:W-:Y:S01]  /*27a0*/  @!P6 FMUL R17, R17, 0.5 ;  /* 0x3f0000001111e820 */ /* 0x000fe20000400000 */
[----:B------:R-:W-:Y:S01]  /*27b0*/  MOV R8, R4 ;  /* 0x0000000400087202 */ /* 0x000fe20000000f00 */
[----:B------:R-:W-:Y:S02]  /*27c0*/  @P4 IMAD.MOV.U32 R8, RZ, RZ, R12 ;  /* 0x000000ffff084224 */ /* 0x000fe400078e000c */
[----:B------:R-:W-:Y:S01]  /*27d0*/  @P4 IMAD.MOV.U32 R12, RZ, RZ, R4 ;  /* 0x000000ffff0c4224 */ /* 0x000fe200078e0004 */
[----:B------:R-:W-:Y:S01]  /*27e0*/  SEL R4, R10, R21, !P1 ;  /* 0x000000150a047207 */ /* 0x000fe20004800000 */
[----:B------:R-:W0:Y:S01]  /*27f0*/  MUFU.EX2 R17, R17 ;  /* 0x0000001100117308 */ /* 0x000e220000000800 */
[-C--:B------:R-:W-:Y:S01]  /*2800*/  MOV R23, R11.reuse ;  /* 0x0000000b00177202 */ /* 0x080fe20000000f00 */
[----:B------:R-:W-:Y:S01]  /*2810*/  IMAD.MOV.U32 R20, RZ, RZ, R2 ;  /* 0x000000ffff147224 */ /* 0x000fe200078e0002 */
[----:B------:R-:W-:Y:S01]  /*2820*/  @P2 MOV R23, R4 ;  /* 0x0000000400172202 */ /* 0x000fe20000000f00 */
[----:B------:R-:W-:Y:S01]  /*2830*/  @P3 IMAD.MOV.U32 R5, RZ, RZ, R24 ;  /* 0x000000ffff053224 */ /* 0x000fe200078e0018 */
[----:B------:R-:W-:Y:S01]  /*2840*/  @P5 MOV R7, R18 ;  /* 0x0000001200075202 */ /* 0x000fe20000000f00 */
[----:B------:R-:W-:Y:S01]  /*2850*/  @P3 IMAD.MOV.U32 R24, RZ, RZ, R3 ;  /* 0x000000ffff183224 */ /* 0x000fe200078e0003 */
[----:B------:R-:W-:Y:S01]  /*2860*/  MOV R22, R12 ;  /* 0x0000000c00167202 */ /* 0x000fe20000000f00 */
[----:B------:R-:W-:Y:S01]  /*2870*/  @P3 IMAD.MOV.U32 R20, RZ, RZ, R8 ;  /* 0x000000ffff143224 */ /* 0x000fe200078e0008 */
[----:B------:R-:W-:Y:S01]  /*2880*/  @P2 MOV R4, R11 ;  /* 0x0000000b00042202 */ /* 0x000fe20000000f00 */
[----:B------:R-:W-:Y:S01]  /*2890*/  IMAD.MOV.U32 R10, RZ, RZ, R24 ;  /* 0x000000ffff0a7224 */ /* 0x000fe200078e0018 */
[----:B------:R-:W-:Y:S01]  /*28a0*/  FSETP.GT.AND P0, PT, R7, R24, PT ;  /* 0x000000180700720b */ /* 0x000fe20003f04000 */
[----:B------:R-:W-:-:S02]  /*28b0*/  @P3 IMAD.MOV.U32 R8, RZ, RZ, R2 ;  /* 0x000000ffff083224 */ /* 0x000fc400078e0002 */
[----:B------:R-:W-:Y:S02]  /*28c0*/  @P5 IMAD.MOV.U32 R22, RZ, RZ, R23 ;  /* 0x000000ffff165224 */ /* 0x000fe400078e0017 */
[----:B------:R-:W-:Y:S01]  /*28d0*/  @P2 IMAD.MOV.U32 R19, RZ, RZ, R6 ;  /* 0x000000ffff132224 */ /* 0x000fe200078e0006 */
[----:B------:R-:W-:Y:S01]  /*28e0*/  MOV R2, R8 ;  /* 0x0000000800027202 */ /* 0x000fe20000000f00 */
[----:B0-----:R-:W-:Y:S01]  /*28f0*/  @!P6 FMUL R17, R17, R17 ;  /* 0x000000111111e220 */ /* 0x001fe20000400000 */
[----:B------:R-:W-:Y:S02]  /*2900*/  @P5 IMAD.MOV.U32 R18, RZ, RZ, R9 ;  /* 0x000000ffff125224 */ /* 0x000fe400078e0009 */
[----:B------:R-:W-:Y:S02]  /*2910*/  @P5 IMAD.MOV.U32 R23, RZ, RZ, R12 ;  /* 0x000000ffff175224 */ /* 0x000fe400078e000c */
[----:B------:R-:W-:Y:S01]  /*2920*/  FFMA R3, R16, R17, R15 ;  /* 0x0000001110037223 */ /* 0x000fe2000000000f */
[----:B------:R-:W-:-:S02]  /*2930*/  IMAD.MOV.U32 R17, RZ, RZ, R14 ;  /* 0x000000ffff117224 */ /* 0x000fc400078e000e */
        /* <DEDUP_REMOVED lines=11> */
.L_x_65:
[----:B------:R-:W-:Y:S05]  /*29f0*/  BSYNC.RECONVERGENT B0 ;  /* 0x0000000000007941 */ /* 0x000fea0003800200 */
.L_x_64:
        /* <DEDUP_REMOVED lines=31> */
[----:B------:R-:W-:Y:S01]  /*2bf0*/  FSEL R18, R26, R19, !P1 ;  /* 0x000000131a127208 */ /* 0x000fe20004800000 */
[----:B------:R-:W-:Y:S01]  /*2c00*/  IMAD.MOV.U32 R19, RZ, RZ, R5 ;  /* 0x000000ffff137224 */ /* 0x000fe200078e0005 */
[----:B------:R-:W-:Y:S01]  /*2c10*/  SEL R26, R27, R4, !P2 ;  /* 0x000000041b1a7207 */ /* 0x000fe20005000000 */
[----:B-1----:R-:W-:-:S03]  /*2c20*/  IMAD.MOV.U32 R4, RZ, RZ, R6 ;  /* 0x000000ffff047224 */ /* 0x002fc600078e0006 */
[----:B------:R-:W-:Y:S02]  /*2c30*/  @P5 IMAD.MOV.U32 R3, RZ, RZ, R24 ;  /* 0x000000ffff035224 */ /* 0x000fe400078e0018 */
[----:B------:R-:W-:Y:S01]  /*2c40*/  @P5 IMAD.MOV.U32 R24, RZ, RZ, R7 ;  /* 0x000000ffff185224 */ /* 0x000fe200078e0007 */
[-C--:B------:R-:W-:Y:S01]  /*2c50*/  MOV R7, R23.reuse ;  /* 0x0000001700077202 */ /* 0x080fe20000000f00 */
[----:B------:R-:W-:Y:S01]  /*2c60*/  @P4 IMAD.MOV.U32 R7, RZ, RZ, R26 ;  /* 0x000000ffff074224 */ /* 0x000fe200078e001a */
[----:B------:R-:W-:Y:S02]  /*2c70*/  FSETP.GT.AND P0, PT, R3, R6, PT ;  /* 0x000000060300720b */ /* 0x000fe40003f04000 */
[-C--:B------:R-:W-:Y:S02]  /*2c80*/  FSETP.GT.AND P3, PT, R18, R24.reuse, PT ;  /* 0x000000181200720b */ /* 0x080fe40003f64000 */
[----:B------:R-:W-:Y:S02]  /*2c90*/  MOV R28, R24 ;  /* 0x00000018001c7202 */ /* 0x000fe40000000f00 */
[----:B------:R-:W-:-:S04]  /*2ca0*/  @P4 MOV R26, R23 ;  /* 0x00000017001a4202 */ /* 0x000fc80000000f00 */
[----:B------:R-:W-:-:S03]  /*2cb0*/  SEL R13, R13, R26, !P1 ;  /* 0x0000001a0d0d7207 */ /* 0x000fc60004800000 */
[----:B------:R-:W-:Y:S02]  /*2cc0*/  @P0 IMAD.MOV.U32 R4, RZ, RZ, R3 ;  /* 0x000000ffff040224 */ /* 0x000fe400078e0003 */
[----:B------:R-:W-:Y:S02]  /*2cd0*/  @P0 IMAD.MOV.U32 R3, RZ, RZ, R6 ;  /* 0x000000ffff030224 */ /* 0x000fe400078e0006 */
[----:B------:R-:W-:Y:S01]  /*2ce0*/  @P3 IMAD.MOV.U32 R28, RZ, RZ, R18 ;  /* 0x000000ffff1c3224 */ /* 0x000fe200078e0012 */
[----:B------:R-:W-:Y:S01]  /*2cf0*/  FSETP.GT.AND P2, PT, R4, R5, PT ;  /* 0x000000050400720b */ /* 0x000fe20003f44000 */
[----:B------:R-:W-:Y:S01]  /*2d00*/  IMAD.MOV.U32 R6, RZ, RZ, R22 ;  /* 0x000000ffff067224 */ /* 0x000fe200078e0016 */
[----:B------:R-:W-:Y:S02]  /*2d10*/  @P3 MOV R18, R24 ;  /* 0x0000001800123202 */ /* 0x000fe40000000f00 */
[----:B------:R-:W-:Y:S02]  /*2d20*/  FSETP.GT.AND P4, PT, R28, R3, PT ;  /* 0x000000031c00720b */ /* 0x000fe40003f84000 */
[----:B------:R-:W-:-:S02]  /*2d30*/  FSETP.GEU.AND P6, PT, R18, R9, PT ;  /* 0x000000091200720b */ /* 0x000fc40003fce000 */
[----:B------:R-:W-:Y:S01]  /*2d40*/  @P5 MOV R6, R7 ;  /* 0x0000000700065202 */ /* 0x000fe20000000f00 */
[----:B------:R-:W-:Y:S01]  /*2d50*/  @P5 IMAD.MOV.U32 R7, RZ, RZ, R22 ;  /* 0x000000ffff075224 */ /* 0x000fe200078e0016 */
[-C--:B------:R-:W-:Y:S02]  /*2d60*/  MOV R23, R3.reuse ;  /* 0x0000000300177202 */ /* 0x080fe40000000f00 */
[----:B------:R-:W-:Y:S01]  /*2d70*/  FSEL R9, R9, R18, !P6 ;  /* 0x0000001209097208 */ /* 0x000fe20007000000 */
[----:B------:R-:W-:Y:S02]  /*2d80*/  @P2 IMAD.MOV.U32 R19, RZ, RZ, R4 ;  /* 0x000000ffff132224 */ /* 0x000fe400078e0004 */
        /* <DEDUP_REMOVED lines=13> */
[--C-:B------:R-:W-:Y:S01]  /*2e60*/  IMAD.MOV.U32 R21, RZ, RZ, R7.reuse ;  /* 0x000000ffff157224 */ /* 0x100fe200078e0007 */
[----:B------:R-:W-:Y:S01]  /*2e70*/  @P3 MOV R21, R13 ;  /* 0x0000000d00153202 */ /* 0x000fe20000000f00 */
[----:B------:R-:W-:Y:S02]  /*2e80*/  @P3 IMAD.MOV.U32 R13, RZ, RZ, R7 ;  /* 0x000000ffff0d3224 */ /* 0x000fe400078e0007 */
        /* <DEDUP_REMOVED lines=8> */
[----:B------:R-:W-:Y:S01]  /*2f10*/  IMAD.MOV.U32 R4, RZ, RZ, R19 ;  /* 0x000000ffff047224 */ /* 0x000fe200078e0013 */
[----:B------:R-:W-:-:S02]  /*2f20*/  FSETP.GEU.AND P3, PT, R9, R8, PT ;  /* 0x000000080900720b */ /* 0x000fc40003f6e000 */
[----:B------:R-:W-:Y:S01]  /*2f30*/  @P4 MOV R20, R21 ;  /* 0x0000001500144202 */ /* 0x000fe20000000f00 */
[----:B------:R-:W-:Y:S01]  /*2f40*/  @P4 IMAD.MOV.U32 R21, RZ, RZ, R6 ;  /* 0x000000ffff154224 */ /* 0x000fe200078e0006 */
[----:B------:R-:W-:Y:S02]  /*2f50*/  MOV R7, R23 ;  /* 0x0000001700077202 */ /* 0x000fe40000000f00 */
[----:B------:R-:W-:Y:S01]  /*2f60*/  MOV R13, R3 ;  /* 0x00000003000d7202 */ /* 0x000fe20000000f00 */
[----:B------:R-:W-:Y:S02]  /*2f70*/  IMAD.MOV.U32 R12, RZ, RZ, R21 ;  /* 0x000000ffff0c7224 */ /* 0x000fe400078e0015 */
[----:B------:R-:W-:Y:S01]  /*2f80*/  @P1 IMAD.MOV.U32 R4, RZ, RZ, R22 ;  /* 0x000000ffff041224 */ /* 0x000fe200078e0016 */
[----:B------:R-:W-:Y:S01]  /*2f90*/  @P1 MOV R22, R19 ;  /* 0x0000001300161202 */ /* 0x000fe20000000f00 */
[----:B------:R-:W-:Y:S01]  /*2fa0*/  @P2 IMAD.MOV.U32 R7, RZ, RZ, R18 ;  /* 0x000000ffff072224 */ /* 0x000fe200078e0012 */
[----:B------:R-:W-:Y:S01]  /*2fb0*/  FSEL R19, R8, R9, !P3 ;  /* 0x0000000908137208 */ /* 0x000fe20005800000 */
        /* <DEDUP_REMOVED lines=11> */
[----:B------:R-:W-:Y:S02]  /*3070*/  @P1 IMAD.MOV.U32 R13, RZ, RZ, R23 ;  /* 0x000000ffff0d1224 */ /* 0x000fe400078e0017 */
        /* <DEDUP_REMOVED lines=12> */
[----:B------:R-:W-:Y:S01]  /*3140*/  SEL R21, R11, R24, !P3 ;  /* 0x000000180b157207 */ /* 0x000fe20005800000 */
[--C-:B------:R-:W-:Y:S01]  /*3150*/  IMAD.MOV.U32 R11, RZ, RZ, R12.reuse ;  /* 0x000000ffff0b7224 */ /* 0x100fe200078e000c */
[----:B------:R-:W-:Y:S02]  /*3160*/  FSEL R19, R2, R19, !P1 ;  /* 0x0000001302137208 */ /* 0x000fe40004800000 */
[----:B------:R-:W-:Y:S01]  /*3170*/  @P5 MOV R11, R21 ;  /* 0x00000015000b5202 */ /* 0x000fe20000000f00 */
[----:B------:R-:W-:Y:S01]  /*3180*/  @P5 IMAD.MOV.U32 R21, RZ, RZ, R12 ;  /* 0x000000ffff155224 */ /* 0x000fe200078e000c */
[----:B------:R-:W-:Y:S01]  /*3190*/  MOV R2, R13 ;  /* 0x0000000d00027202 */ /* 0x000fe20000000f00 */
[----:B------:R-:W-:Y:S01]  /*31a0*/  @P6 IMAD.MOV.U32 R3, RZ, RZ, R5 ;  /* 0x000000ffff036224 */ /* 0x000fe200078e0005 */
[----:B------:R-:W-:Y:S01]  /*31b0*/  @P6 MOV R5, R4 ;  /* 0x0000000400056202 */ /* 0x000fe20000000f00 */
[----:B------:R-:W-:Y:S01]  /*31c0*/  @P0 IMAD.MOV.U32 R9, RZ, RZ, R6 ;  /* 0x000000ffff090224 */ /* 0x000fe200078e0006 */
[----:B------:R-:W-:Y:S01]  /*31d0*/  @P0 MOV R6, R7 ;  /* 0x0000000700060202 */ /* 0x000fe20000000f00 */
[--C-:B------:R-:W-:Y:S01]  /*31e0*/  IMAD.MOV.U32 R4, RZ, RZ, R23.reuse ;  /* 0x000000ffff047224 */ /* 0x100fe200078e0017 */
[-C--:B------:R-:W-:Y:S01]  /*31f0*/  MOV R24, R5.reuse ;  /* 0x0000000500187202 */ /* 0x080fe20000000f00 */
[----:B------:R-:W-:Y:S01]  /*3200*/  @P4 IMAD.MOV.U32 R4, RZ, RZ, R8 ;  /* 0x000000ffff044224 */ /* 0x000fe200078e0008 */
[----:B------:R-:W-:Y:S01]  /*3210*/  FSETP.GT.AND P2, PT, R19, R6, PT ;  /* 0x000000061300720b */ /* 0x000fe20003f44000 */
[----:B------:R-:W-:Y:S01]  /*3220*/  @P4 IMAD.MOV.U32 R8, RZ, RZ, R23 ;  /* 0x000000ffff084224 */ /* 0x000fe200078e0017 */
[----:B------:R-:W-:Y:S01]  /*3230*/  FSETP.GT.AND P4, PT, R9, R5, PT ;  /* 0x000000050900720b */ /* 0x000fe20003f84000 */
[----:B------:R-:W-:-:S02]  /*3240*/  IMAD.MOV.U32 R18, RZ, RZ, R6 ;  /* 0x000000ffff127224 */ /* 0x000fc400078e0006 */
[----:B------:R-:W-:Y:S02]  /*3250*/  @P6 IMAD.MOV.U32 R2, RZ, RZ, R4 ;  /* 0x000000ffff026224 */ /* 0x000fe400078e0004 */
[----:B------:R-:W-:Y:S01]  /*3260*/  @P6 IMAD.MOV.U32 R4, RZ, RZ, R13 ;  /* 0x000000ffff046224 */ /* 0x000fe200078e000d */
[----:B------:R-:W-:Y:S01]  /*3270*/  FSETP.GEU.AND P6, PT, R17, -126, PT ;  /* 0xc2fc00001100780b */ /* 0x000fe20003fce000 */
[----:B------:R-:W-:Y:S01]  /*3280*/  IMAD.MOV.U32 R12, RZ, RZ, R8 ;  /* 0x000000ffff0c7224 */ /* 0x000fe200078e0008 */
[----:B------:R-:W-:Y:S01]  /*3290*/  MOV R20, R2 ;  /* 0x0000000200147202 */ /* 0x000fe20000000f00 */
[----:B------:R-:W-:Y:S01]  /*32a0*/  @P0 IMAD.MOV.U32 R12, RZ, RZ, R11 ;  /* 0x000000ffff0c0224 */ /* 0x000fe200078e000b */
[----:B------:R-:W-:Y:S01]  /*32b0*/  @P0 MOV R11, R8 ;  /* 0x00000008000b0202 */ /* 0x000fe20000000f00 */
[----:B------:R-:W-:Y:S02]  /*32c0*/  @P2 IMAD.MOV.U32 R18, RZ, RZ, R19 ;  /* 0x000000ffff122224 */ /* 0x000fe400078e0013 */
[----:B------:R-:W-:Y:S01]  /*32d0*/  @P4 MOV R24, R9 ;  /* 0x0000000900184202 */ /* 0x000fe20000000f00 */
[----:B------:R-:W-:-:S02]  /*32e0*/  @P4 IMAD.MOV.U32 R9, RZ, RZ, R5 ;  /* 0x000000ffff094224 */ /* 0x000fc400078e0005 */
[----:B------:R-:W-:Y:S01]  /*32f0*/  IMAD.MOV.U32 R5, RZ, RZ, R3 ;  /* 0x000000ffff057224 */ /* 0x000fe200078e0003 */
[----:B------:R-:W-:Y:S01]  /*3300*/  FSETP.GT.AND P3, PT, R24, R3, PT ;  /* 0x000000031800720b */ /* 0x000fe20003f64000 */
[----:B------:R-:W-:Y:S01]  /*3310*/  IMAD.MOV.U32 R8, RZ, RZ, R4 ;  /* 0x000000ffff087224 */ /* 0x000fe200078e0004 */
[-C--:B------:R-:W-:Y:S01]  /*3320*/  FSETP.GT.AND P5, PT, R18, R9.reuse, PT ;  /* 0x000000091200720b */ /* 0x080fe20003fa4000 */
[----:B------:R-:W-:Y:S01]  /*3330*/  @!P6 FMUL R17, R17, 0.5 ;  /* 0x3f0000001111e820 */ /* 0x000fe20000400000 */
[----:B------:R-:W-:Y:S01]  /*3340*/  MOV R7, R9 ;  /* 0x0000000900077202 */ /* 0x000fe20000000f00 */
[----:B------:R-:W-:Y:S01]  /*3350*/  @P4 IMAD.MOV.U32 R8, RZ, RZ, R12 ;  /* 0x000000ffff084224 */ /* 0x000fe200078e000c */
[----:B------:R-:W-:Y:S01]  /*3360*/  @P4 MOV R12, R4 ;  /* 0x00000004000c4202 */ /* 0x000fe20000000f00 */
[----:B------:R-:W-:Y:S01]  /*3370*/  IMAD.MOV.U32 R23, RZ, RZ, R11 ;  /* 0x000000ffff177224 */ /* 0x000fe200078e000b */
[----:B------:R-:W-:Y:S01]  /*3380*/  SEL R4, R10, R21, !P1 ;  /* 0x000000150a047207 */ /* 0x000fe20004800000 */
[----:B------:R-:W0:Y:S01]  /*3390*/  MUFU.EX2 R17, R17 ;  /* 0x0000001100117308 */ /* 0x000e220000000800 */
[----:B------:R-:W-:-:S02]  /*33a0*/  @P2 IMAD.MOV.U32 R19, RZ, RZ, R6 ;  /* 0x000000ffff132224 */ /* 0x000fc400078e0006 */
[----:B------:R-:W-:Y:S01]  /*33b0*/  IMAD.MOV.U32 R22, RZ, RZ, R12 ;  /* 0x000000ffff167224 */ /* 0x000fe200078e000c */
[----:B------:R-:W-:Y:S01]  /*33c0*/  @P3 MOV R20, R8 ;  /* 0x0000000800143202 */ /* 0x000fe20000000f00 */
[----:B------:R-:W-:Y:S01]  /*33d0*/  @P3 IMAD.MOV.U32 R5, RZ, RZ, R24 ;  /* 0x000000ffff053224 */ /* 0x000fe200078e0018 */
[----:B------:R-:W-:Y:S01]  /*33e0*/  @P3 MOV R24, R3 ;  /* 0x0000000300183202 */ /* 0x000fe20000000f00 */
[----:B------:R-:W-:Y:S01]  /*33f0*/  @P5 IMAD.MOV.U32 R7, RZ, RZ, R18 ;  /* 0x000000ffff075224 */ /* 0x000fe200078e0012 */
[----:B------:R-:W-:Y:S01]  /*3400*/  @P5 MOV R18, R9 ;  /* 0x0000000900125202 */ /* 0x000fe20000000f00 */
[----:B------:R-:W-:Y:S02]  /*3410*/  @P2 IMAD.MOV.U32 R23, RZ, RZ, R4 ;  /* 0x000000ffff172224 */ /* 0x000fe400078e0004 */
[----:B------:R-:W-:Y:S01]  /*3420*/  IMAD.MOV.U32 R10, RZ, RZ, R24 ;  /* 0x000000ffff0a7224 */ /* 0x000fe200078e0018 */
[----:B------:R-:W-:Y:S01]  /*3430*/  FSETP.GT.AND P0, PT, R7, R24, PT ;  /* 0x000000180700720b */ /* 0x000fe20003f04000 */
[----:B------:R-:W-:Y:S01]  /*3440*/  @P3 IMAD.MOV.U32 R8, RZ, RZ, R2 ;  /* 0x000000ffff083224 */ /* 0x000fe200078e0002 */
[----:B------:R-:W-:Y:S01]  /*3450*/  @P5 MOV R22, R23 ;  /* 0x0000001700165202 */ /* 0x000fe20000000f00 */
[----:B------:R-:W-:Y:S01]  /*3460*/  @P2 IMAD.MOV.U32 R4, RZ, RZ, R11 ;  /* 0x000000ffff042224 */ /* 0x000fe200078e000b */
[----:B------:R-:W-:Y:S01]  /*3470*/  @P5 MOV R23, R12 ;  /* 0x0000000c00175202 */ /* 0x000fe20000000f00 */
[----:B------:R-:W-:-:S02]  /*3480*/  IMAD.MOV.U32 R2, RZ, RZ, R8 ;  /* 0x000000ffff027224 */ /* 0x000fc400078e0008 */
[----:B0-----:R-:W-:-:S04]  /*3490*/  @!P6 FMUL R17, R17, R17 ;  /* 0x000000111111e220 */ /* 0x001fc80000400000 */
[----:B------:R-:W-:Y:S01]  /*34a0*/  FFMA R3, R16, R17, R15 ;  /* 0x0000001110037223 */ /* 0x000fe2000000000f */
[----:B------:R-:W-:Y:S01]  /*34b0*/  MOV R17, R14 ;  /* 0x0000000e00117202 */ /* 0x000fe20000000f00 */
        /* <DEDUP_REMOVED lines=11> */
.L_x_67:
[----:B------:R-:W-:Y:S05]  /*3570*/  BSYNC.RECONVERGENT B0 ;  /* 0x0000000000007941 */ /* 0x000fea0003800200 */
.L_x_66:
        /* <DEDUP_REMOVED lines=33> */
[----:B-1----:R-:W-:Y:S01]  /*3790*/  IMAD.MOV.U32 R4, RZ, RZ, R6 ;  /* 0x000000ffff047224 */ /* 0x002fe200078e0006 */
        /* <DEDUP_REMOVED lines=149> */
.L_x_69:
[----:B------:R-:W-:Y:S05]  /*40f0*/  BSYNC.RECONVERGENT B0 ;  /* 0x0000000000007941 */ /* 0x000fea0003800200 */
.L_x_68:
        /* <DEDUP_REMOVED lines=27> */
[----:B------:R-:W-:Y:S01]  /*42b0*/  @P5 MOV R24, R19 ;  /* 0x0000001300185202 */ /* 0x000fe20000000f00 */
[----:B------:R-:W-:Y:S02]  /*42c0*/  @P5 IMAD.MOV.U32 R19, RZ, RZ, R18 ;  /* 0x000000ffff135224 */ /* 0x000fe400078e0012 */
[----:B------:R-:W-:Y:S01]  /*42d0*/  IMAD.MOV.U32 R18, RZ, RZ, R23 ;  /* 0x000000ffff127224 */ /* 0x000fe200078e0017 */
[----:B------:R-:W-:Y:S02]  /*42e0*/  FSETP.GT.AND P6, PT, R24, R7, PT ;  /* 0x000000071800720b */ /* 0x000fe40003fc4000 */
[----:B------:R-:W-:-:S11]  /*42f0*/  FSETP.GEU.AND P3, PT, R19, R26, PT ;  /* 0x0000001a1300720b */ /* 0x000fd60003f6e000 */
[----:B------:R-:W-:Y:S01]  /*4300*/  @P6 MOV R3, R24 ;  /* 0x0000001800036202 */ /* 0x000fe20000000f00 */
[----:B------:R-:W-:Y:S01]  /*4310*/  @P6 IMAD.MOV.U32 R24, RZ, RZ, R7 ;  /* 0x000000ffff186224 */ /* 0x000fe200078e0007 */
[----:B------:R-:W-:Y:S02]  /*4320*/  FSEL R7, R26, R19, !P3 ;  /* 0x000000131a077208 */ /* 0x000fe40005800000 */
[----:B------:R-:W-:Y:S01]  /*4330*/  FSETP.GT.AND P1, PT, R3, R6, PT ;  /* 0x000000060300720b */ /* 0x000fe20003f24000 */
[----:B------:R-:W-:Y:S01]  /*4340*/  IMAD.MOV.U32 R26, RZ, RZ, R24 ;  /* 0x000000ffff1a7224 */ /* 0x000fe200078e0018 */
[----:B------:R-:W-:Y:S02]  /*4350*/  FSETP.GT.AND P4, PT, R7, R24, PT ;  /* 0x000000180700720b */ /* 0x000fe40003f84000 */
[----:B------:R-:W-:Y:S02]  /*4360*/  SEL R19, R27, R4, !P2 ;  /* 0x000000041b137207 */ /* 0x000fe40005000000 */
[----:B-1----:R-:W-:-:S03]  /*4370*/  MOV R4, R6 ;  /* 0x0000000600047202 */ /* 0x002fc60000000f00 */
[----:B------:R-:W-:Y:S02]  /*4380*/  @P5 IMAD.MOV.U32 R18, RZ, RZ, R19 ;  /* 0x000000ffff125224 */ /* 0x000fe400078e0013 */
[----:B------:R-:W-:Y:S02]  /*4390*/  @P5 IMAD.MOV.U32 R19, RZ, RZ, R23 ;  /* 0x000000ffff135224 */ /* 0x000fe400078e0017 */
[----:B------:R-:W-:Y:S01]  /*43a0*/  @P1 MOV R4, R3 ;  /* 0x0000000300041202 */ /* 0x000fe20000000f00 */
[----:B------:R-:W-:Y:S01]  /*43b0*/  @P1 IMAD.MOV.U32 R3, RZ, RZ, R6 ;  /* 0x000000ffff031224 */ /* 0x000fe200078e0006 */
[-C--:B------:R-:W-:Y:S01]  /*43c0*/  MOV R6, R22.reuse ;  /* 0x0000001600067202 */ /* 0x080fe20000000f00 */
[----:B------:R-:W-:Y:S01]  /*43d0*/  @P4 IMAD.MOV.U32 R26, RZ, RZ, R7 ;  /* 0x000000ffff1a4224 */ /* 0x000fe200078e0007 */
[----:B------:R-:W-:Y:S01]  /*43e0*/  FSETP.GT.AND P2, PT, R4, R5, PT ;  /* 0x000000050400720b */ /* 0x000fe20003f44000 */
[----:B------:R-:W-:Y:S01]  /*43f0*/  @P6 IMAD.MOV.U32 R6, RZ, RZ, R18 ;  /* 0x000000ffff066224 */ /* 0x000fe200078e0012 */
[----:B------:R-:W-:Y:S01]  /*4400*/  @P6 MOV R18, R22 ;  /* 0x0000001600126202 */ /* 0x000fe20000000f00 */
[----:B------:R-:W-:Y:S01]  /*4410*/  @P4 IMAD.MOV.U32 R7, RZ, RZ, R24 ;  /* 0x000000ffff074224 */ /* 0x000fe200078e0018 */
[-C--:B------:R-:W-:Y:S01]  /*4420*/  FSETP.GT.AND P5, PT, R26, R3.reuse, PT ;  /* 0x000000031a00720b */ /* 0x080fe20003fa4000 */
[----:B------:R-:W-:Y:S01]  /*4430*/  IMAD.MOV.U32 R22, RZ, RZ, R21 ;  /* 0x000000ffff167224 */ /* 0x000fe200078e0015 */
[----:B------:R-:W-:Y:S01]  /*4440*/  MOV R23, R3 ;  /* 0x0000000300177202 */ /* 0x000fe20000000f00 */
[----:B------:R-:W-:Y:S01]  /*4450*/  @P1 IMAD.MOV.U32 R22, RZ, RZ, R6 ;  /* 0x000000ffff161224 */ /* 0x000fe200078e0006 */
[----:B------:R-:W-:Y:S01]  /*4460*/  @P1 MOV R6, R21 ;  /* 0x0000001500061202 */ /* 0x000fe20000000f00 */
[----:B------:R-:W-:Y:S01]  /*4470*/  IMAD.MOV.U32 R21, RZ, RZ, R5 ;  /* 0x000000ffff157224 */ /* 0x000fe200078e0005 */
[----:B------:R-:W-:-:S03]  /*4480*/  FSETP.GEU.AND P1, PT, R7, R10, PT ;  /* 0x0000000a0700720b */ /* 0x000fc60003f2e000 */
[----:B------:R-:W-:Y:S01]  /*4490*/  @P2 IMAD.MOV.U32 R21, RZ, RZ, R4 ;  /* 0x000000ffff152224 */ /* 0x000fe200078e0004 */
[----:B------:R-:W-:Y:S01]  /*44a0*/  FSEL R24, R10, R7, !P1 ;  /* 0x000000070a187208 */ /* 0x000fe20004800000 */
[----:B------:R-:W-:Y:S02]  /*44b0*/  @P2 IMAD.MOV.U32 R4, RZ, RZ, R5 ;  /* 0x000000ffff042224 */ /* 0x000fe400078e0005 */
[----:B------:R-:W-:Y:S01]  /*44c0*/  @P5 MOV R23, R26 ;  /* 0x0000001a00175202 */ /* 0x000fe20000000f00 */
[----:B------:R-:W-:Y:S02]  /*44d0*/  @P5 IMAD.MOV.U32 R26, RZ, RZ, R3 ;  /* 0x000000ffff1a5224 */ /* 0x000fe400078e0003 */
[--C-:B------:R-:W-:Y:S01]  /*44e0*/  IMAD.MOV.U32 R3, RZ, RZ, R20.reuse ;  /* 0x000000ffff037224 */ /* 0x100fe200078e0014 */
[----:B------:R-:W-:Y:S01]  /*44f0*/  @P2 MOV R3, R22 ;  /* 0x0000001600032202 */ /* 0x000fe20000000f00 */
[----:B------:R-:W-:Y:S01]  /*4500*/  @P2 IMAD.MOV.U32 R22, RZ, RZ, R20 ;  /* 0x000000ffff162224 */ /* 0x000fe200078e0014 */
[----:B------:R-:W-:Y:S01]  /*4510*/  FSETP.GT.AND P6, PT, R23, R4, PT ;  /* 0x000000041700720b */ /* 0x000fe20003fc4000 */
[----:B------:R-:W-:Y:S01]  /*4520*/  IMAD.MOV.U32 R10, RZ, RZ, R4 ;  /* 0x000000ffff0a7224 */ /* 0x000fe200078e0004 */
[----:B------:R-:W-:Y:S01]  /*4530*/  FSETP.GT.AND P2, PT, R24, R26, PT ;  /* 0x0000001a1800720b */ /* 0x000fe20003f44000 */
[----:B------:R-:W-:Y:S01]  /*4540*/  IMAD.MOV.U32 R7, RZ, RZ, R6 ;  /* 0x000000ffff077224 */ /* 0x000fe200078e0006 */
[----:B------:R-:W-:Y:S01]  /*4550*/  SEL R20, R14, R19, !P3 ;  /* 0x000000130e147207 */ /* 0x000fe20005800000 */
[----:B------:R-:W-:-:S02]  /*4560*/  IMAD.MOV.U32 R14, RZ, RZ, R26 ;  /* 0x000000ffff0e7224 */ /* 0x000fc400078e001a */
[----:B------:R-:W-:Y:S02]  /*4570*/  IMAD.MOV.U32 R19, RZ, RZ, R18 ;  /* 0x000000ffff137224 */ /* 0x000fe400078e0012 */
[----:B------:R-:W-:Y:S01]  /*4580*/  @P4 IMAD.MOV.U32 R19, RZ, RZ, R20 ;  /* 0x000000ffff134224 */ /* 0x000fe200078e0014 */
[----:B------:R-:W-:Y:S02]  /*4590*/  @P4 MOV R20, R18 ;  /* 0x0000001200144202 */ /* 0x000fe40000000f00 */
[----:B------:R-:W-:Y:S01]  /*45a0*/  MOV R18, R3 ;  /* 0x0000000300127202 */ /* 0x000fe20000000f00 */
[----:B------:R-:W-:Y:S01]  /*45b0*/  @P5 IMAD.MOV.U32 R7, RZ, RZ, R19 ;  /* 0x000000ffff075224 */ /* 0x000fe200078e0013 */
[----:B------:R-:W-:Y:S01]  /*45c0*/  @P6 MOV R10, R23 ;  /* 0x00000017000a6202 */ /* 0x000fe20000000f00 */
[----:B------:R-:W-:Y:S01]  /*45d0*/  @P2 IMAD.MOV.U32 R14, RZ, RZ, R24 ;  /* 0x000000ffff0e2224 */ /* 0x000fe200078e0018 */
[----:B------:R-:W-:Y:S01]  /*45e0*/  @P6 MOV R23, R4 ;  /* 0x0000000400176202 */ /* 0x000fe20000000f00 */
[----:B------:R-:W-:Y:S01]  /*45f0*/  @P2 IMAD.MOV.U32 R24, RZ, RZ, R26 ;  /* 0x000000ffff182224 */ /* 0x000fe200078e001a */
[----:B------:R-:W-:Y:S01]  /*4600*/  FSETP.GT.AND P3, PT, R10, R21, PT ;  /* 0x000000150a00720b */ /* 0x000fe20003f64000 */
[----:B------:R-:W-:Y:S01]  /*4610*/  @P5 IMAD.MOV.U32 R19, RZ, RZ, R6 ;  /* 0x000000ffff135224 */ /* 0x000fe200078e0006 */
[----:B------:R-:W-:Y:S01]  /*4620*/  FSETP.GT.AND P4, PT, R14, R23, PT ;  /* 0x000000170e00720b */ /* 0x000fe20003f84000 */
[----:B------:R-:W-:Y:S01]  /*4630*/  IMAD.MOV.U32 R5, RZ, RZ, R23 ;  /* 0x000000ffff057224 */ /* 0x000fe200078e0017 */
[----:B------:R-:W-:-:S02]  /*4640*/  MOV R4, R21 ;  /* 0x0000001500047202 */ /* 0x000fc40000000f00 */
[----:B------:R-:W-:Y:S02]  /*4650*/  FSETP.GEU.AND P5, PT, R24, R9, PT ;  /* 0x000000091800720b */ /* 0x000fe40003fae000 */
[-C--:B------:R-:W-:Y:S01]  /*4660*/  MOV R6, R22.reuse ;  /* 0x0000001600067202 */ /* 0x080fe20000000f00 */
[----:B------:R-:W-:Y:S01]  /*4670*/  @P6 IMAD.MOV.U32 R6, RZ, RZ, R7 ;  /* 0x000000ffff066224 */ /* 0x000fe200078e0007 */
[----:B------:R-:W-:Y:S01]  /*4680*/  @P6 MOV R7, R22 ;  /* 0x0000001600076202 */ /* 0x000fe20000000f00 */
[----:B------:R-:W-:Y:S02]  /*4690*/  IMAD.MOV.U32 R22, RZ, RZ, R19 ;  /* 0x000000ffff167224 */ /* 0x000fe400078e0013 */
[----:B------:R-:W-:Y:S01]  /*46a0*/  @P3 IMAD.MOV.U32 R4, RZ, RZ, R10 ;  /* 0x000000ffff043224 */ /* 0x000fe200078e000a */
[----:B------:R-:W-:Y:S01]  /*46b0*/  @P3 MOV R10, R21 ;  /* 0x00000015000a3202 */ /* 0x000fe20000000f00 */
[----:B------:R-:W-:Y:S02]  /*46c0*/  @P4 IMAD.MOV.U32 R5, RZ, RZ, R14 ;  /* 0x000000ffff054224 */ /* 0x000fe400078e000e */
[----:B------:R-:W-:Y:S01]  /*46d0*/  @P4 IMAD.MOV.U32 R14, RZ, RZ, R23 ;  /* 0x000000ffff0e4224 */ /* 0x000fe200078e0017 */
[----:B------:R-:W-:Y:S01]  /*46e0*/  FSEL R23, R9, R24, !P5 ;  /* 0x0000001809177208 */ /* 0x000fe20006800000 */
[----:B------:R-:W-:Y:S01]  /*46f0*/  @P3 IMAD.MOV.U32 R18, RZ, RZ, R6 ;  /* 0x000000ffff123224 */ /* 0x000fe200078e0006 */
[----:B------:R-:W-:Y:S01]  /*4700*/  FSETP.GT.AND P6, PT, R5, R10, PT ;  /* 0x0000000a0500720b */ /* 0x000fe20003fc4000 */
[----:B------:R-:W-:Y:S01]  /*4710*/  @P3 IMAD.MOV.U32 R6, RZ, RZ, R3 ;  /* 0x000000ffff063224 */ /* 0x000fe200078e0003 */
[----:B------:R-:W-:Y:S01]  /*4720*/  SEL R9, R13, R20, !P1 ;  /* 0x000000140d097207 */ /* 0x000fe20004800000 */
[----:B------:R-:W-:Y:S01]  /*4730*/  IMAD.MOV.U32 R3, RZ, RZ, R7 ;  /* 0x000000ffff037224 */ /* 0x000fe200078e0007 */
[----:B------:R-:W-:-:S02]  /*4740*/  FSETP.GT.AND P1, PT, R23, R14, PT ;  /* 0x0000000e1700720b */ /* 0x000fc40003f24000 */
[----:B------:R-:W-:Y:S01]  /*4750*/  MOV R13, R10 ;  /* 0x0000000a000d7202 */ /* 0x000fe20000000f00 */
        /* <DEDUP_REMOVED lines=9> */
[----:B------:R-:W-:Y:S01]  /*47f0*/  SEL R12, R12, R9, !P5 ;  /* 0x000000090c0c7207 */ /* 0x000fe20006800000 */
[----:B------:R-:W-:Y:S01]  /*4800*/  @P1 IMAD.MOV.U32 R20, RZ, RZ, R23 ;  /* 0x000000ffff141224 */ /* 0x000fe200078e0017 */
[----:B------:R-:W-:Y:S01]  /*4810*/  FSETP.GT.AND P2, PT, R13, R4, PT ;  /* 0x000000040d00720b */ /* 0x000fe20003f44000 */
[----:B------:R-:W-:Y:S01]  /*4820*/  @P1 IMAD.MOV.U32 R23, RZ, RZ, R14 ;  /* 0x000000ffff171224 */ /* 0x000fe200078e000e */
[-C--:B------:R-:W-:Y:S01]  /*4830*/  MOV R9, R5.reuse ;  /* 0x0000000500097202 */ /* 0x080fe20000000f00 */
[----:B------:R-:W-:Y:S01]  /*4840*/  @P6 IMAD.MOV.U32 R10, RZ, RZ, R3 ;  /* 0x000000ffff0a6224 */ /* 0x000fe200078e0003 */
[----:B------:R-:W-:Y:S01]  /*4850*/  FSETP.GT.AND P3, PT, R20, R5, PT ;  /* 0x000000051400720b */ /* 0x000fe20003f64000 */
[----:B------:R-:W-:Y:S01]  /*4860*/  @P6 IMAD.MOV.U32 R3, RZ, RZ, R6 ;  /* 0x000000ffff036224 */ /* 0x000fe200078e0006 */
[----:B------:R-:W-:-:S04]  /*4870*/  FSETP.GEU.AND P6, PT, R23, R8, PT ;  /* 0x000000081700720b */ /* 0x000fc80003fce000 */
[----:B------:R-:W-:Y:S02]  /*4880*/  FSEL R19, R8, R23, !P6 ;  /* 0x0000001708137208 */ /* 0x000fe40007000000 */
[----:B------:R-:W-:Y:S01]  /*4890*/  MOV R14, R3 ;  /* 0x00000003000e7202 */ /* 0x000fe20000000f00 */
[----:B------:R-:W-:Y:S02]  /*48a0*/  @P2 IMAD.MOV.U32 R21, RZ, RZ, R13 ;  /* 0x000000ffff152224 */ /* 0x000fe400078e000d */
[----:B------:R-:W-:Y:S01]  /*48b0*/  @P2 IMAD.MOV.U32 R13, RZ, RZ, R4 ;  /* 0x000000ffff0d2224 */ /* 0x000fe200078e0004 */
[----:B------:R-:W-:Y:S02]  /*48c0*/  MOV R4, R18 ;  /* 0x0000001200047202 */ /* 0x000fe40000000f00 */
[----:B------:R-:W-:Y:S01]  /*48d0*/  @P3 MOV R9, R20 ;  /* 0x0000001400093202 */ /* 0x000fe20000000f00 */
[----:B------:R-:W-:Y:S01]  /*48e0*/  @P3 IMAD.MOV.U32 R20, RZ, RZ, R5 ;  /* 0x000000ffff143224 */ /* 0x000fe200078e0005 */
[----:B------:R-:W-:Y:S01]  /*48f0*/  @P2 MOV R4, R10 ;  /* 0x0000000a00042202 */ /* 0x000fe20000000f00 */
[----:B------:R-:W-:Y:S01]  /*4900*/  IMAD.MOV.U32 R5, RZ, RZ, R22 ;  /* 0x000000ffff057224 */ /* 0x000fe200078e0016 */
[----:B------:R-:W-:Y:S01]  /*4910*/  FSETP.GT.AND P5, PT, R9, R13, PT ;  /* 0x0000000d0900720b */ /* 0x000fe20003fa4000 */
[----:B------:R-:W-:Y:S01]  /*4920*/  IMAD.MOV.U32 R8, RZ, RZ, R13 ;  /* 0x000000ffff087224 */ /* 0x000fe200078e000d */
[----:B------:R-:W-:Y:S01]  /*4930*/  FSETP.GT.AND P4, PT, R19, R20, PT ;  /* 0x000000141300720b */ /* 0x000fe20003f84000 */
[----:B------:R-:W-:-:S02]  /*4940*/  @P1 IMAD.MOV.U32 R5, RZ, RZ, R12 ;  /* 0x000000ffff051224 */ /* 0x000fc400078e000c */
[----:B------:R-:W-:Y:S02]  /*4950*/  @P2 IMAD.MOV.U32 R10, RZ, RZ, R18 ;  /* 0x000000ffff0a2224 */ /* 0x000fe400078e0012 */
[----:B------:R-:W-:Y:S02]  /*4960*/  @P1 IMAD.MOV.U32 R12, RZ, RZ, R22 ;  /* 0x000000ffff0c1224 */ /* 0x000fe400078e0016 */
[----:B------:R-:W-:Y:S01]  /*4970*/  FMUL R22, R17, 1.4426950216293334961 ;  /* 0x3fb8aa3b11167820 */ /* 0x000fe20000400000 */
[----:B------:R-:W-:Y:S01]  /*4980*/  IMAD.MOV.U32 R18, RZ, RZ, R20 ;  /* 0x000000ffff127224 */ /* 0x000fe200078e0014 */
[----:B------:R-:W-:Y:S01]  /*4990*/  MOV R17, R10 ;  /* 0x0000000a00117202 */ /* 0x000fe20000000f00 */
[----:B------:R-:W-:Y:S01]  /*49a0*/  @P3 IMAD.MOV.U32 R14, RZ, RZ, R5 ;  /* 0x000000ffff0e3224 */ /* 0x000fe200078e0005 */
[----:B------:R-:W-:Y:S01]  /*49b0*/  @P3 MOV R5, R3 ;  /* 0x0000000300053202 */ /* 0x000fe20000000f00 */
[----:B------:R-:W-:Y:S01]  /*49c0*/  @P5 IMAD.MOV.U32 R8, RZ, RZ, R9 ;  /* 0x000000ffff085224 */ /* 0x000fe200078e0009 */
[----:B------:R-:W-:Y:S01]  /*49d0*/  @P5 MOV R9, R13 ;  /* 0x0000000d00095202 */ /* 0x000fe20000000f00 */
[----:B------:R-:W-:Y:S01]  /*49e0*/  @P4 IMAD.MOV.U32 R18, RZ, RZ, R19 ;  /* 0x000000ffff124224 */ /* 0x000fe200078e0013 */
[----:B------:R-:W-:Y:S01]  /*49f0*/  FSETP.GEU.AND P1, PT, R22, -126, PT ;  /* 0xc2fc00001600780b */ /* 0x000fe20003f2e000 */
[----:B------:R-:W-:Y:S01]  /*4a00*/  IMAD.MOV.U32 R13, RZ, RZ, R21 ;  /* 0x000000ffff0d7224 */ /* 0x000fe200078e0015 */
[----:B------:R-:W-:Y:S01]  /*4a10*/  FSETP.GT.AND P2, PT, R8, R21, PT ;  /* 0x000000150800720b */ /* 0x000fe20003f44000 */
[----:B------:R-:W-:Y:S01]  /*4a20*/  IMAD.MOV.U32 R7, RZ, RZ, R9 ;  /* 0x000000ffff077224 */ /* 0x000fe200078e0009 */
[----:B------:R-:W-:Y:S01]  /*4a30*/  FSETP.GT.AND P3, PT, R18, R9, PT ;  /* 0x000000091200720b */ /* 0x000fe20003f64000 */
[----:B------:R-:W-:-:S02]  /*4a40*/  @P5 IMAD.MOV.U32 R17, RZ, RZ, R14 ;  /* 0x000000ffff115224 */ /* 0x000fc400078e000e */
[----:B------:R-:W-:Y:S01]  /*4a50*/  @P5 IMAD.MOV.U32 R14, RZ, RZ, R10 ;  /* 0x000000ffff0e5224 */ /* 0x000fe200078e000a */
[----:B------:R-:W-:Y:S01]  /*4a60*/  MOV R10, R4 ;  /* 0x00000004000a7202 */ /* 0x000fe20000000f00 */
[----:B------:R-:W-:Y:S02]  /*4a70*/  IMAD.MOV.U32 R23, RZ, RZ, R5 ;  /* 0x000000ffff177224 */ /* 0x000fe400078e0005 */
[----:B------:R-:W-:Y:S02]  /*4a80*/  @P4 IMAD.MOV.U32 R19, RZ, RZ, R20 ;  /* 0x000000ffff134224 */ /* 0x000fe400078e0014 */
[----:B------:R-:W-:Y:S02]  /*4a90*/  @!P1 FMUL R22, R22, 0.5 ;  /* 0x3f00000016169820 */ /* 0x000fe40000400000 */
[----:B------:R-:W-:Y:S02]  /*4aa0*/  @P2 IMAD.MOV.U32 R13, RZ, RZ, R8 ;  /* 0x000000ffff0d2224 */ /* 0x000fe400078e0008 */
[----:B------:R-:W-:Y:S01]  /*4ab0*/  @P2 IMAD.MOV.U32 R8, RZ, RZ, R21 ;  /* 0x000000ffff082224 */ /* 0x000fe200078e0015 */
[----:B------:R-:W-:Y:S01]  /*4ac0*/  @P3 MOV R7, R18 ;  /* 0x0000001200073202 */ /* 0x000fe20000000f00 */
[----:B------:R0:W1:Y:S01]  /*4ad0*/  MUFU.EX2 R3, R22 ;  /* 0x0000001600037308 */ /* 0x0000620000000800 */
[----:B------:R-:W-:Y:S01]  /*4ae0*/  @P2 IMAD.MOV.U32 R10, RZ, RZ, R17 ;  /* 0x000000ffff0a2224 */ /* 0x000fe200078e0011 */
[----:B------:R-:W-:Y:S01]  /*4af0*/  @P3 MOV R18, R9 ;  /* 0x0000000900123202 */ /* 0x000fe20000000f00 */
[----:B------:R-:W-:Y:S01]  /*4b00*/  @P2 IMAD.MOV.U32 R17, RZ, RZ, R4 ;  /* 0x000000ffff112224 */ /* 0x000fe200078e0004 */
[-C--:B------:R-:W-:Y:S01]  /*4b10*/  FSETP.GT.AND P5, PT, R7, R8.reuse, PT ;  /* 0x000000080700720b */ /* 0x080fe20003fa4000 */
[----:B------:R-:W-:Y:S01]  /*4b20*/  IMAD.MOV.U32 R20, RZ, RZ, R10 ;  /* 0x000000ffff147224 */ /* 0x000fe200078e000a */
[----:B------:R-:W-:Y:S01]  /*4b30*/  MOV R6, R8 ;  /* 0x0000000800067202 */ /* 0x000fe20000000f00 */
[----:B------:R-:W-:Y:S01]  /*4b40*/  IMAD.MOV.U32 R21, RZ, RZ, R17 ;  /* 0x000000ffff157224 */ /* 0x000fe200078e0011 */
[----:B------:R-:W-:Y:S01]  /*4b50*/  SEL R4, R11, R12, !P6 ;  /* 0x0000000c0b047207 */ /* 0x000fe20007000000 */
[----:B0-----:R-:W-:Y:S01]  /*4b60*/  IMAD.MOV.U32 R22, RZ, RZ, R14 ;  /* 0x000000ffff167224 */ /* 0x001fe200078e000e */
[----:B------:R-:W-:-:S02]  /*4b70*/  ISETP.NE.AND P2, PT, R25, RZ, PT ;  /* 0x000000ff1900720c */ /* 0x000fc40003f45270 */
[----:B------:R-:W-:Y:S02]  /*4b80*/  @P4 MOV R23, R4 ;  /* 0x0000000400174202 */ /* 0x000fe40000000f00 */
[----:B------:R-:W-:Y:S01]  /*4b90*/  @P4 MOV R4, R5 ;  /* 0x0000000500044202 */ /* 0x000fe20000000f00 */
[----:B------:R-:W-:Y:S02]  /*4ba0*/  IMAD.MOV.U32 R5, RZ, RZ, R13 ;  /* 0x000000ffff057224 */ /* 0x000fe400078e000d */
[----:B------:R-:W-:Y:S02]  /*4bb0*/  @P5 IMAD.MOV.U32 R6, RZ, RZ, R7 ;  /* 0x000000ffff065224 */ /* 0x000fe400078e0007 */
[----:B-1----:R-:W-:Y:S01]  /*4bc0*/  @!P1 FMUL R3, R3, R3 ;  /* 0x0000000303039220 */ /* 0x002fe20000400000 */
[----:B------:R-:W-:Y:S01]  /*4bd0*/  @P3 IMAD.MOV.U32 R22, RZ, RZ, R23 ;  /* 0x000000ffff163224 */ /* 0x000fe200078e0017 */
[----:B------:R-:W-:Y:S01]  /*4be0*/  @P5 MOV R7, R8 ;  /* 0x0000000800075202 */ /* 0x000fe20000000f00 */
[----:B------:R-:W-:Y:S01]  /*4bf0*/  @P3 IMAD.MOV.U32 R23, RZ, RZ, R14 ;  /* 0x000000ffff173224 */ /* 0x000fe200078e000e */
[----:B------:R-:W-:Y:S01]  /*4c00*/  FSETP.GT.AND P1, PT, R6, R13, PT ;  /* 0x0000000d0600720b */ /* 0x000fe20003f24000 */
[----:B------:R-:W-:Y:S01]  /*4c10*/  FFMA R3, R16, R3, R15 ;  /* 0x0000000310037223 */ /* 0x000fe2000000000f */
[----:B------:R-:W-:Y:S01]  /*4c20*/  @P5 MOV R21, R22 ;  /* 0x0000001600155202 */ /* 0x000fe20000000f00 */
[----:B------:R-:W-:-:S02]  /*4c30*/  @P5 IMAD.MOV.U32 R22, RZ, RZ, R17 ;  /* 0x000000ffff165224 */ /* 0x000fc400078e0011 */
[----:B------:R-:W-:-:S08]  /*4c40*/  IMAD.MOV.U32 R17, RZ, RZ, R2 ;  /* 0x000000ffff117224 */ /* 0x000fd000078e0002 */
        /* <DEDUP_REMOVED lines=14> */
.L_x_71:
[----:B------:R-:W-:Y:S05]  /*4d30*/  BSYNC.RECONVERGENT B0 ;  /* 0x0000000000007941 */ /* 0x000fea0003800200 */
.L_x_70:
[----:B------:R-:W-:Y:S06]  /*4d40*/  BAR.SYNC.DEFER_BLOCKING 0x0 ;  /* 0x0000000000007b1d */ /* 0x000fec0000010000 */
[----:B------:R-:W-:Y:S04]  /*4d50*/  BSSY.RECONVERGENT B0, `(.L_x_72) ;  /* 0x00004ac000007945 */ /* 0x000fe80003800200 */
[----:B------:R-:W-:Y:S05]  /*4d60*/  @P0 BRA `(.L_x_73) ;  /* 0x0000004800a80947 */ /* 0x000fea0003800000 */
[----:B------:R-:W3:Y:S01]  /*4d70*/  S2UR UR5, SR_CgaCtaId ;  /* 0x00000000000579c3 */ /* 0x000ee20000008800 */
[----:B------:R-:W-:Y:S01]  /*4d80*/  UMOV UR4, 0x400 ;  /* 0x0000040000047882 */ /* 0x000fe20000000000 */
[----:B0-----:R-:W-:Y:S01]  /*4d90*/  MOV R24, R18 ;  /* 0x0000001200187202 */ /* 0x001fe20000000f00 */
[----:B------:R-:W-:Y:S01]  /*4da0*/  IMAD.MOV.U32 R16, RZ, RZ, R5 ;  /* 0x000000ffff107224 */ /* 0x000fe200078e0005 */
[----:B--2---:R-:W-:Y:S01]  /*4db0*/  MOV R0, R6 ;  /* 0x0000000600007202 */ /* 0x004fe20000000f00 */
[----:B---3--:R-:W-:-:S09]  /*4dc0*/  ULEA UR4, UR5, UR4, 0x18 ;  /* 0x0000000405047291 */ /* 0x008fd2000f8ec0ff */
[----:B-1----:R-:W0:Y:S04]  /*4dd0*/  LDS.128 R8, [UR4+0x50] ;  /* 0x00005004ff087984 */ /* 0x002e280008000c00 */
[----:B------:R-:W1:Y:S01]  /*4de0*/  LDS.128 R12, [UR4+0x40] ;  /* 0x00004004ff0c7984 */ /* 0x000e620008000c00 */
[----:B0-----:R-:W-:-:S04]  /*4df0*/  FSETP.GT.AND P6, PT, R9, R19, PT ;  /* 0x000000130900720b */ /* 0x001fc80003fc4000 */
[----:B------:R-:W-:Y:S01]  /*4e00*/  FSEL R9, R9, R19, P6 ;  /* 0x0000001309097208 */ /* 0x000fe20003000000 */
[----:B------:R-:W-:Y:S01]  /*4e10*/  IMAD.MOV.U32 R19, RZ, RZ, R7 ;  /* 0x000000ffff137224 */ /* 0x000fe200078e0007 */
[----:B-1----:R-:W-:Y:S02]  /*4e20*/  SEL R2, R12, R4, P6 ;  /* 0x000000040c027207 */ /* 0x002fe40003000000 */
[----:B------:R-:W-:Y:S02]  /*4e30*/  FSETP.GT.AND P4, PT, R9, R18, PT ;  /* 0x000000120900720b */ /* 0x000fe40003f84000 */
[----:B------:R-:W-:-:S11]  /*4e40*/  MOV R12, R23 ;  /* 0x00000017000c7202 */ /* 0x000fd60000000f00 */
[----:B------:R-:W-:Y:S01]  /*4e50*/  @P4 IMAD.MOV.U32 R24, RZ, RZ, R9 ;  /* 0x000000ffff184224 */ /* 0x000fe200078e0009 */
[----:B------:R-:W-:Y:S02]  /*4e60*/  @P4 MOV R9, R18 ;  /* 0x0000001200094202 */ /* 0x000fe40000000f00 */
[----:B------:R-:W-:Y:S01]  /*4e70*/  @P4 MOV R12, R2 ;  /* 0x00000002000c4202 */ /* 0x000fe20000000f00 */
[----:B------:R-:W-:Y:S01]  /*4e80*/  @P4 IMAD.MOV.U32 R2, RZ, RZ, R23 ;  /* 0x000000ffff024224 */ /* 0x000fe200078e0017 */
[----:B------:R-:W-:Y:S02]  /*4e90*/  FSETP.GT.AND P2, PT, R24, R7, PT ;  /* 0x000000071800720b */ /* 0x000fe40003f44000 */
[----:B------:R-:W-:-:S04]  /*4ea0*/  FSETP.GT.AND P1, PT, R10, R9, PT ;  /* 0x000000090a00720b */ /* 0x000fc80003f24000 */
[----:B------:R-:W-:Y:S01]  /*4eb0*/  FSEL R18, R10, R9, P1 ;  /* 0x000000090a127208 */ /* 0x000fe20000800000 */
[----:B------:R-:W-:-:S06]  /*4ec0*/  IMAD.MOV.U32 R10, RZ, RZ, R22 ;  /* 0x000000ffff0a7224 */ /* 0x000fcc00078e0016 */
[----:B------:R-:W-:Y:S02]  /*4ed0*/  @P2 IMAD.MOV.U32 R19, RZ, RZ, R24 ;  /* 0x000000ffff132224 */ /* 0x000fe400078e0018 */
[----:B------:R-:W-:Y:S02]  /*4ee0*/  @P2 IMAD.MOV.U32 R24, RZ, RZ, R7 ;  /* 0x000000ffff182224 */ /* 0x000fe400078e0007 */
[----:B------:R-:W-:Y:S01]  /*4ef0*/  @P2 IMAD.MOV.U32 R10, RZ, RZ, R12 ;  /* 0x000000ffff0a2224 */ /* 0x000fe200078e000c */
[----:B------:R-:W-:Y:S01]  /*4f00*/  FSETP.GT.AND P5, PT, R19, R6, PT ;  /* 0x000000061300720b */ /* 0x000fe20003fa4000 */
[----:B------:R-:W-:Y:S01]  /*4f10*/  IMAD.MOV.U32 R9, RZ, RZ, R24 ;  /* 0x000000ffff097224 */ /* 0x000fe200078e0018 */
[----:B------:R-:W-:Y:S02]  /*4f20*/  FSETP.GT.AND P3, PT, R18, R24, PT ;  /* 0x000000181200720b */ /* 0x000fe40003f64000 */
[----:B------:R-:W-:Y:S01]  /*4f30*/  @P2 MOV R12, R22 ;  /* 0x00000016000c2202 */ /* 0x000fe20000000f00 */
[----:B------:R-:W-:-:S08]  /*4f40*/  IMAD.MOV.U32 R22, RZ, RZ, R20 ;  /* 0x000000ffff167224 */ /* 0x000fd000078e0014 */
[----:B------:R-:W-:Y:S02]  /*4f50*/  @P5 IMAD.MOV.U32 R0, RZ, RZ, R19 ;  /* 0x000000ffff005224 */ /* 0x000fe400078e0013 */
[----:B------:R-:W-:Y:S02]  /*4f60*/  @P5 IMAD.MOV.U32 R19, RZ, RZ, R6 ;  /* 0x000000ffff135224 */ /* 0x000fe400078e0006 */
[----:B------:R-:W-:Y:S01]  /*4f70*/  @P3 IMAD.MOV.U32 R9, RZ, RZ, R18 ;  /* 0x000000ffff093224 */ /* 0x000fe200078e0012 */
[----:B------:R-:W-:Y:S01]  /*4f80*/  FSETP.GT.AND P6, PT, R0, R5, PT ;  /* 0x000000050000720b */ /* 0x000fe20003fc4000 */
[----:B------:R-:W-:Y:S01]  /*4f90*/  IMAD.MOV.U32 R23, RZ, RZ, R19 ;  /* 0x000000ffff177224 */ /* 0x000fe200078e0013 */
[----:B------:R-:W-:Y:S01]  /*4fa0*/  @P3 MOV R18, R24 ;  /* 0x0000001800123202 */ /* 0x000fe20000000f00 */
[----:B------:R-:W-:Y:S01]  /*4fb0*/  IMAD.MOV.U32 R24, RZ, RZ, R21 ;  /* 0x000000ffff187224 */ /* 0x000fe200078e0015 */
[----:B------:R-:W-:Y:S01]  /*4fc0*/  FSETP.GT.AND P4, PT, R9, R19, PT ;  /* 0x000000130900720b */ /* 0x000fe20003f84000 */
[----:B------:R-:W-:Y:S01]  /*4fd0*/  @P5 IMAD.MOV.U32 R24, RZ, RZ, R10 ;  /* 0x000000ffff185224 */ /* 0x000fe200078e000a */
[----:B------:R-:W-:-:S02]  /*4fe0*/  FSETP.GT.AND P2, PT, R11, R18, PT ;  /* 0x000000120b00720b */ /* 0x000fc40003f44000 */
[----:B------:R-:W-:Y:S02]  /*4ff0*/  @P5 MOV R10, R21 ;  /* 0x00000015000a5202 */ /* 0x000fe40000000f00 */
[----:B------:R-:W-:Y:S01]  /*5000*/  FSEL R25, R11, R18, P2 ;  /* 0x000000120b197208 */ /* 0x000fe20001000000 */
[----:B------:R-:W-:Y:S01]  /*5010*/  IMAD.MOV.U32 R18, RZ, RZ, R12 ;  /* 0x000000ffff127224 */ /* 0x000fe200078e000c */
[----:B------:R-:W-:Y:S01]  /*5020*/  SEL R21, R13, R2, P1 ;  /* 0x000000020d157207 */ /* 0x000fe20000800000 */
[----:B------:R-:W-:Y:S01]  /*5030*/  @P6 IMAD.MOV.U32 R16, RZ, RZ, R0 ;  /* 0x000000ffff106224 */ /* 0x000fe200078e0000 */
[----:B------:R-:W-:Y:S01]  /*5040*/  @P6 MOV R0, R5 ;  /* 0x0000000500006202 */ /* 0x000fe20000000f00 */
[----:B------:R-:W-:Y:S01]  /*5050*/  @P6 IMAD.MOV.U32 R22, RZ, RZ, R24 ;  /* 0x000000ffff166224 */ /* 0x000fe200078e0018 */
[----:B------:R-:W0:Y:S01]  /*5060*/  LDS.128 R4, [UR4+0x60] ;  /* 0x00006004ff047984 */ /* 0x000e220008000c00 */
[----:B------:R-:W-:Y:S01]  /*5070*/  @P4 IMAD.MOV.U32 R23, RZ, RZ, R9 ;  /* 0x000000ffff174224 */ /* 0x000fe200078e0009 */
[----:B------:R-:W-:Y:S01]  /*5080*/  @P4 MOV R9, R19 ;  /* 0x0000001300094202 */ /* 0x000fe20000000f00 */
[----:B------:R-:W-:Y:S01]  /*5090*/  @P6 IMAD.MOV.U32 R24, RZ, RZ, R20 ;  /* 0x000000ffff186224 */ /* 0x000fe200078e0014 */
[-C--:B------:R-:W-:Y:S01]  /*50a0*/  MOV R11, R0.reuse ;  /* 0x00000000000b7202 */ /* 0x080fe20000000f00 */
[----:B------:R-:W-:Y:S01]  /*50b0*/  IMAD.MOV.U32 R13, RZ, RZ, R10 ;  /* 0x000000ffff0d7224 */ /* 0x000fe200078e000a */
[----:B------:R-:W-:Y:S01]  /*50c0*/  FSETP.GT.AND P5, PT, R23, R0, PT ;  /* 0x000000001700720b */ /* 0x000fe20003fa4000 */
[----:B------:R-:W-:Y:S01]  /*50d0*/  IMAD.MOV.U32 R2, RZ, RZ, R9 ;  /* 0x000000ffff027224 */ /* 0x000fe200078e0009 */
[----:B------:R-:W-:Y:S01]  /*50e0*/  FSETP.GT.AND P6, PT, R25, R9, PT ;  /* 0x000000091900720b */ /* 0x000fe20003fc4000 */
[----:B------:R-:W-:Y:S01]  /*50f0*/  IMAD.MOV.U32 R19, RZ, RZ, R16 ;  /* 0x000000ffff137224 */ /* 0x000fe200078e0010 */
[----:B------:R-:W-:Y:S01]  /*5100*/  @P3 MOV R18, R21 ;  /* 0x0000001500123202 */ /* 0x000fe20000000f00 */
[----:B------:R-:W-:-:S04]  /*5110*/  @P3 IMAD.MOV.U32 R21, RZ, RZ, R12 ;  /* 0x000000ffff153224 */ /* 0x000fc800078e000c */
[----:B------:R-:W-:Y:S01]  /*5120*/  @P4 IMAD.MOV.U32 R13, RZ, RZ, R18 ;  /* 0x000000ffff0d4224 */ /* 0x000fe200078e0012 */
[----:B------:R-:W-:Y:S01]  /*5130*/  SEL R14, R14, R21, P2 ;  /* 0x000000150e0e7207 */ /* 0x000fe20001000000 */
[----:B------:R-:W-:Y:S02]  /*5140*/  @P4 IMAD.MOV.U32 R18, RZ, RZ, R10 ;  /* 0x000000ffff124224 */ /* 0x000fe400078e000a */
        /* <DEDUP_REMOVED lines=8> */
[----:B------:R-:W-:Y:S02]  /*51d0*/  MOV R12, R23 ;  /* 0x00000017000c7202 */ /* 0x000fe40000000f00 */
[----:B------:R-:W-:Y:S01]  /*51e0*/  @P5 MOV R9, R13 ;  /* 0x0000000d00095202 */ /* 0x000fe20000000f00 */
[----:B------:R-:W-:-:S04]  /*51f0*/  @P5 IMAD.MOV.U32 R13, RZ, RZ, R24 ;  /* 0x000000ffff0d5224 */ /* 0x000fc800078e0018 */
[----:B------:R-:W-:Y:S01]  /*5200*/  @P1 IMAD.MOV.U32 R19, RZ, RZ, R11 ;  /* 0x000000ffff131224 */ /* 0x000fe200078e000b */
[----:B------:R-:W-:Y:S01]  /*5210*/  @P1 MOV R11, R16 ;  /* 0x00000010000b1202 */ /* 0x000fe20000000f00 */
[----:B------:R-:W-:Y:S02]  /*5220*/  @P1 IMAD.MOV.U32 R0, RZ, RZ, R9 ;  /* 0x000000ffff001224 */ /* 0x000fe400078e0009 */
[----:B------:R-:W-:Y:S01]  /*5230*/  @P3 IMAD.MOV.U32 R12, RZ, RZ, R2 ;  /* 0x000000ffff0c3224 */ /* 0x000fe200078e0002 */
[----:B0-----:R-:W-:Y:S01]  /*5240*/  FSETP.GT.AND P4, PT, R4, R25, PT ;  /* 0x000000190400720b */ /* 0x001fe20003f84000 */
[----:B------:R-:W-:Y:S01]  /*5250*/  @P1 IMAD.MOV.U32 R9, RZ, RZ, R22 ;  /* 0x000000ffff091224 */ /* 0x000fe200078e0016 */
[----:B------:R-:W-:Y:S01]  /*5260*/  @P3 MOV R2, R23 ;  /* 0x0000001700023202 */ /* 0x000fe20000000f00 */
[----:B------:R-:W-:Y:S01]  /*5270*/  IMAD.MOV.U32 R23, RZ, RZ, R18 ;  /* 0x000000ffff177224 */ /* 0x000fe200078e0012 */
[----:B------:R-:W-:Y:S01]  /*5280*/  FSETP.GT.AND P5, PT, R12, R11, PT ;  /* 0x0000000b0c00720b */ /* 0x000fe20003fa4000 */
[----:B------:R-:W-:Y:S01]  /*5290*/  @P6 IMAD.MOV.U32 R23, RZ, RZ, R14 ;  /* 0x000000ffff176224 */ /* 0x000fe200078e000e */
[----:B------:R-:W-:Y:S01]  /*52a0*/  FSEL R4, R4, R25, P4 ;  /* 0x0000001904047208 */ /* 0x000fe20002000000 */
[----:B------:R-:W-:Y:S01]  /*52b0*/  @P6 IMAD.MOV.U32 R14, RZ, RZ, R18 ;  /* 0x000000ffff0e6224 */ /* 0x000fe200078e0012 */
[----:B------:R-:W-:Y:S01]  /*52c0*/  MOV R16, R11 ;  /* 0x0000000b00107202 */ /* 0x000fe20000000f00 */
[----:B------:R-:W-:Y:S01]  /*52d0*/  IMAD.MOV.U32 R22, RZ, RZ, R13 ;  /* 0x000000ffff167224 */ /* 0x000fe200078e000d */
[-C--:B------:R-:W-:Y:S01]  /*52e0*/  FSETP.GT.AND P1, PT, R4, R2.reuse, PT ;  /* 0x000000020400720b */ /* 0x080fe20003f24000 */
[----:B------:R-:W-:Y:S01]  /*52f0*/  @P3 IMAD.MOV.U32 R22, RZ, RZ, R23 ;  /* 0x000000ffff163224 */ /* 0x000fe200078e0017 */
[----:B------:R-:W-:Y:S01]  /*5300*/  MOV R25, R2 ;  /* 0x0000000200197202 */ /* 0x000fe20000000f00 */
[----:B------:R-:W-:Y:S01]  /*5310*/  @P3 IMAD.MOV.U32 R23, RZ, RZ, R13 ;  /* 0x000000ffff173224 */ /* 0x000fe200078e000d */
[----:B------:R-:W-:Y:S01]  /*5320*/  MOV R20, R19 ;  /* 0x0000001300147202 */ /* 0x000fe20000000f00 */
[----:B------:R-:W-:Y:S01]  /*5330*/  IMAD.MOV.U32 R21, RZ, RZ, R9 ;  /* 0x000000ffff157224 */ /* 0x000fe200078e0009 */
[----:B------:R-:W-:Y:S01]  /*5340*/  SEL R27, R15, R14, P4 ;  /* 0x0000000e0f1b7207 */ /* 0x000fe20002000000 */
[----:B------:R-:W-:-:S02]  /*5350*/  @P5 IMAD.MOV.U32 R16, RZ, RZ, R12 ;  /* 0x000000ffff105224 */ /* 0x000fc400078e000c */
[----:B------:R-:W-:Y:S02]  /*5360*/  @P5 IMAD.MOV.U32 R12, RZ, RZ, R11 ;  /* 0x000000ffff0c5224 */ /* 0x000fe400078e000b */
[----:B------:R-:W0:Y:S01]  /*5370*/  LDS.64 R10, [UR4+0x38] ;  /* 0x00003804ff0a7984 */ /* 0x000e220008000a00 */
[----:B------:R-:W-:Y:S01]  /*5380*/  FSETP.GT.AND P2, PT, R16, R19, PT ;  /* 0x000000131000720b */ /* 0x000fe20003f44000 */
[----:B------:R-:W-:Y:S01]  /*5390*/  @P5 IMAD.MOV.U32 R21, RZ, RZ, R22 ;  /* 0x000000ffff155224 */ /* 0x000fe200078e0016 */
[----:B------:R-:W-:Y:S01]  /*53a0*/  @P1 MOV R25, R4 ;  /* 0x0000000400191202 */ /* 0x000fe20000000f00 */
[----:B------:R-:W-:Y:S01]  /*53b0*/  IMAD.MOV.U32 R18, RZ, RZ, R0 ;  /* 0x000000ffff127224 */ /* 0x000fe200078e0000 */
[----:B------:R-:W-:Y:S02]  /*53c0*/  @P1 MOV R4, R2 ;  /* 0x0000000200041202 */ /* 0x000fe40000000f00 */
[----:B------:R-:W-:Y:S02]  /*53d0*/  FSETP.GT.AND P6, PT, R25, R12, PT ;  /* 0x0000000c1900720b */ /* 0x000fe40003fc4000 */
[----:B------:R-:W-:-:S02]  /*53e0*/  FSETP.GT.AND P3, PT, R5, R4, PT ;  /* 0x000000040500720b */ /* 0x000fc40003f64000 */
[----:B------:R-:W-:Y:S02]  /*53f0*/  @P5 MOV R22, R9 ;  /* 0x0000000900165202 */ /* 0x000fe40000000f00 */
[----:B------:R-:W-:Y:S02]  /*5400*/  FSEL R4, R5, R4, P3 ;  /* 0x0000000405047208 */ /* 0x000fe40001800000 */
[----:B------:R-:W-:Y:S01]  /*5410*/  @P2 MOV R20, R16 ;  /* 0x0000001000142202 */ /* 0x000fe20000000f00 */
[----:B------:R-:W-:Y:S01]  /*5420*/  @P2 IMAD.MOV.U32 R16, RZ, RZ, R19 ;  /* 0x000000ffff102224 */ /* 0x000fe200078e0013 */
[----:B------:R-:W-:Y:S01]  /*5430*/  @P2 MOV R18, R21 ;  /* 0x0000001500122202 */ /* 0x000fe20000000f00 */
[--C-:B------:R-:W-:Y:S01]  /*5440*/  IMAD.MOV.U32 R19, RZ, RZ, R12.reuse ;  /* 0x000000ffff137224 */ /* 0x100fe200078e000c */
[----:B------:R-:W-:Y:S01]  /*5450*/  MOV R2, R23 ;  /* 0x0000001700027202 */ /* 0x000fe20000000f00 */
[----:B------:R-:W-:Y:S01]  /*5460*/  @P6 IMAD.MOV.U32 R19, RZ, RZ, R25 ;  /* 0x000000ffff136224 */ /* 0x000fe200078e0019 */
[----:B------:R-:W-:Y:S01]  /*5470*/  MOV R5, R16 ;  /* 0x0000001000057202 */ /* 0x000fe20000000f00 */
[----:B------:R-:W-:-:S02]  /*5480*/  @P6 IMAD.MOV.U32 R25, RZ, RZ, R12 ;  /* 0x000000ffff196224 */ /* 0x000fc400078e000c */
[----:B------:R-:W1:Y:S01]  /*5490*/  LDS.128 R12, [UR4+0x80] ;  /* 0x00008004ff0c7984 */ /* 0x000e620008000c00 */
[----:B------:R-:W-:Y:S01]  /*54a0*/  FSETP.GT.AND P5, PT, R19, R16, PT ;  /* 0x000000101300720b */ /* 0x000fe20003fa4000 */
[----:B------:R-:W-:Y:S01]  /*54b0*/  @P2 IMAD.MOV.U32 R21, RZ, RZ, R0 ;  /* 0x000000ffff152224 */ /* 0x000fe200078e0000 */
[-C--:B------:R-:W-:Y:S01]  /*54c0*/  FSETP.GT.AND P4, PT, R4, R25.reuse, PT ;  /* 0x000000190400720b */ /* 0x080fe20003f84000 */
[----:B------:R-:W-:Y:S01]  /*54d0*/  @P1 IMAD.MOV.U32 R2, RZ, RZ, R27 ;  /* 0x000000ffff021224 */ /* 0x000fe200078e001b */
[----:B------:R-:W-:Y:S01]  /*54e0*/  MOV R0, R25 ;  /* 0x0000001900007202 */ /* 0x000fe20000000f00 */
[----:B------:R-:W-:Y:S02]  /*54f0*/  @P1 IMAD.MOV.U32 R27, RZ, RZ, R23 ;  /* 0x000000ffff1b1224 */ /* 0x000fe400078e0017 */
[----:B------:R-:W-:Y:S02]  /*5500*/  IMAD.MOV.U32 R9, RZ, RZ, R22 ;  /* 0x000000ffff097224 */ /* 0x000fe400078e0016 */
[----:B------:R-:W-:Y:S01]  /*5510*/  @P6 IMAD.MOV.U32 R9, RZ, RZ, R2 ;  /* 0x000000ffff096224 */ /* 0x000fe200078e0002 */
[----:B------:R-:W-:Y:S01]  /*5520*/  SEL R27, R8, R27, P3 ;  /* 0x0000001b081b7207 */ /* 0x000fe20001800000 */
[----:B------:R-:W-:-:S02]  /*5530*/  @P6 IMAD.MOV.U32 R2, RZ, RZ, R22 ;  /* 0x000000ffff026224 */ /* 0x000fc400078e0016 */
[----:B------:R-:W-:Y:S01]  /*5540*/  @P5 IMAD.MOV.U32 R5, RZ, RZ, R19 ;  /* 0x000000ffff055224 */ /* 0x000fe200078e0013 */
[----:B------:R-:W-:Y:S01]  /*5550*/  @P5 MOV R19, R16 ;  /* 0x0000001000135202 */ /* 0x000fe20000000f00 */
[----:B------:R-:W-:Y:S01]  /*5560*/  @P4 IMAD.MOV.U32 R0, RZ, RZ, R4 ;  /* 0x000000ffff004224 */ /* 0x000fe200078e0004 */
[----:B0-----:R-:W-:Y:S01]  /*5570*/  FSETP.GT.AND P1, PT, R17, R10, PT ;  /* 0x0000000a1100720b */ /* 0x001fe20003f24000 */
[----:B------:R-:W-:Y:S01]  /*5580*/  IMAD.MOV.U32 R16, RZ, RZ, R21 ;  /* 0x000000ffff107224 */ /* 0x000fe200078e0015 */
[----:B------:R-:W-:Y:S01]  /*5590*/  FSETP.GT.AND P2, PT, R5, R20, PT ;  /* 0x000000140500720b */ /* 0x000fe20003f44000 */
[----:B------:R-:W-:Y:S01]  /*55a0*/  IMAD.MOV.U32 R8, RZ, RZ, R19 ;  /* 0x000000ffff087224 */ /* 0x000fe200078e0013 */
[----:B------:R-:W-:Y:S02]  /*55b0*/  FSETP.GT.AND P6, PT, R0, R19, PT ;  /* 0x000000130000720b */ /* 0x000fe40003fc4000 */
[----:B------:R-:W-:Y:S02]  /*55c0*/  FSEL R23, R17, R10, P1 ;  /* 0x0000000a11177208 */ /* 0x000fe40000800000 */
[----:B------:R-:W-:-:S02]  /*55d0*/  FSEL R10, R10, R17, P1 ;  /* 0x000000110a0a7208 */ /* 0x000fc40000800000 */
[----:B------:R-:W-:Y:S01]  /*55e0*/  @P5 MOV R16, R9 ;  /* 0x0000000900105202 */ /* 0x000fe20000000f00 */
[----:B------:R-:W-:Y:S01]  /*55f0*/  @P5 IMAD.MOV.U32 R9, RZ, RZ, R21 ;  /* 0x000000ffff095224 */ /* 0x000fe200078e0015 */
[----:B------:R-:W-:Y:S01]  /*5600*/  @P4 MOV R4, R25 ;  /* 0x0000001900044202 */ /* 0x000fe20000000f00 */
[----:B------:R-:W-:Y:S01]  /*5610*/  FADD R17, -R23, R10 ;  /* 0x0000000a17117221 */ /* 0x000fe20000000100 */
[----:B------:R-:W-:Y:S01]  /*5620*/  IMAD.MOV.U32 R21, RZ, RZ, R20 ;  /* 0x000000ffff157224 */ /* 0x000fe200078e0014 */
[----:B------:R-:W-:Y:S01]  /*5630*/  MOV R26, R2 ;  /* 0x00000002001a7202 */ /* 0x000fe20000000f00 */
[----:B------:R-:W-:Y:S01]  /*5640*/  @P2 IMAD.MOV.U32 R21, RZ, RZ, R5 ;  /* 0x000000ffff152224 */ /* 0x000fe200078e0005 */
[----:B------:R-:W-:Y:S01]  /*5650*/  @P2 MOV R5, R20 ;  /* 0x0000001400052202 */ /* 0x000fe20000000f00 */
[----:B------:R-:W-:Y:S01]  /*5660*/  FMUL R20, R17, 1.4426950216293334961 ;  /* 0x3fb8aa3b11147820 */ /* 0x000fe20000400000 */
[----:B------:R-:W-:Y:S01]  /*5670*/  IMAD.MOV.U32 R10, RZ, RZ, R18 ;  /* 0x000000ffff0a7224 */ /* 0x000fe200078e0012 */
[----:B------:R-:W-:Y:S01]  /*5680*/  @P4 MOV R26, R27 ;  /* 0x0000001b001a4202 */ /* 0x000fe20000000f00 */
[----:B------:R-:W-:Y:S01]  /*5690*/  @P6 IMAD.MOV.U32 R8, RZ, RZ, R0 ;  /* 0x000000ffff086224 */ /* 0x000fe200078e0000 */
[----:B------:R-:W-:Y:S01]  /*56a0*/  @P6 MOV R0, R19 ;  /* 0x0000001300006202 */ /* 0x000fe20000000f00 */
[----:B------:R-:W-:Y:S01]  /*56b0*/  @P2 IMAD.MOV.U32 R10, RZ, RZ, R16 ;  /* 0x000000ffff0a2224 */ /* 0x000fe200078e0010 */
[----:B------:R-:W-:Y:S01]  /*56c0*/  FSETP.GEU.AND P3, PT, R20, -126, PT ;  /* 0xc2fc00001400780b */ /* 0x000fe20003f6e000 */
[----:B------:R-:W-:Y:S01]  /*56d0*/  @P2 IMAD.MOV.U32 R16, RZ, RZ, R18 ;  /* 0x000000ffff102224 */ /* 0x000fe200078e0012 */
[CC--:B-1----:R-:W-:Y:S01]  /*56e0*/  FSETP.GT.AND P2, PT, R13.reuse, R4.reuse, PT ;  /* 0x000000040d00720b */ /* 0x0c2fe20003f44000 */
[----:B------:R-:W-:Y:S01]  /*56f0*/  @P4 IMAD.MOV.U32 R27, RZ, RZ, R2 ;  /* 0x000000ffff1b4224 */ /* 0x000fe200078e0002 */
[----:B------:R-:W-:Y:S01]  /*5700*/  FSETP.GT.AND P5, PT, R8, R5, PT ;  /* 0x000000050800720b */ /* 0x000fe20003fa4000 */
[----:B------:R-:W-:Y:S01]  /*5710*/  IMAD.MOV.U32 R2, RZ, RZ, R9 ;  /* 0x000000ffff027224 */ /* 0x000fe200078e0009 */
[----:B------:R-:W-:Y:S01]  /*5720*/  FSEL R25, R13, R4, P2 ;  /* 0x000000040d197208 */ /* 0x000fe20001000000 */
[----:B------:R-:W-:Y:S01]  /*5730*/  @P6 IMAD.MOV.U32 R2, RZ, RZ, R26 ;  /* 0x000000ffff026224 */ /* 0x000fe200078e001a */
[----:B------:R-:W-:Y:S01]  /*5740*/  MOV R4, R16 ;  /* 0x0000001000047202 */ /* 0x000fe20000000f00 */
[----:B------:R-:W-:Y:S01]  /*5750*/  IMAD.MOV.U32 R28, RZ, RZ, R5 ;  /* 0x000000ffff1c7224 */ /* 0x000fe200078e0005 */
[----:B------:R-:W-:Y:S01]  /*5760*/  FSETP.GT.AND P4, PT, R25, R0, PT ;  /* 0x000000001900720b */ /* 0x000fe20003f84000 */
[----:B------:R-:W-:Y:S01]  /*5770*/  @P6 IMAD.MOV.U32 R26, RZ, RZ, R9 ;  /* 0x000000ffff1a6224 */ /* 0x000fe200078e0009 */
[----:B------:R-:W-:Y:S01]  /*5780*/  FSEL R29, R3, R11, P1 ;  /* 0x0000000b031d7208 */ /* 0x000fe20000800000 */
[----:B------:R-:W-:Y:S01]  /*5790*/  @!P3 FMUL R20, R20, 0.5 ;  /* 0x3f0000001414b820 */ /* 0x000fe20000400000 */
[----:B------:R-:W-:-:S02]  /*57a0*/  IMAD.MOV.U32 R13, RZ, RZ, R0 ;  /* 0x000000ffff0d7224 */ /* 0x000fc400078e0000 */
[----:B------:R-:W-:Y:S01]  /*57b0*/  IMAD.MOV.U32 R9, RZ, RZ, R10 ;  /* 0x000000ffff097224 */ /* 0x000fe200078e000a */
[----:B------:R-:W-:Y:S01]  /*57c0*/  @P5 MOV R4, R2 ;  /* 0x0000000200045202 */ /* 0x000fe20000000f00 */
[----:B------:R-:W-:Y:S01]  /*57d0*/  @P5 IMAD.MOV.U32 R28, RZ, RZ, R8 ;  /* 0x000000ffff1c5224 */ /* 0x000fe200078e0008 */
[----:B------:R-:W0:Y:S01]  /*57e0*/  MUFU.EX2 R20, R20 ;  /* 0x0000001400147308 */ /* 0x000e220000000800 */
[----:B------:R-:W-:Y:S01]  /*57f0*/  @P5 IMAD.MOV.U32 R2, RZ, RZ, R16 ;  /* 0x000000ffff025224 */ /* 0x000fe200078e0010 */
[----:B------:R-:W-:Y:S01]  /*5800*/  @P5 MOV R8, R5 ;  /* 0x0000000500085202 */ /* 0x000fe20000000f00 */
[----:B------:R-:W1:Y:S01]  /*5810*/  LDS.128 R16, [UR4+0x70] ;  /* 0x00007004ff107984 */ /* 0x000e620008000c00 */
[----:B------:R-:W-:Y:S01]  /*5820*/  FSETP.GT.AND P6, PT, R28, R21, PT ;  /* 0x000000151c00720b */ /* 0x000fe20003fc4000 */
[----:B------:R-:W-:Y:S02]  /*5830*/  @P4 IMAD.MOV.U32 R13, RZ, RZ, R25 ;  /* 0x000000ffff0d4224 */ /* 0x000fe400078e0019 */
[----:B------:R-:W-:-:S02]  /*5840*/  @P4 IMAD.MOV.U32 R25, RZ, RZ, R0 ;  /* 0x000000ffff194224 */ /* 0x000fc400078e0000 */
[----:B------:R-:W-:Y:S01]  /*5850*/  IMAD.MOV.U32 R5, RZ, RZ, R8 ;  /* 0x000000ffff057224 */ /* 0x000fe200078e0008 */
[----:B------:R-:W-:-:S07]  /*5860*/  FSETP.GT.AND P5, PT, R13, R8, PT ;  /* 0x000000080d00720b */ /* 0x000fce0003fa4000 */
[----:B------:R-:W-:Y:S01]  /*5870*/  @P6 MOV R9, R4 ;  /* 0x0000000400096202 */ /* 0x000fe20000000f00 */
[----:B------:R-:W-:Y:S01]  /*5880*/  @P6 IMAD.MOV.U32 R4, RZ, RZ, R10 ;  /* 0x000000ffff046224 */ /* 0x000fe200078e000a */
[----:B------:R-:W-:Y:S01]  /*5890*/  FSEL R10, R11, R3, P1 ;  /* 0x000000030b0a7208 */ /* 0x000fe20000800000 */
[----:B0-----:R-:W-:Y:S01]  /*58a0*/  @!P3 FMUL R20, R20, R20 ;  /* 0x000000141414b220 */ /* 0x001fe20000400000 */
[----:B------:R-:W-:Y:S01]  /*58b0*/  MOV R11, R21 ;  /* 0x00000015000b7202 */ /* 0x000fe20000000f00 */
[----:B------:R-:W-:Y:S01]  /*58c0*/  @P6 IMAD.MOV.U32 R11, RZ, RZ, R28 ;  /* 0x000000ffff0b6224 */ /* 0x000fe200078e001c */
[----:B------:R-:W-:Y:S01]  /*58d0*/  FSETP.GT.AND P3, PT, R14, R25, PT ;  /* 0x000000190e00720b */ /* 0x000fe20003f64000 */
[----:B------:R-:W-:Y:S01]  /*58e0*/  @P5 IMAD.MOV.U32 R5, RZ, RZ, R13 ;  /* 0x000000ffff055224 */ /* 0x000fe200078e000d */
[----:B------:R-:W-:Y:S01]  /*58f0*/  @P6 MOV R28, R21 ;  /* 0x00000015001c6202 */ /* 0x000fe20000000f00 */
[----:B------:R-:W-:Y:S01]  /*5900*/  FFMA R10, R10, R20, R29 ;  /* 0x000000140a0a7223 */ /* 0x000fe2000000001d */
[----:B------:R-:W-:Y:S01]  /*5910*/  FSETP.GT.AND P1, PT, R23, R6, PT ;  /* 0x000000061700720b */ /* 0x000fe20003f24000 */
[----:B------:R-:W-:Y:S01]  /*5920*/  @P5 IMAD.MOV.U32 R13, RZ, RZ, R8 ;  /* 0x000000ffff0d5224 */ /* 0x000fe200078e0008 */
[----:B------:R-:W-:Y:S01]  /*5930*/  FSEL R22, R14, R25, P3 ;  /* 0x000000190e167208 */ /* 0x000fe20001800000 */
[----:B------:R-:W-:Y:S01]  /*5940*/  IMAD.MOV.U32 R3, RZ, RZ, R2 ;  /* 0x000000ffff037224 */ /* 0x000fe200078e0002 */
[----:B------:R-:W-:Y:S01]  /*5950*/  FSETP.GT.AND P6, PT, R5, R28, PT ;  /* 0x0000001c0500720b */ /* 0x000fe20003fc4000 */
[----:B------:R-:W-:Y:S01]  /*5960*/  IMAD.MOV.U32 R0, RZ, RZ, R13 ;  /* 0x000000ffff007224 */ /* 0x000fe200078e000d */
[----:B------:R-:W-:-:S02]  /*5970*/  FSEL R21, R23, R6, P1 ;  /* 0x0000000617157208 */ /* 0x000fc40000800000 */
[----:B------:R-:W-:Y:S02]  /*5980*/  FSEL R8, R6, R23, P1 ;  /* 0x0000001706087208 */ /* 0x000fe40000800000 */
[----:B------:R-:W-:Y:S02]  /*5990*/  FSEL R24, R10, R7, P1 ;  /* 0x000000070a187208 */ /* 0x000fe40000800000 */
[----:B------:R-:W-:Y:S01]  /*59a0*/  FSEL R25, R7, R10, P1 ;  /* 0x0000000a07197208 */ /* 0x000fe20000800000 */
[----:B------:R-:W-:Y:S01]  /*59b0*/  FADD R8, -R21, R8 ;  /* 0x0000000815087221 */ /* 0x000fe20000000100 */
[----:B------:R-:W-:Y:S02]  /*59c0*/  FSETP.GT.AND P1, PT, R22, R13, PT ;  /* 0x0000000d1600720b */ /* 0x000fe40003f24000 */
[----:B------:R-:W-:Y:S01]  /*59d0*/  MOV R23, R28 ;  /* 0x0000001c00177202 */ /* 0x000fe20000000f00 */
[----:B------:R-:W-:Y:S01]  /*59e0*/  @P6 IMAD.MOV.U32 R23, RZ, RZ, R5 ;  /* 0x000000ffff176224 */ /* 0x000fe200078e0005 */
[----:B-1----:R-:W-:Y:S01]  /*59f0*/  SEL R20, R16, R27, P2 ;  /* 0x0000001b10147207 */ /* 0x002fe20001000000 */
[----:B------:R-:W-:Y:S01]  /*5a00*/  @P6 IMAD.MOV.U32 R5, RZ, RZ, R28 ;  /* 0x000000ffff056224 */ /* 0x000fe200078e001c */
[----:B------:R-:W-:Y:S01]  /*5a10*/  MOV R10, R26 ;  /* 0x0000001a000a7202 */ /* 0x000fe20000000f00 */
[----:B------:R-:W-:Y:S01]  /*5a20*/  IMAD.MOV.U32 R16, RZ, RZ, R11 ;  /* 0x000000ffff107224 */ /* 0x000fe200078e000b */
[----:B------:R-:W-:Y:S01]  /*5a30*/  FSETP.GT.AND P2, PT, R23, R11, PT ;  /* 0x0000000b1700720b */ /* 0x000fe20003f44000 */
[----:B------:R-:W-:Y:S01]  /*5a40*/  IMAD.MOV.U32 R14, RZ, RZ, R5 ;  /* 0x000000ffff0e7224 */ /* 0x000fe200078e0005 */
[----:B------:R-:W-:Y:S01]  /*5a50*/  @P4 MOV R10, R20 ;  /* 0x00000014000a4202 */ /* 0x000fe20000000f00 */
[----:B------:R-:W-:-:S02]  /*5a60*/  @P4 IMAD.MOV.U32 R20, RZ, RZ, R26 ;  /* 0x000000ffff144224 */ /* 0x000fc400078e001a */
[----:B------:R-:W-:Y:S01]  /*5a70*/  @P1 IMAD.MOV.U32 R0, RZ, RZ, R22 ;  /* 0x000000ffff001224 */ /* 0x000fe200078e0016 */
[----:B------:R-:W-:Y:S01]  /*5a80*/  @P1 MOV R22, R13 ;  /* 0x0000000d00161202 */ /* 0x000fe20000000f00 */
[----:B------:R-:W-:Y:S01]  /*5a90*/  @P5 IMAD.MOV.U32 R3, RZ, RZ, R10 ;  /* 0x000000ffff035224 */ /* 0x000fe200078e000a */
[----:B------:R-:W-:Y:S01]  /*5aa0*/  @P5 MOV R10, R2 ;  /* 0x00000002000a5202 */ /* 0x000fe20000000f00 */
[----:B------:R-:W-:Y:S01]  /*5ab0*/  IMAD.MOV.U32 R2, RZ, RZ, R9 ;  /* 0x000000ffff027224 */ /* 0x000fe200078e0009 */
[----:B------:R-:W-:Y:S02]  /*5ac0*/  FSETP.GT.AND P4, PT, R0, R5, PT ;  /* 0x000000050000720b */ /* 0x000fe40003f84000 */
[CC--:B------:R-:W-:Y:S01]  /*5ad0*/  FSETP.GT.AND P5, PT, R15.reuse, R22.reuse, PT ;  /* 0x000000160f00720b */ /* 0x0c0fe20003fa4000 */
[----:B------:R-:W-:Y:S01]  /*5ae0*/  @P2 IMAD.MOV.U32 R16, RZ, RZ, R23 ;  /* 0x000000ffff102224 */ /* 0x000fe200078e0017 */
[----:B------:R-:W-:Y:S01]  /*5af0*/  @P2 MOV R23, R11 ;  /* 0x0000000b00172202 */ /* 0x000fe20000000f00 */
[----:B------:R-:W-:Y:S01]  /*5b00*/  IMAD.MOV.U32 R11, RZ, RZ, R4 ;  /* 0x000000ffff0b7224 */ /* 0x000fe200078e0004 */
[----:B------:R-:W-:Y:S01]  /*5b10*/  FSEL R29, R15, R22, P5 ;  /* 0x000000160f1d7208 */ /* 0x000fe20002800000 */
[----:B------:R-:W-:Y:S01]  /*5b20*/  @P6 IMAD.MOV.U32 R11, RZ, RZ, R3 ;  /* 0x000000ffff0b6224 */ /* 0x000fe200078e0003 */
[----:B------:R-:W-:Y:S01]  /*5b30*/  @P6 MOV R3, R4 ;  /* 0x0000000400036202 */ /* 0x000fe20000000f00 */
[----:B------:R-:W-:Y:S01]  /*5b40*/  IMAD.MOV.U32 R13, RZ, RZ, R10 ;  /* 0x000000ffff0d7224 */ /* 0x000fe200078e000a */
[----:B------:R-:W-:Y:S01]  /*5b50*/  MOV R27, R23 ;  /* 0x00000017001b7202 */ /* 0x000fe20000000f00 */
[----:B------:R-:W-:Y:S01]  /*5b60*/  @P2 IMAD.MOV.U32 R2, RZ, RZ, R11 ;  /* 0x000000ffff022224 */ /* 0x000fe200078e000b */
[----:B------:R-:W-:Y:S01]  /*5b70*/  SEL R17, R17, R20, P3 ;  /* 0x0000001411117207 */ /* 0x000fe20001800000 */
[----:B------:R-:W-:Y:S01]  /*5b80*/  @P4 IMAD.MOV.U32 R14, RZ, RZ, R0 ;  /* 0x000000ffff0e4224 */ /* 0x000fe200078e0000 */
[----:B------:R-:W-:Y:S01]  /*5b90*/  @P4 MOV R0, R5 ;  /* 0x0000000500004202 */ /* 0x000fe20000000f00 */
[----:B------:R-:W-:Y:S01]  /*5ba0*/  @P2 IMAD.MOV.U32 R11, RZ, RZ, R9 ;  /* 0x000000ffff0b2224 */ /* 0x000fe200078e0009 */
[----:B------:R-:W0:Y:S01]  /*5bb0*/  LDS.128 R4, [UR4+0x90] ;  /* 0x00009004ff047984 */ /* 0x000e220008000c00 */
[----:B------:R-:W-:Y:S01]  /*5bc0*/  @P1 MOV R13, R17 ;  /* 0x00000011000d1202 */ /* 0x000fe20000000f00 */
[----:B------:R-:W-:Y:S01]  /*5bd0*/  @P1 IMAD.MOV.U32 R17, RZ, RZ, R10 ;  /* 0x000000ffff111224 */ /* 0x000fe200078e000a */
[----:B------:R-:W-:Y:S01]  /*5be0*/  FSETP.GT.AND P6, PT, R14, R23, PT ;  /* 0x000000170e00720b */ /* 0x000fe20003fc4000 */
[----:B------:R-:W-:Y:S01]  /*5bf0*/  IMAD.MOV.U32 R9, RZ, RZ, R0 ;  /* 0x000000ffff097224 */ /* 0x000fe200078e0000 */
[----:B------:R-:W-:Y:S01]  /*5c00*/  FSETP.GT.AND P2, PT, R29, R0, PT ;  /* 0x000000001d00720b */ /* 0x000fe20003f44000 */
[----:B------:R-:W-:Y:S01]  /*5c10*/  IMAD.MOV.U32 R15, RZ, RZ, R11 ;  /* 0x000000ffff0f7224 */ /* 0x000fe200078e000b */
[----:B------:R-:W-:Y:S01]  /*5c20*/  SEL R22, R18, R17, P5 ;  /* 0x0000001112167207 */ /* 0x000fe20002800000 */
[----:B------:R-:W-:-:S08]  /*5c30*/  FMUL R20, R8, 1.4426950216293334961 ;  /* 0x3fb8aa3b08147820 */ /* 0x000fd00000400000 */
[----:B------:R-:W-:Y:S01]  /*5c40*/  @P6 MOV R27, R14 ;  /* 0x0000000e001b6202 */ /* 0x000fe20000000f00 */
[----:B------:R-:W-:Y:S02]  /*5c50*/  @P6 IMAD.MOV.U32 R14, RZ, RZ, R23 ;  /* 0x000000ffff0e6224 */ /* 0x000fe400078e0017 */
[----:B------:R-:W-:Y:S01]  /*5c60*/  @P2 IMAD.MOV.U32 R9, RZ, RZ, R29 ;  /* 0x000000ffff092224 */ /* 0x000fe200078e001d */
[----:B------:R-:W-:Y:S01]  /*5c70*/  FSETP.GT.AND P3, PT, R27, R16, PT ;  /* 0x000000101b00720b */ /* 0x000fe20003f64000 */
[----:B------:R-:W-:Y:S01]  /*5c80*/  IMAD.MOV.U32 R23, RZ, RZ, R16 ;  /* 0x000000ffff177224 */ /* 0x000fe200078e0010 */
[----:B------:R-:W-:Y:S01]  /*5c90*/  @P2 MOV R29, R0 ;  /* 0x00000000001d2202 */ /* 0x000fe20000000f00 */
[--C-:B------:R-:W-:Y:S01]  /*5ca0*/  IMAD.MOV.U32 R0, RZ, RZ, R3.reuse ;  /* 0x000000ffff007224 */ /* 0x100fe200078e0003 */
[----:B------:R-:W-:Y:S01]  /*5cb0*/  FSETP.GT.AND P1, PT, R9, R14, PT ;  /* 0x0000000e0900720b */ /* 0x000fe20003f24000 */
[----:B------:R-:W-:Y:S01]  /*5cc0*/  IMAD.MOV.U32 R10, RZ, RZ, R14 ;  /* 0x000000ffff0a7224 */ /* 0x000fe200078e000e */
[----:B------:R-:W-:Y:S01]  /*5cd0*/  @P4 MOV R0, R13 ;  /* 0x0000000d00004202 */ /* 0x000fe20000000f00 */
[----:B------:R-:W-:-:S03]  /*5ce0*/  @P4 IMAD.MOV.U32 R13, RZ, RZ, R3 ;  /* 0x000000ffff0d4224 */ /* 0x000fc600078e0003 */
[----:B------:R-:W-:Y:S01]  /*5cf0*/  @P6 MOV R15, R0 ;  /* 0x00000000000f6202 */ /* 0x000fe20000000f00 */
[----:B------:R-:W-:Y:S02]  /*5d00*/  @P6 IMAD.MOV.U32 R0, RZ, RZ, R11 ;  /* 0x000000ffff006224 */ /* 0x000fe400078e000b */
[----:B------:R-:W-:Y:S01]  /*5d10*/  @P3 MOV R23, R27 ;  /* 0x0000001b00173202 */ /* 0x000fe20000000f00 */
[----:B------:R-:W-:Y:S02]  /*5d20*/  @P3 IMAD.MOV.U32 R27, RZ, RZ, R16 ;  /* 0x000000ffff1b3224 */ /* 0x000fe400078e0010 */
[----:B------:R-:W-:Y:S01]  /*5d30*/  IMAD.MOV.U32 R11, RZ, RZ, R2 ;  /* 0x000000ffff0b7224 */ /* 0x000fe200078e0002 */
[----:B------:R-:W-:Y:S01]  /*5d40*/  MOV R16, R23 ;  /* 0x0000001700107202 */ /* 0x000fe20000000f00 */
[----:B------:R-:W-:Y:S01]  /*5d50*/  @P1 IMAD.MOV.U32 R10, RZ, RZ, R9 ;  /* 0x000000ffff0a1224 */ /* 0x000fe200078e0009 */
[----:B------:R-:W-:Y:S01]  /*5d60*/  @P1 MOV R9, R14 ;  /* 0x0000000e00091202 */ /* 0x000fe20000000f00 */
[----:B------:R-:W-:Y:S01]  /*5d70*/  @P3 IMAD.MOV.U32 R11, RZ, RZ, R15 ;  /* 0x000000ffff0b3224 */ /* 0x000fe200078e000f */
[CC--:B0-----:R-:W-:Y:S01]  /*5d80*/  FSETP.GT.AND P6, PT, R4.reuse, R29.reuse, PT ;  /* 0x0000001d0400720b */ /* 0x0c1fe20003fc4000 */
[----:B------:R-:W-:Y:S01]  /*5d90*/  IMAD.MOV.U32 R14, RZ, RZ, R27 ;  /* 0x000000ffff0e7224 */ /* 0x000fe200078e001b */
[----:B------:R-:W-:Y:S01]  /*5da0*/  @P3 MOV R15, R2 ;  /* 0x00000002000f3202 */ /* 0x000fe20000000f00 */
[----:B------:R-:W-:Y:S01]  /*5db0*/  IMAD.MOV.U32 R17, RZ, RZ, R9 ;  /* 0x000000ffff117224 */ /* 0x000fe200078e0009 */
[----:B------:R-:W-:Y:S01]  /*5dc0*/  FSEL R4, R4, R29, P6 ;  /* 0x0000001d04047208 */ /* 0x000fe20003000000 */
[--C-:B------:R-:W-:Y:S01]  /*5dd0*/  IMAD.MOV.U32 R3, RZ, RZ, R13.reuse ;  /* 0x000000ffff037224 */ /* 0x100fe200078e000d */
[----:B------:R-:W-:Y:S01]  /*5de0*/  FSETP.GT.AND P4, PT, R10, R27, PT ;  /* 0x0000001b0a00720b */ /* 0x000fe20003f84000 */
[----:B------:R-:W-:Y:S01]  /*5df0*/  @P2 IMAD.MOV.U32 R3, RZ, RZ, R22 ;  /* 0x000000ffff032224 */ /* 0x000fe200078e0016 */
[----:B------:R-:W-:Y:S01]  /*5e00*/  FSETP.GT.AND P3, PT, R4, R9, PT ;  /* 0x000000090400720b */ /* 0x000fe20003f64000 */
[----:B------:R-:W-:Y:S01]  /*5e10*/  @P2 IMAD.MOV.U32 R22, RZ, RZ, R13 ;  /* 0x000000ffff162224 */ /* 0x000fe200078e000d */
[----:B------:R-:W-:Y:S01]  /*5e20*/  MOV R2, R0 ;  /* 0x0000000000027202 */ /* 0x000fe20000000f00 */
[----:B------:R-:W-:-:S02]  /*5e30*/  @P1 IMAD.MOV.U32 R2, RZ, RZ, R3 ;  /* 0x000000ffff021224 */ /* 0x000fc400078e0003 */
[--C-:B------:R-:W-:Y:S01]  /*5e40*/  IMAD.MOV.U32 R13, RZ, RZ, R15.reuse ;  /* 0x000000ffff0d7224 */ /* 0x100fe200078e000f */
[----:B------:R-:W-:Y:S01]  /*5e50*/  SEL R19, R19, R22, P6 ;  /* 0x0000001613137207 */ /* 0x000fe20003000000 */
[----:B------:R-:W-:Y:S01]  /*5e60*/  @P1 IMAD.MOV.U32 R3, RZ, RZ, R0 ;  /* 0x000000ffff031224 */ /* 0x000fe200078e0000 */
[----:B------:R-:W-:Y:S02]  /*5e70*/  MOV R0, R11 ;  /* 0x0000000b00007202 */ /* 0x000fe40000000f00 */
[----:B------:R-:W-:Y:S01]  /*5e80*/  FSETP.GEU.AND P1, PT, R20, -126, PT ;  /* 0xc2fc00001400780b */ /* 0x000fe20003f2e000 */
[----:B------:R-:W-:Y:S01]  /*5e90*/  @P4 IMAD.MOV.U32 R14, RZ, RZ, R10 ;  /* 0x000000ffff0e4224 */ /* 0x000fe200078e000a */
[----:B------:R-:W-:Y:S01]  /*5ea0*/  @P4 MOV R10, R27 ;  /* 0x0000001b000a4202 */ /* 0x000fe20000000f00 */
[----:B------:R-:W-:Y:S01]  /*5eb0*/  @P3 IMAD.MOV.U32 R17, RZ, RZ, R4 ;  /* 0x000000ffff113224 */ /* 0x000fe200078e0004 */
[----:B------:R-:W-:Y:S01]  /*5ec0*/  @P3 MOV R4, R9 ;  /* 0x0000000900043202 */ /* 0x000fe20000000f00 */
[----:B------:R-:W-:Y:S01]  /*5ed0*/  @P4 IMAD.MOV.U32 R13, RZ, RZ, R2 ;  /* 0x000000ffff0d4224 */ /* 0x000fe200078e0002 */
[----:B------:R-:W-:Y:S01]  /*5ee0*/  FSETP.GT.AND P5, PT, R14, R23, PT ;  /* 0x000000170e00720b */ /* 0x000fe20003fa4000 */
[----:B------:R-:W-:Y:S01]  /*5ef0*/  @P4 IMAD.MOV.U32 R2, RZ, RZ, R15 ;  /* 0x000000ffff024224 */ /* 0x000fe200078e000f */
[----:B------:R-:W-:-:S02]  /*5f00*/  FSETP.GT.AND P2, PT, R17, R10, PT ;  /* 0x0000000a1100720b */ /* 0x000fc40003f44000 */
[----:B------:R-:W-:Y:S02]  /*5f10*/  MOV R15, R10 ;  /* 0x0000000a000f7202 */ /* 0x000fe40000000f00 */
[-C--:B------:R-:W-:Y:S01]  /*5f20*/  MOV R22, R3.reuse ;  /* 0x0000000300167202 */ /* 0x080fe20000000f00 */
[----:B------:R-:W-:Y:S01]  /*5f30*/  @!P1 FMUL R20, R20, 0.5 ;  /* 0x3f00000014149820 */ /* 0x000fe20000400000 */
[----:B------:R-:W-:Y:S01]  /*5f40*/  @P3 IMAD.MOV.U32 R22, RZ, RZ, R19 ;  /* 0x000000ffff163224 */ /* 0x000fe200078e0013 */
[----:B------:R-:W-:Y:S01]  /*5f50*/  @P3 MOV R19, R3 ;  /* 0x0000000300133202 */ /* 0x000fe20000000f00 */
[----:B------:R-:W-:Y:S01]  /*5f60*/  IMAD.MOV.U32 R3, RZ, RZ, R2 ;  /* 0x000000ffff037224 */ /* 0x000fe200078e0002 */
[----:B------:R-:W0:Y:S02]  /*5f70*/  MUFU.EX2 R26, R20 ;  /* 0x00000014001a7308 */ /* 0x000e240000000800 */
[----:B------:R-:W-:Y:S01]  /*5f80*/  @P5 IMAD.MOV.U32 R0, RZ, RZ, R13 ;  /* 0x000000ffff005224 */ /* 0x000fe200078e000d */
[----:B------:R-:W-:Y:S01]  /*5f90*/  @P5 MOV R16, R14 ;  /* 0x0000000e00105202 */ /* 0x000fe20000000f00 */
[----:B------:R-:W-:Y:S01]  /*5fa0*/  @P2 IMAD.MOV.U32 R15, RZ, RZ, R17 ;  /* 0x000000ffff0f2224 */ /* 0x000fe200078e0011 */
[----:B------:R-:W-:Y:S01]  /*5fb0*/  @P2 MOV R3, R22 ;  /* 0x0000001600032202 */ /* 0x000fe20000000f00 */
[----:B------:R-:W-:-:S02]  /*5fc0*/  @P5 IMAD.MOV.U32 R13, RZ, RZ, R11 ;  /* 0x000000ffff0d5224 */ /* 0x000fc400078e000b */
[----:B------:R-:W-:Y:S02]  /*5fd0*/  @P2 IMAD.MOV.U32 R17, RZ, RZ, R10 ;  /* 0x000000ffff112224 */ /* 0x000fe400078e000a */
[----:B------:R-:W1:Y:S01]  /*5fe0*/  LDS.128 R8, [UR4+0xb0] ;  /* 0x0000b004ff087984 */ /* 0x000e620008000c00 */
[----:B------:R-:W-:Y:S01]  /*5ff0*/  @P5 IMAD.MOV.U32 R14, RZ, RZ, R23 ;  /* 0x000000ffff0e5224 */ /* 0x000fe200078e0017 */
[CC--:B------:R-:W-:Y:S01]  /*6000*/  FSETP.GT.AND P5, PT, R5.reuse, R4.reuse, PT ;  /* 0x000000040500720b */ /* 0x0c0fe20003fa4000 */
[----:B------:R-:W-:Y:S02]  /*6010*/  @P2 IMAD.MOV.U32 R22, RZ, RZ, R2 ;  /* 0x000000ffff162224 */ /* 0x000fe400078e0002 */
[----:B------:R-:W-:Y:S01]  /*6020*/  IMAD.MOV.U32 R23, RZ, RZ, R16 ;  /* 0x000000ffff177224 */ /* 0x000fe200078e0010 */
[----:B------:R-:W-:Y:S01]  /*6030*/  FSEL R18, R5, R4, P5 ;  /* 0x0000000405127208 */ /* 0x000fe20002800000 */
[----:B------:R-:W-:Y:S01]  /*6040*/  IMAD.MOV.U32 R5, RZ, RZ, R14 ;  /* 0x000000ffff057224 */ /* 0x000fe200078e000e */
[----:B------:R-:W-:Y:S01]  /*6050*/  FSETP.GT.AND P4, PT, R15, R14, PT ;  /* 0x0000000e0f00720b */ /* 0x000fe20003f84000 */
[----:B------:R-:W-:Y:S01]  /*6060*/  IMAD.MOV.U32 R4, RZ, RZ, R17 ;  /* 0x000000ffff047224 */ /* 0x000fe200078e0011 */
[----:B------:R-:W-:Y:S01]  /*6070*/  FSETP.GT.AND P6, PT, R18, R17, PT ;  /* 0x000000111200720b */ /* 0x000fe20003fc4000 */
[----:B0-----:R-:W-:Y:S01]  /*6080*/  @!P1 FMUL R26, R26, R26 ;  /* 0x0000001a1a1a9220 */ /* 0x001fe20000400000 */
[----:B------:R-:W-:-:S03]  /*6090*/  IMAD.MOV.U32 R2, RZ, RZ, R13 ;  /* 0x000000ffff027224 */ /* 0x000fc600078e000d */
[----:B------:R-:W-:Y:S01]  /*60a0*/  FFMA R24, R25, R26, R24 ;  /* 0x0000001a19187223 */ /* 0x000fe20000000018 */
[----:B------:R-:W-:-:S05]  /*60b0*/  SEL R25, R12, R19, P5 ;  /* 0x000000130c197207 */ /* 0x000fca0002800000 */
        /* <DEDUP_REMOVED lines=8> */
[----:B------:R-:W-:Y:S02]  /*6140*/  @P4 IMAD.MOV.U32 R3, RZ, RZ, R13 ;  /* 0x000000ffff034224 */ /* 0x000fe400078e000d */
[----:B------:R-:W-:-:S08]  /*6150*/  IMAD.MOV.U32 R13, RZ, RZ, R0 ;  /* 0x000000ffff0d7224 */ /* 0x000fd000078e0000 */
[----:B------:R-:W-:Y:S01]  /*6160*/  @P3 MOV R23, R5 ;  /* 0x0000000500173202 */ /* 0x000fe20000000f00 */
[----:B------:R-:W-:Y:S01]  /*6170*/  @P3 IMAD.MOV.U32 R5, RZ, RZ, R16 ;  /* 0x000000ffff053224 */ /* 0x000fe200078e0010 */
[C---:B-1----:R-:W-:Y:S01]  /*6180*/  FSETP.GT.AND P1, PT, R9.reuse, R18, PT ;  /* 0x000000120900720b */ /* 0x042fe20003f24000 */
[----:B------:R-:W-:Y:S01]  /*6190*/  @P3 IMAD.MOV.U32 R13, RZ, RZ, R2 ;  /* 0x000000ffff0d3224 */ /* 0x000fe200078e0002 */
[----:B------:R-:W-:Y:S01]  /*61a0*/  @P2 MOV R14, R4 ;  /* 0x00000004000e2202 */ /* 0x000fe20000000f00 */
[----:B------:R-:W-:Y:S01]  /*61b0*/  @P3 IMAD.MOV.U32 R2, RZ, RZ, R0 ;  /* 0x000000ffff023224 */ /* 0x000fe200078e0000 */
[----:B------:R-:W-:Y:S01]  /*61c0*/  @P2 MOV R4, R15 ;  /* 0x0000000f00042202 */ /* 0x000fe20000000f00 */
[--C-:B------:R-:W-:Y:S01]  /*61d0*/  IMAD.MOV.U32 R15, RZ, RZ, R22.reuse ;  /* 0x000000ffff0f7224 */ /* 0x100fe200078e0016 */
[----:B------:R-:W-:Y:S01]  /*61e0*/  FSEL R9, R9, R18, P1 ;  /* 0x0000001209097208 */ /* 0x000fe20000800000 */
[----:B------:R-:W-:Y:S01]  /*61f0*/  @P6 IMAD.MOV.U32 R15, RZ, RZ, R25 ;  /* 0x000000ffff0f6224 */ /* 0x000fe200078e0019 */
[-C--:B------:R-:W-:Y:S01]  /*6200*/  FSETP.GT.AND P4, PT, R14, R5.reuse, PT ;  /* 0x000000050e00720b */ /* 0x080fe20003f84000 */
[----:B------:R-:W0:Y:S01]  /*6210*/  LDS.128 R16, [UR4+0xa0] ;  /* 0x0000a004ff107984 */ /* 0x000e220008000c00 */
[----:B------:R-:W-:Y:S01]  /*6220*/  FSETP.GT.AND P3, PT, R9, R4, PT ;  /* 0x000000040900720b */ /* 0x000fe20003f64000 */
[----:B------:R-:W-:Y:S01]  /*6230*/  @P6 IMAD.MOV.U32 R25, RZ, RZ, R22 ;  /* 0x000000ffff196224 */ /* 0x000fe200078e0016 */
[----:B------:R-:W-:Y:S01]  /*6240*/  MOV R20, R5 ;  /* 0x0000000500147202 */ /* 0x000fe20000000f00 */
[----:B------:R-:W-:Y:S01]  /*6250*/  IMAD.MOV.U32 R12, RZ, RZ, R2 ;  /* 0x000000ffff0c7224 */ /* 0x000fe200078e0002 */
[----:B------:R-:W-:-:S02]  /*6260*/  MOV R0, R3 ;  /* 0x0000000300007202 */ /* 0x000fc40000000f00 */
[----:B------:R-:W-:Y:S01]  /*6270*/  @P2 MOV R0, R15 ;  /* 0x0000000f00002202 */ /* 0x000fe20000000f00 */
[----:B------:R-:W-:Y:S01]  /*6280*/  @P2 IMAD.MOV.U32 R15, RZ, RZ, R3 ;  /* 0x000000ffff0f2224 */ /* 0x000fe200078e0003 */
[----:B------:R-:W-:Y:S02]  /*6290*/  MOV R3, R13 ;  /* 0x0000000d00037202 */ /* 0x000fe40000000f00 */
[----:B------:R-:W-:Y:S01]  /*62a0*/  FSETP.GT.AND P2, PT, R21, R6, PT ;  /* 0x000000061500720b */ /* 0x000fe20003f44000 */
[----:B------:R-:W-:Y:S01]  /*62b0*/  @P4 IMAD.MOV.U32 R20, RZ, RZ, R14 ;  /* 0x000000ffff144224 */ /* 0x000fe200078e000e */
[----:B------:R-:W-:Y:S01]  /*62c0*/  @P4 MOV R14, R5 ;  /* 0x00000005000e4202 */ /* 0x000fe20000000f00 */
[----:B------:R-:W-:Y:S01]  /*62d0*/  IMAD.MOV.U32 R5, RZ, RZ, R4 ;  /* 0x000000ffff057224 */ /* 0x000fe200078e0004 */
[----:B------:R-:W-:Y:S01]  /*62e0*/  FSEL R22, R24, R7, P2 ;  /* 0x0000000718167208 */ /* 0x000fe20001000000 */
[----:B------:R-:W-:Y:S01]  /*62f0*/  @P3 IMAD.MOV.U32 R5, RZ, RZ, R9 ;  /* 0x000000ffff053224 */ /* 0x000fe200078e0009 */
[----:B------:R-:W-:Y:S01]  /*6300*/  FSETP.GT.AND P5, PT, R20, R23, PT ;  /* 0x000000171400720b */ /* 0x000fe20003fa4000 */
[----:B------:R-:W-:-:S02]  /*6310*/  @P4 IMAD.MOV.U32 R12, RZ, RZ, R0 ;  /* 0x000000ffff0c4224 */ /* 0x000fc400078e0000 */
[----:B------:R-:W-:Y:S01]  /*6320*/  @P3 IMAD.MOV.U32 R9, RZ, RZ, R4 ;  /* 0x000000ffff093224 */ /* 0x000fe200078e0004 */
[----:B------:R-:W-:Y:S01]  /*6330*/  FSETP.GT.AND P6, PT, R5, R14, PT ;  /* 0x0000000e0500720b */ /* 0x000fe20003fc4000 */
[----:B------:R-:W-:Y:S01]  /*6340*/  @P4 IMAD.MOV.U32 R0, RZ, RZ, R2 ;  /* 0x000000ffff004224 */ /* 0x000fe200078e0002 */
[----:B------:R-:W-:Y:S02]  /*6350*/  MOV R2, R23 ;  /* 0x0000001700027202 */ /* 0x000fe40000000f00 */
[----:B------:R-:W-:Y:S02]  /*6360*/  FSETP.GT.AND P4, PT, R10, R9, PT ;  /* 0x000000090a00720b */ /* 0x000fe40003f84000 */
[----:B------:R-:W-:-:S03]  /*6370*/  FSEL R4, R6, R21, P2 ;  /* 0x0000001506047208 */ /* 0x000fc60001000000 */
[----:B------:R-:W-:Y:S02]  /*6380*/  @P5 IMAD.MOV.U32 R3, RZ, RZ, R12 ;  /* 0x000000ffff035224 */ /* 0x000fe400078e000c */
[----:B------:R-:W-:Y:S01]  /*6390*/  @P5 IMAD.MOV.U32 R12, RZ, RZ, R13 ;  /* 0x000000ffff0c5224 */ /* 0x000fe200078e000d */
[----:B------:R-:W-:Y:S01]  /*63a0*/  MOV R13, R14 ;  /* 0x0000000e000d7202 */ /* 0x000fe20000000f00 */
[----:B------:R-:W-:Y:S01]  /*63b0*/  @P5 IMAD.MOV.U32 R2, RZ, RZ, R20 ;  /* 0x000000ffff025224 */ /* 0x000fe200078e0014 */
[----:B------:R-:W-:Y:S01]  /*63c0*/  @P5 MOV R20, R23 ;  /* 0x0000001700145202 */ /* 0x000fe20000000f00 */
[----:B------:R-:W-:Y:S01]  /*63d0*/  @P6 IMAD.MOV.U32 R13, RZ, RZ, R5 ;  /* 0x000000ffff0d6224 */ /* 0x000fe200078e0005 */
[----:B------:R-:W-:Y:S01]  /*63e0*/  FSEL R23, R21, R6, P2 ;  /* 0x0000000615177208 */ /* 0x000fe20001000000 */
[----:B------:R-:W-:Y:S01]  /*63f0*/  @P6 IMAD.MOV.U32 R5, RZ, RZ, R14 ;  /* 0x000000ffff056224 */ /* 0x000fe200078e000e */
[----:B------:R-:W-:Y:S02]  /*6400*/  FSEL R14, R10, R9, P4 ;  /* 0x000000090a0e7208 */ /* 0x000fe40002000000 */
[----:B------:R-:W-:Y:S01]  /*6410*/  FSETP.GT.AND P5, PT, R13, R20, PT ;  /* 0x000000140d00720b */ /* 0x000fe20003fa4000 */
[----:B------:R-:W-:Y:S01]  /*6420*/  IMAD.MOV.U32 R6, RZ, RZ, R5 ;  /* 0x000000ffff067224 */ /* 0x000fe200078e0005 */
[----:B------:R-:W-:Y:S01]  /*6430*/  FSEL R9, R7, R24, P2 ;  /* 0x0000001807097208 */ /* 0x000fe20001000000 */
[----:B------:R-:W-:Y:S01]  /*6440*/  FADD R4, -R23, R4 ;  /* 0x0000000417047221 */ /* 0x000fe20000000100 */
[----:B------:R-:W-:-:S02]  /*6450*/  FSETP.GT.AND P2, PT, R14, R5, PT ;  /* 0x000000050e00720b */ /* 0x000fc40003f44000 */
[----:B------:R-:W-:Y:S02]  /*6460*/  MOV R7, R20 ;  /* 0x0000001400077202 */ /* 0x000fe40000000f00 */
[----:B0-----:R-:W-:Y:S01]  /*6470*/  SEL R24, R16, R25, P1 ;  /* 0x0000001910187207 */ /* 0x001fe20000800000 */
[----:B------:R-:W-:Y:S01]  /*6480*/  IMAD.MOV.U32 R16, RZ, RZ, R12 ;  /* 0x000000ffff107224 */ /* 0x000fe200078e000c */
[----:B------:R-:W-:Y:S02]  /*6490*/  MOV R10, R15 ;  /* 0x0000000f000a7202 */ /* 0x000fe40000000f00 */
        /* <DEDUP_REMOVED lines=8> */
[-C--:B------:R-:W-:Y:S01]  /*6520*/  FSETP.GT.AND P3, PT, R6, R13.reuse, PT ;  /* 0x0000000d0600720b */ /* 0x080fe20003f64000 */
[----:B------:R-:W-:Y:S01]  /*6530*/  @P6 IMAD.MOV.U32 R5, RZ, RZ, R10 ;  /* 0x000000ffff056224 */ /* 0x000fe200078e000a */
[----:B------:R-:W-:Y:S01]  /*6540*/  @P6 MOV R10, R0 ;  /* 0x00000000000a6202 */ /* 0x000fe20000000f00 */
[----:B------:R-:W-:Y:S01]  /*6550*/  IMAD.MOV.U32 R20, RZ, RZ, R2 ;  /* 0x000000ffff147224 */ /* 0x000fe200078e0002 */
[C---:B------:R-:W-:Y:S01]  /*6560*/  FSETP.GT.AND P6, PT, R11.reuse, R14, PT ;  /* 0x0000000e0b00720b */ /* 0x040fe20003fc4000 */
[----:B------:R-:W-:Y:S01]  /*6570*/  @P5 IMAD.MOV.U32 R16, RZ, RZ, R5 ;  /* 0x000000ffff105224 */ /* 0x000fe200078e0005 */
[----:B------:R-:W-:Y:S01]  /*6580*/  @P5 MOV R5, R12 ;  /* 0x0000000c00055202 */ /* 0x000fe20000000f00 */
[----:B------:R-:W-:Y:S01]  /*6590*/  IMAD.MOV.U32 R0, RZ, RZ, R3 ;  /* 0x000000ffff007224 */ /* 0x000fe200078e0003 */
[----:B------:R-:W-:Y:S01]  /*65a0*/  FSEL R27, R11, R14, P6 ;  /* 0x0000000e0b1b7208 */ /* 0x000fe20003000000 */
[----:B------:R-:W-:Y:S01]  /*65b0*/  @P1 IMAD.MOV.U32 R20, RZ, RZ, R7 ;  /* 0x000000ffff141224 */ /* 0x000fe200078e0007 */
[----:B------:R-:W-:Y:S01]  /*65c0*/  @P1 MOV R7, R2 ;  /* 0x0000000200071202 */ /* 0x000fe20000000f00 */
[----:B------:R-:W-:Y:S01]  /*65d0*/  IMAD.MOV.U32 R2, RZ, RZ, R13 ;  /* 0x000000ffff027224 */ /* 0x000fe200078e000d */
[----:B------:R-:W-:Y:S01]  /*65e0*/  SEL R25, R17, R24, P4 ;  /* 0x0000001811197207 */ /* 0x000fe20002000000 */
[----:B------:R-:W-:Y:S01]  /*65f0*/  @P3 IMAD.MOV.U32 R2, RZ, RZ, R6 ;  /* 0x000000ffff023224 */ /* 0x000fe200078e0006 */
[----:B------:R-:W-:Y:S01]  /*6600*/  @P3 MOV R6, R13 ;  /* 0x0000000d00063202 */ /* 0x000fe20000000f00 */
[----:B------:R-:W-:Y:S01]  /*6610*/  @P1 IMAD.MOV.U32 R0, RZ, RZ, R16 ;  /* 0x000000ffff001224 */ /* 0x000fe200078e0010 */
[----:B------:R-:W0:Y:S01]  /*6620*/  LDS.128 R12, [UR4+0xc0] ;  /* 0x0000c004ff0c7984 */ /* 0x000e220008000c00 */
[----:B------:R-:W-:Y:S01]  /*6630*/  @P1 IMAD.MOV.U32 R16, RZ, RZ, R3 ;  /* 0x000000ffff101224 */ /* 0x000fe200078e0003 */
[-C--:B------:R-:W-:Y:S01]  /*6640*/  FSETP.GT.AND P5, PT, R2, R7.reuse, PT ;  /* 0x000000070200720b */ /* 0x080fe20003fa4000 */
[----:B------:R-:W-:Y:S01]  /*6650*/  IMAD.MOV.U32 R3, RZ, RZ, R6 ;  /* 0x000000ffff037224 */ /* 0x000fe200078e0006 */
[----:B------:R-:W-:Y:S01]  /*6660*/  FSETP.GT.AND P1, PT, R27, R6, PT ;  /* 0x000000061b00720b */ /* 0x000fe20003f24000 */
[----:B------:R-:W-:Y:S01]  /*6670*/  IMAD.MOV.U32 R17, RZ, RZ, R10 ;  /* 0x000000ffff117224 */ /* 0x000fe200078e000a */
[----:B------:R-:W-:Y:S01]  /*6680*/  MOV R21, R7 ;  /* 0x0000000700157202 */ /* 0x000fe20000000f00 */
[----:B------:R-:W-:Y:S01]  /*6690*/  IMAD.MOV.U32 R11, RZ, RZ, R20 ;  /* 0x000000ffff0b7224 */ /* 0x000fe200078e0014 */
[----:B------:R-:W-:Y:S01]  /*66a0*/  @P2 MOV R17, R25 ;  /* 0x0000001900112202 */ /* 0x000fe20000000f00 */
[----:B------:R-:W-:-:S02]  /*66b0*/  @P2 IMAD.MOV.U32 R25, RZ, RZ, R10 ;  /* 0x000000ffff192224 */ /* 0x000fc400078e000a */
[--C-:B------:R-:W-:Y:S01]  /*66c0*/  IMAD.MOV.U32 R10, RZ, RZ, R5.reuse ;  /* 0x000000ffff0a7224 */ /* 0x100fe200078e0005 */
[----:B------:R-:W-:Y:S01]  /*66d0*/  @P3 MOV R10, R17 ;  /* 0x00000011000a3202 */ /* 0x000fe20000000f00 */
[----:B------:R-:W-:Y:S01]  /*66e0*/  @P3 IMAD.MOV.U32 R17, RZ, RZ, R5 ;  /* 0x000000ffff113224 */ /* 0x000fe200078e0005 */
[----:B------:R-:W-:Y:S01]  /*66f0*/  SEL R18, R18, R25, P6 ;  /* 0x0000001912127207 */ /* 0x000fe20003000000 */
[----:B------:R-:W-:Y:S01]  /*6700*/  IMAD.MOV.U32 R5, RZ, RZ, R0 ;  /* 0x000000ffff057224 */ /* 0x000fe200078e0000 */
[----:B------:R-:W-:Y:S01]  /*6710*/  @P5 MOV R21, R2 ;  /* 0x0000000200155202 */ /* 0x000fe20000000f00 */
[----:B------:R-:W-:Y:S02]  /*6720*/  @P5 IMAD.MOV.U32 R2, RZ, RZ, R7 ;  /* 0x000000ffff025224 */ /* 0x000fe400078e0007 */
[----:B------:R-:W-:Y:S01]  /*6730*/  FMUL R25, R4, 1.4426950216293334961 ;  /* 0x3fb8aa3b04197820 */ /* 0x000fe20000400000 */
[----:B------:R-:W-:Y:S01]  /*6740*/  @P1 IMAD.MOV.U32 R3, RZ, RZ, R27 ;  /* 0x000000ffff031224 */ /* 0x000fe200078e001b */
[----:B------:R-:W-:Y:S01]  /*6750*/  FSETP.GT.AND P4, PT, R21, R20, PT ;  /* 0x000000141500720b */ /* 0x000fe20003f84000 */
[----:B------:R-:W-:Y:S01]  /*6760*/  IMAD.MOV.U32 R7, RZ, RZ, R16 ;  /* 0x000000ffff077224 */ /* 0x000fe200078e0010 */
[----:B------:R-:W-:Y:S01]  /*6770*/  @P1 MOV R27, R6 ;  /* 0x00000006001b1202 */ /* 0x000fe20000000f00 */
[----:B------:R-:W-:Y:S01]  /*6780*/  IMAD.MOV.U32 R6, RZ, RZ, R2 ;  /* 0x000000ffff067224 */ /* 0x000fe200078e0002 */
[----:B------:R-:W-:-:S02]  /*6790*/  FSETP.GT.AND P2, PT, R3, R2, PT ;  /* 0x000000020300720b */ /* 0x000fc40003f44000 */
[----:B------:R-:W-:Y:S01]  /*67a0*/  @P5 MOV R7, R10 ;  /* 0x0000000a00075202 */ /* 0x000fe20000000f00 */
[----:B------:R-:W-:-:S06]  /*67b0*/  @P5 IMAD.MOV.U32 R10, RZ, RZ, R16 ;  /* 0x000000ffff0a5224 */ /* 0x000fcc00078e0010 */
[----:B------:R-:W-:Y:S01]  /*67c0*/  @P4 MOV R11, R21 ;  /* 0x00000015000b4202 */ /* 0x000fe20000000f00 */
[----:B------:R-:W-:Y:S02]  /*67d0*/  @P4 IMAD.MOV.U32 R21, RZ, RZ, R20 ;  /* 0x000000ffff154224 */ /* 0x000fe400078e0014 */
[----:B------:R-:W-:Y:S01]  /*67e0*/  @P4 IMAD.MOV.U32 R5, RZ, RZ, R7 ;  /* 0x000000ffff054224 */ /* 0x000fe200078e0007 */
[----:B------:R-:W-:Y:S01]  /*67f0*/  @P4 MOV R7, R0 ;  /* 0x0000000000074202 */ /* 0x000fe20000000f00 */
[----:B------:R-:W-:Y:S01]  /*6800*/  @P2 IMAD.MOV.U32 R6, RZ, RZ, R3 ;  /* 0x000000ffff062224 */ /* 0x000fe200078e0003 */
[----:B------:R-:W-:Y:S01]  /*6810*/  @P2 MOV R3, R2 ;  /* 0x0000000200032202 */ /* 0x000fe20000000f00 */
[----:B------:R-:W-:Y:S01]  /*6820*/  IMAD.MOV.U32 R16, RZ, RZ, R21 ;  /* 0x000000ffff107224 */ /* 0x000fe200078e0015 */
[----:B0-----:R-:W-:Y:S01]  /*6830*/  FSETP.GT.AND P5, PT, R12, R27, PT ;  /* 0x0000001b0c00720b */ /* 0x001fe20003fa4000 */
[--C-:B------:R-:W-:Y:S01]  /*6840*/  IMAD.MOV.U32 R0, RZ, RZ, R17.reuse ;  /* 0x000000ffff007224 */ /* 0x100fe200078e0011 */
[----:B------:R-:W-:Y:S01]  /*6850*/  FSETP.GT.AND P3, PT, R6, R21, PT ;  /* 0x000000150600720b */ /* 0x000fe20003f64000 */
[----:B------:R-:W-:Y:S01]  /*6860*/  @P1 IMAD.MOV.U32 R0, RZ, RZ, R18 ;  /* 0x000000ffff001224 */ /* 0x000fe200078e0012 */
[----:B------:R-:W-:Y:S01]  /*6870*/  FSEL R12, R12, R27, P5 ;  /* 0x0000001b0c0c7208 */ /* 0x000fe20002800000 */
[----:B------:R-:W-:Y:S01]  /*6880*/  @P1 IMAD.MOV.U32 R18, RZ, RZ, R17 ;  /* 0x000000ffff121224 */ /* 0x000fe200078e0011 */
[----:B------:R-:W-:Y:S01]  /*6890*/  MOV R2, R10 ;  /* 0x0000000a00027202 */ /* 0x000fe20000000f00 */
[----:B------:R-:W-:Y:S01]  /*68a0*/  @P2 IMAD.MOV.U32 R2, RZ, RZ, R0 ;  /* 0x000000ffff022224 */ /* 0x000fe200078e0000 */
[----:B------:R-:W-:Y:S01]  /*68b0*/  FSETP.GT.AND P4, PT, R12, R3, PT ;  /* 0x000000030c00720b */ /* 0x000fe20003f84000 */
[----:B------:R-:W-:Y:S01]  /*68c0*/  IMAD.MOV.U32 R20, RZ, RZ, R7 ;  /* 0x000000ffff147224 */ /* 0x000fe200078e0007 */
[----:B------:R-:W-:Y:S01]  /*68d0*/  MOV R24, R11 ;  /* 0x0000000b00187202 */ /* 0x000fe20000000f00 */
[----:B------:R-:W-:Y:S01]  /*68e0*/  @P2 IMAD.MOV.U32 R0, RZ, RZ, R10 ;  /* 0x000000ffff002224 */ /* 0x000fe200078e000a */
[----:B------:R-:W-:-:S02]  /*68f0*/  MOV R10, R5 ;  /* 0x00000005000a7202 */ /* 0x000fc40000000f00 */
[----:B------:R-:W-:Y:S01]  /*6900*/  FSETP.GEU.AND P2, PT, R25, -126, PT ;  /* 0xc2fc00001900780b */ /* 0x000fe20003f4e000 */
[----:B------:R-:W-:Y:S01]  /*6910*/  @P3 IMAD.MOV.U32 R16, RZ, RZ, R6 ;  /* 0x000000ffff103224 */ /* 0x000fe200078e0006 */
[----:B------:R-:W-:Y:S01]  /*6920*/  @P3 MOV R6, R21 ;  /* 0x0000001500063202 */ /* 0x000fe20000000f00 */
[----:B------:R-:W-:Y:S01]  /*6930*/  IMAD.MOV.U32 R21, RZ, RZ, R3 ;  /* 0x000000ffff157224 */ /* 0x000fe200078e0003 */
[----:B------:R-:W-:Y:S01]  /*6940*/  SEL R19, R19, R18, P5 ;  /* 0x0000001213137207 */ /* 0x000fe20002800000 */
[----:B------:R-:W-:Y:S01]  /*6950*/  @P3 IMAD.MOV.U32 R20, RZ, RZ, R2 ;  /* 0x000000ffff143224 */ /* 0x000fe200078e0002 */
[----:B------:R-:W-:Y:S01]  /*6960*/  FSETP.GT.AND P6, PT, R16, R11, PT ;  /* 0x0000000b1000720b */ /* 0x000fe20003fc4000 */
[----:B------:R-:W-:Y:S01]  /*6970*/  @P4 IMAD.MOV.U32 R21, RZ, RZ, R12 ;  /* 0x000000ffff154224 */ /* 0x000fe200078e000c */
[----:B------:R-:W-:Y:S01]  /*6980*/  MOV R17, R6 ;  /* 0x0000000600117202 */ /* 0x000fe20000000f00 */
[----:B------:R-:W-:Y:S01]  /*6990*/  @P3 IMAD.MOV.U32 R2, RZ, RZ, R7 ;  /* 0x000000ffff023224 */ /* 0x000fe200078e0007 */
[----:B------:R-:W-:-:S02]  /*69a0*/  @P4 MOV R12, R3 ;  /* 0x00000003000c4202 */ /* 0x000fc40000000f00 */
[----:B------:R-:W-:Y:S01]  /*69b0*/  FSETP.GT.AND P1, PT, R21, R6, PT ;  /* 0x000000061500720b */ /* 0x000fe20003f24000 */
[----:B------:R-:W-:Y:S01]  /*69c0*/  @!P2 FMUL R25, R25, 0.5 ;  /* 0x3f0000001919a820 */ /* 0x000fe20000400000 */
[----:B------:R-:W-:-:S05]  /*69d0*/  IMAD.MOV.U32 R18, RZ, RZ, R2 ;  /* 0x000000ffff127224 */ /* 0x000fca00078e0002 */
[----:B------:R-:W-:Y:S01]  /*69e0*/  @P6 IMAD.MOV.U32 R10, RZ, RZ, R20 ;  /* 0x000000ffff0a6224 */ /* 0x000fe200078e0014 */
[----:B------:R-:W-:Y:S01]  /*69f0*/  @P6 MOV R24, R16 ;  /* 0x0000001000186202 */ /* 0x000fe20000000f00 */
[----:B------:R-:W-:Y:S01]  /*6a00*/  @P6 IMAD.MOV.U32 R20, RZ, RZ, R5 ;  /* 0x000000ffff146224 */ /* 0x000fe200078e0005 */
[----:B------:R-:W0:Y:S01]  /*6a10*/  MUFU.EX2 R25, R25 ;  /* 0x0000001900197308 */ /* 0x000e220000000800 */
[----:B------:R-:W-:Y:S01]  /*6a20*/  @P6 IMAD.MOV.U32 R16, RZ, RZ, R11 ;  /* 0x000000ffff106224 */ /* 0x000fe200078e000b */
[CC--:B------:R-:W-:Y:S01]  /*6a30*/  FSETP.GT.AND P6, PT, R13.reuse, R12.reuse, PT ;  /* 0x0000000c0d00720b */ /* 0x0c0fe20003fc4000 */
[----:B------:R-:W-:Y:S02]  /*6a40*/  @P1 IMAD.MOV.U32 R17, RZ, RZ, R21 ;  /* 0x000000ffff111224 */ /* 0x000fe400078e0015 */
[----:B------:R-:W-:Y:S01]  /*6a50*/  @P1 IMAD.MOV.U32 R21, RZ, RZ, R6 ;  /* 0x000000ffff151224 */ /* 0x000fe200078e0006 */
[----:B------:R-:W-:Y:S01]  /*6a60*/  FSEL R26, R13, R12, P6 ;  /* 0x0000000c0d1a7208 */ /* 0x000fe20003000000 */
[----:B------:R-:W1:Y:S01]  /*6a70*/  LDS.128 R4, [UR4+0xe0] ;  /* 0x0000e004ff047984 */ /* 0x000e620008000c00 */
[----:B------:R-:W-:Y:S01]  /*6a80*/  FSETP.GT.AND P3, PT, R17, R16, PT ;  /* 0x000000101100720b */ /* 0x000fe20003f64000 */
[----:B------:R-:W-:Y:S01]  /*6a90*/  IMAD.MOV.U32 R11, RZ, RZ, R16 ;  /* 0x000000ffff0b7224 */ /* 0x000fe200078e0010 */
[----:B------:R-:W-:Y:S01]  /*6aa0*/  FSETP.GT.AND P5, PT, R26, R21, PT ;  /* 0x000000151a00720b */ /* 0x000fe20003fa4000 */
[----:B------:R-:W-:Y:S01]  /*6ab0*/  IMAD.MOV.U32 R3, RZ, RZ, R24 ;  /* 0x000000ffff037224 */ /* 0x000fe200078e0018 */
[-C--:B------:R-:W-:Y:S01]  /*6ac0*/  MOV R12, R0.reuse ;  /* 0x00000000000c7202 */ /* 0x080fe20000000f00 */
[----:B------:R-:W-:Y:S01]  /*6ad0*/  @P4 IMAD.MOV.U32 R12, RZ, RZ, R19 ;  /* 0x000000ffff0c4224 */ /* 0x000fe200078e0013 */
[----:B------:R-:W-:Y:S01]  /*6ae0*/  @P4 MOV R19, R0 ;  /* 0x0000000000134202 */ /* 0x000fe20000000f00 */
[----:B------:R-:W-:-:S02]  /*6af0*/  IMAD.MOV.U32 R0, RZ, RZ, R21 ;  /* 0x000000ffff007224 */ /* 0x000fc400078e0015 */
[----:B0-----:R-:W-:Y:S01]  /*6b00*/  @!P2 FMUL R25, R25, R25 ;  /* 0x000000191919a220 */ /* 0x001fe20000400000 */
[----:B------:R-:W-:Y:S01]  /*6b10*/  @P1 MOV R18, R12 ;  /* 0x0000000c00121202 */ /* 0x000fe20000000f00 */
[----:B------:R-:W-:Y:S02]  /*6b20*/  @P1 IMAD.MOV.U32 R12, RZ, RZ, R2 ;  /* 0x000000ffff0c1224 */ /* 0x000fe400078e0002 */
        /* <DEDUP_REMOVED lines=8> */
[----:B------:R-:W-:-:S02]  /*6bb0*/  IMAD.MOV.U32 R2, RZ, RZ, R17 ;  /* 0x000000ffff027224 */ /* 0x000fc400078e0011 */
[----:B------:R-:W-:Y:S01]  /*6bc0*/  FFMA R22, R9, R25, R22 ;  /* 0x0000001909167223 */ /* 0x000fe20000000016 */
[----:B------:R-:W-:Y:S01]  /*6bd0*/  @P3 IMAD.MOV.U32 R18, RZ, RZ, R20 ;  /* 0x000000ffff123224 */ /* 0x000fe200078e0014 */
[----:B------:R-:W-:Y:S01]  /*6be0*/  SEL R25, R8, R19, P6 ;  /* 0x0000001308197207 */ /* 0x000fe20003000000 */
[----:B------:R-:W-:Y:S02]  /*6bf0*/  IMAD.MOV.U32 R13, RZ, RZ, R10 ;  /* 0x000000ffff0d7224 */ /* 0x000fe400078e000a */
[----:B------:R-:W-:Y:S02]  /*6c00*/  IMAD.MOV.U32 R21, RZ, RZ, R12 ;  /* 0x000000ffff157224 */ /* 0x000fe400078e000c */
[----:B------:R-:W-:Y:S01]  /*6c10*/  @P5 IMAD.MOV.U32 R21, RZ, RZ, R25 ;  /* 0x000000ffff155224 */ /* 0x000fe200078e0019 */
[----:B------:R-:W-:Y:S01]  /*6c20*/  @P4 MOV R3, R11 ;  /* 0x0000000b00034202 */ /* 0x000fe20000000f00 */
[----:B------:R-:W-:Y:S01]  /*6c30*/  @P4 IMAD.MOV.U32 R11, RZ, RZ, R24 ;  /* 0x000000ffff0b4224 */ /* 0x000fe200078e0018 */
[----:B------:R-:W-:Y:S01]  /*6c40*/  @P1 MOV R2, R0 ;  /* 0x0000000000021202 */ /* 0x000fe20000000f00 */
[----:B------:R-:W-:Y:S01]  /*6c50*/  @P4 IMAD.MOV.U32 R13, RZ, RZ, R16 ;  /* 0x000000ffff0d4224 */ /* 0x000fe200078e0010 */
[----:B------:R-:W-:Y:S01]  /*6c60*/  @P1 MOV R0, R17 ;  /* 0x0000001100001202 */ /* 0x000fe20000000f00 */
[----:B------:R-:W-:Y:S01]  /*6c70*/  @P4 IMAD.MOV.U32 R16, RZ, RZ, R10 ;  /* 0x000000ffff104224 */ /* 0x000fe200078e000a */
[-C--:B------:R-:W-:Y:S01]  /*6c80*/  FSETP.GT.AND P2, PT, R2, R11.reuse, PT ;  /* 0x0000000b0200720b */ /* 0x080fe20003f44000 */
[----:B------:R-:W-:Y:S01]  /*6c90*/  @P5 IMAD.MOV.U32 R25, RZ, RZ, R12 ;  /* 0x000000ffff195224 */ /* 0x000fe200078e000c */
[CC--:B-1----:R-:W-:Y:S01]  /*6ca0*/  FSETP.GT.AND P3, PT, R5.reuse, R26.reuse, PT ;  /* 0x0000001a0500720b */ /* 0x0c2fe20003f64000 */
[----:B------:R-:W-:Y:S01]  /*6cb0*/  IMAD.MOV.U32 R19, RZ, RZ, R0 ;  /* 0x000000ffff137224 */ /* 0x000fe200078e0000 */
[----:B------:R-:W-:Y:S01]  /*6cc0*/  MOV R20, R11 ;  /* 0x0000000b00147202 */ /* 0x000fe20000000f00 */
[----:B------:R-:W-:Y:S01]  /*6cd0*/  IMAD.MOV.U32 R12, RZ, RZ, R16 ;  /* 0x000000ffff0c7224 */ /* 0x000fe200078e0010 */
[----:B------:R-:W-:-:S02]  /*6ce0*/  FSEL R5, R5, R26, P3 ;  /* 0x0000001a05057208 */ /* 0x000fc40001800000 */
[----:B------:R-:W-:Y:S02]  /*6cf0*/  MOV R17, R18 ;  /* 0x0000001200117202 */ /* 0x000fe40000000f00 */
[----:B------:R-:W-:Y:S02]  /*6d00*/  FSETP.GT.AND P4, PT, R5, R0, PT ;  /* 0x000000000500720b */ /* 0x000fe40003f84000 */
[----:B------:R-:W-:Y:S01]  /*6d10*/  @P1 MOV R17, R21 ;  /* 0x0000001500111202 */ /* 0x000fe20000000f00 */
[----:B------:R-:W-:Y:S01]  /*6d20*/  @P2 IMAD.MOV.U32 R20, RZ, RZ, R2 ;  /* 0x000000ffff142224 */ /* 0x000fe200078e0002 */
[----:B------:R-:W-:Y:S01]  /*6d30*/  @P2 MOV R2, R11 ;  /* 0x0000000b00022202 */ /* 0x000fe20000000f00 */
[----:B------:R-:W-:Y:S01]  /*6d40*/  @P1 IMAD.MOV.U32 R21, RZ, RZ, R18 ;  /* 0x000000ffff151224 */ /* 0x000fe200078e0012 */
[----:B------:R-:W0:Y:S01]  /*6d50*/  LDS.128 R8, [UR4+0xd0] ;  /* 0x0000d004ff087984 */ /* 0x000e220008000c00 */
[----:B------:R-:W-:Y:S01]  /*6d60*/  @P2 IMAD.MOV.U32 R12, RZ, RZ, R17 ;  /* 0x000000ffff0c2224 */ /* 0x000fe200078e0011 */
[----:B------:R-:W-:Y:S01]  /*6d70*/  FSETP.GT.AND P6, PT, R20, R3, PT ;  /* 0x000000031400720b */ /* 0x000fe20003fc4000 */
[----:B------:R-:W-:Y:S01]  /*6d80*/  @P2 IMAD.MOV.U32 R17, RZ, RZ, R16 ;  /* 0x000000ffff112224 */ /* 0x000fe200078e0010 */
[----:B------:R-:W-:-:S02]  /*6d90*/  MOV R18, R13 ;  /* 0x0000000d00127202 */ /* 0x000fc40000000f00 */
[----:B------:R-:W-:Y:S01]  /*6da0*/  MOV R16, R3 ;  /* 0x0000000300107202 */ /* 0x000fe20000000f00 */
[----:B------:R-:W-:Y:S01]  /*6db0*/  @P4 IMAD.MOV.U32 R19, RZ, RZ, R5 ;  /* 0x000000ffff134224 */ /* 0x000fe200078e0005 */
[----:B------:R-:W-:Y:S01]  /*6dc0*/  FSETP.GT.AND P1, PT, R23, R14, PT ;  /* 0x0000000e1700720b */ /* 0x000fe20003f24000 */
[----:B------:R-:W-:Y:S01]  /*6dd0*/  @P4 IMAD.MOV.U32 R5, RZ, RZ, R0 ;  /* 0x000000ffff054224 */ /* 0x000fe200078e0000 */
[----:B------:R-:W-:Y:S02]  /*6de0*/  MOV R24, R21 ;  /* 0x0000001500187202 */ /* 0x000fe40000000f00 */
[-C--:B------:R-:W-:Y:S02]  /*6df0*/  FSETP.GT.AND P5, PT, R19, R2.reuse, PT ;  /* 0x000000021300720b */ /* 0x080fe40003fa4000 */
[----:B------:R-:W-:Y:S01]  /*6e00*/  FSEL R0, R22, R15, P1 ;  /* 0x0000000f16007208 */ /* 0x000fe20000800000 */
[----:B------:R-:W-:Y:S02]  /*6e10*/  @P6 IMAD.MOV.U32 R18, RZ, RZ, R12 ;  /* 0x000000ffff126224 */ /* 0x000fe400078e000c */
[----:B------:R-:W-:Y:S01]  /*6e20*/  @P6 IMAD.MOV.U32 R12, RZ, RZ, R13 ;  /* 0x000000ffff0c6224 */ /* 0x000fe200078e000d */
[----:B------:R-:W-:Y:S01]  /*6e30*/  MOV R13, R2 ;  /* 0x00000002000d7202 */ /* 0x000fe20000000f00 */
[----:B------:R-:W-:Y:S01]  /*6e40*/  @P6 IMAD.MOV.U32 R16, RZ, RZ, R20 ;  /* 0x000000ffff106224 */ /* 0x000fe200078e0014 */
[----:B------:R-:W-:-:S02]  /*6e50*/  @P6 MOV R20, R3 ;  /* 0x0000000300146202 */ /* 0x000fc40000000f00 */
[CC--:B------:R-:W-:Y:S02]  /*6e60*/  FSETP.GT.AND P6, PT, R6.reuse, R5.reuse, PT ;  /* 0x000000050600720b */ /* 0x0c0fe40003fc4000 */
[----:B------:R-:W-:Y:S01]  /*6e70*/  FSEL R3, R23, R14, P1 ;  /* 0x0000000e17037208 */ /* 0x000fe20000800000 */
[----:B------:R-:W-:Y:S01]  /*6e80*/  @P5 IMAD.MOV.U32 R13, RZ, RZ, R19 ;  /* 0x000000ffff0d5224 */ /* 0x000fe200078e0013 */
[----:B------:R-:W-:Y:S01]  /*6e90*/  FSEL R28, R6, R5, P6 ;  /* 0x00000005061c7208 */ /* 0x000fe20003000000 */
[----:B------:R-:W-:Y:S01]  /*6ea0*/  @P5 IMAD.MOV.U32 R19, RZ, RZ, R2 ;  /* 0x000000ffff135224 */ /* 0x000fe200078e0002 */
[----:B------:R-:W-:Y:S01]  /*6eb0*/  FSEL R2, R14, R23, P1 ;  /* 0x000000170e027208 */ /* 0x000fe20000800000 */
[----:B------:R-:W-:Y:S01]  /*6ec0*/  IMAD.MOV.U32 R6, RZ, RZ, R18 ;  /* 0x000000ffff067224 */ /* 0x000fe200078e0012 */
[----:B------:R-:W-:Y:S02]  /*6ed0*/  FSETP.GT.AND P2, PT, R13, R20, PT ;  /* 0x000000140d00720b */ /* 0x000fe40003f44000 */
[----:B------:R-:W-:Y:S01]  /*6ee0*/  FSEL R5, R15, R22, P1 ;  /* 0x000000160f057208 */ /* 0x000fe20000800000 */
[----:B------:R-:W-:Y:S01]  /*6ef0*/  IMAD.MOV.U32 R22, RZ, RZ, R19 ;  /* 0x000000ffff167224 */ /* 0x000fe200078e0013 */
[----:B------:R-:W-:Y:S01]  /*6f00*/  FSETP.GT.AND P1, PT, R28, R19, PT ;  /* 0x000000131c00720b */ /* 0x000fe20003f24000 */
[----:B------:R-:W-:Y:S01]  /*6f10*/  FADD R2, -R3, R2 ;  /* 0x0000000203027221 */ /* 0x000fe20000000100 */
[----:B------:R-:W-:-:S02]  /*6f20*/  MOV R23, R20 ;  /* 0x0000001400177202 */ /* 0x000fc40000000f00 */
[----:B0-----:R-:W-:Y:S01]  /*6f30*/  SEL R26, R8, R25, P3 ;  /* 0x00000019081a7207 */ /* 0x001fe20001800000 */
[----:B------:R-:W-:-:S04]  /*6f40*/  IMAD.MOV.U32 R8, RZ, RZ, R17 ;  /* 0x000000ffff087224 */ /* 0x000fc800078e0011 */
[----:B------:R-:W-:Y:S01]  /*6f50*/  @P2 IMAD.MOV.U32 R23, RZ, RZ, R13 ;  /* 0x000000ffff172224 */ /* 0x000fe200078e000d */
[----:B------:R-:W-:Y:S01]  /*6f60*/  @P4 MOV R24, R26 ;  /* 0x0000001a00184202 */ /* 0x000fe20000000f00 */
        /* <DEDUP_REMOVED lines=8> */
[----:B------:R-:W-:Y:S01]  /*6ff0*/  @P5 MOV R24, R17 ;  /* 0x0000001100185202 */ /* 0x000fe20000000f00 */
[----:B------:R-:W-:Y:S01]  /*7000*/  IMAD.MOV.U32 R17, RZ, RZ, R12 ;  /* 0x000000ffff117224 */ /* 0x000fe200078e000c */
[----:B------:R-:W-:Y:S01]  /*7010*/  FSETP.GT.AND P5, PT, R7, R28, PT ;  /* 0x0000001c0700720b */ /* 0x000fe20003fa4000 */
[----:B------:R-:W-:Y:S01]  /*7020*/  @P2 IMAD.MOV.U32 R17, RZ, RZ, R8 ;  /* 0x000000ffff112224 */ /* 0x000fe200078e0008 */
[----:B------:R-:W-:-:S02]  /*7030*/  @P2 MOV R8, R12 ;  /* 0x0000000c00082202 */ /* 0x000fc40000000f00 */
        /* <DEDUP_REMOVED lines=14> */
[----:B------:R-:W-:-:S02]  /*7120*/  MOV R7, R23 ;  /* 0x0000001700077202 */ /* 0x000fc40000000f00 */
[----:B------:R-:W-:Y:S01]  /*7130*/  @P1 MOV R18, R19 ;  /* 0x0000001300121202 */ /* 0x000fe20000000f00 */
[----:B------:R-:W-:-:S05]  /*7140*/  @P1 IMAD.MOV.U32 R19, RZ, RZ, R24 ;  /* 0x000000ffff131224 */ /* 0x000fca00078e0018 */
[----:B------:R-:W-:Y:S02]  /*7150*/  SEL R10, R10, R19, P5 ;  /* 0x000000130a0a7207 */ /* 0x000fe40002800000 */
        /* <DEDUP_REMOVED lines=8> */
[----:B------:R-:W-:Y:S01]  /*71e0*/  IMAD.MOV.U32 R24, RZ, RZ, R16 ;  /* 0x000000ffff187224 */ /* 0x000fe200078e0010 */
[----:B------:R-:W-:Y:S01]  /*71f0*/  @P4 MOV R22, R18 ;  /* 0x0000001200164202 */ /* 0x000fe20000000f00 */
[----:B------:R-:W-:-:S06]  /*7200*/  @P4 IMAD.MOV.U32 R18, RZ, RZ, R8 ;  /* 0x000000ffff124224 */ /* 0x000fcc00078e0008 */
[----:B------:R-:W-:Y:S01]  /*7210*/  @P6 MOV R23, R7 ;  /* 0x0000000700176202 */ /* 0x000fe20000000f00 */
[----:B------:R-:W-:Y:S02]  /*7220*/  @P6 IMAD.MOV.U32 R7, RZ, RZ, R20 ;  /* 0x000000ffff076224 */ /* 0x000fe400078e0014 */
[----:B------:R-:W-:Y:S01]  /*7230*/  IMAD.MOV.U32 R20, RZ, RZ, R17 ;  /* 0x000000ffff147224 */ /* 0x000fe200078e0011 */
[----:B------:R-:W-:Y:S01]  /*7240*/  @P2 MOV R20, R22 ;  /* 0x0000001600142202 */ /* 0x000fe20000000f00 */
[----:B------:R-:W-:Y:S01]  /*7250*/  @P1 IMAD.MOV.U32 R24, RZ, RZ, R9 ;  /* 0x000000ffff181224 */ /* 0x000fe200078e0009 */
[----:B------:R-:W-:Y:S01]  /*7260*/  @P1 MOV R9, R16 ;  /* 0x0000001000091202 */ /* 0x000fe20000000f00 */
[----:B------:R-:W-:Y:S01]  /*7270*/  @P2 IMAD.MOV.U32 R22, RZ, RZ, R17 ;  /* 0x000000ffff162224 */ /* 0x000fe200078e0011 */
[----:B0-----:R-:W-:Y:S01]  /*7280*/  FSETP.GT.AND P2, PT, R12, R21, PT ;  /* 0x000000150c00720b */ /* 0x001fe20003f44000 */
[----:B------:R-:W-:Y:S01]  /*7290*/  IMAD.MOV.U32 R17, RZ, RZ, R6 ;  /* 0x000000ffff117224 */ /* 0x000fe200078e0006 */
[----:B------:R-:W-:Y:S01]  /*72a0*/  FSETP.GT.AND P4, PT, R24, R7, PT ;  /* 0x000000071800720b */ /* 0x000fe20003f84000 */
[----:B------:R-:W-:Y:S01]  /*72b0*/  @P6 IMAD.MOV.U32 R17, RZ, RZ, R20 ;  /* 0x000000ffff116224 */ /* 0x000fe200078e0014 */
[----:B------:R-:W-:Y:S01]  /*72c0*/  FSEL R12, R12, R21, P2 ;  /* 0x000000150c0c7208 */ /* 0x000fe20001000000 */
[----:B------:R-:W-:Y:S01]  /*72d0*/  IMAD.MOV.U32 R8, RZ, RZ, R7 ;  /* 0x000000ffff087224 */ /* 0x000fe200078e0007 */
[----:B------:R-:W-:Y:S01]  /*72e0*/  @P6 MOV R20, R6 ;  /* 0x0000000600146202 */ /* 0x000fe20000000f00 */
[----:B------:R-:W-:Y:S01]  /*72f0*/  IMAD.MOV.U32 R21, RZ, RZ, R9 ;  /* 0x000000ffff157224 */ /* 0x000fe200078e0009 */
[----:B------:R-:W-:Y:S01]  /*7300*/  FSETP.GT.AND P6, PT, R12, R9, PT ;  /* 0x000000090c00720b */ /* 0x000fe20003fc4000 */
[----:B------:R-:W-:Y:S01]  /*7310*/  IMAD.MOV.U32 R6, RZ, RZ, R18 ;  /* 0x000000ffff067224 */ /* 0x000fe200078e0012 */
[----:B------:R-:W-:Y:S01]  /*7320*/  MOV R26, R23 ;  /* 0x00000017001a7202 */ /* 0x000fe20000000f00 */
[----:B------:R-:W-:-:S02]  /*7330*/  @P3 IMAD.MOV.U32 R6, RZ, RZ, R10 ;  /* 0x000000ffff063224 */ /* 0x000fc400078e000a */
[----:B------:R-:W-:Y:S02]  /*7340*/  @P3 IMAD.MOV.U32 R10, RZ, RZ, R18 ;  /* 0x000000ffff0a3224 */ /* 0x000fe400078e0012 */
[----:B------:R-:W-:Y:S01]  /*7350*/  @P4 IMAD.MOV.U32 R8, RZ, RZ, R24 ;  /* 0x000000ffff084224 */ /* 0x000fe200078e0018 */
[----:B------:R-:W-:Y:S01]  /*7360*/  @P4 MOV R24, R7 ;  /* 0x0000000700184202 */ /* 0x000fe20000000f00 */
[----:B------:R-:W-:Y:S01]  /*7370*/  IMAD.MOV.U32 R25, RZ, RZ, R20 ;  /* 0x000000ffff197224 */ /* 0x000fe200078e0014 */
[----:B------:R-:W-:Y:S01]  /*7380*/  MOV R7, R22 ;  /* 0x0000001600077202 */ /* 0x000fe20000000f00 */
[----:B------:R-:W-:Y:S01]  /*7390*/  @P1 IMAD.MOV.U32 R7, RZ, RZ, R6 ;  /* 0x000000ffff071224 */ /* 0x000fe200078e0006 */
[----:B------:R-:W-:Y:S01]  /*73a0*/  FSETP.GT.AND P5, PT, R8, R23, PT ;  /* 0x000000170800720b */ /* 0x000fe20003fa4000 */
[----:B------:R-:W-:Y:S01]  /*73b0*/  @P6 IMAD.MOV.U32 R21, RZ, RZ, R12 ;  /* 0x000000ffff156224 */ /* 0x000fe200078e000c */
[----:B------:R-:W-:Y:S01]  /*73c0*/  @P6 MOV R12, R9 ;  /* 0x00000009000c6202 */ /* 0x000fe20000000f00 */
[----:B------:R-:W-:-:S02]  /*73d0*/  @P4 IMAD.MOV.U32 R25, RZ, RZ, R7 ;  /* 0x000000ffff194224 */ /* 0x000fc400078e0007 */
[----:B------:R-:W-:Y:S01]  /*73e0*/  FMUL R9, R2, 1.4426950216293334961 ;  /* 0x3fb8aa3b02097820 */ /* 0x000fe20000400000 */
[----:B------:R-:W-:Y:S01]  /*73f0*/  @P1 IMAD.MOV.U32 R6, RZ, RZ, R22 ;  /* 0x000000ffff061224 */ /* 0x000fe200078e0016 */
[----:B------:R-:W-:Y:S01]  /*7400*/  FSETP.GT.AND P3, PT, R21, R24, PT ;  /* 0x000000181500720b */ /* 0x000fe20003f64000 */
[----:B------:R-:W-:Y:S01]  /*7410*/  @P4 IMAD.MOV.U32 R7, RZ, RZ, R20 ;  /* 0x000000ffff074224 */ /* 0x000fe200078e0014 */
[----:B------:R-:W-:Y:S02]  /*7420*/  MOV R22, R17 ;  /* 0x0000001100167202 */ /* 0x000fe40000000f00 */
[C---:B------:R-:W-:Y:S02]  /*7430*/  FSETP.GT.AND P1, PT, R13.reuse, R12, PT ;  /* 0x0000000c0d00720b */ /* 0x040fe40003f24000 */
[----:B------:R-:W-:Y:S01]  /*7440*/  MOV R2, R6 ;  /* 0x0000000600027202 */ /* 0x000fe20000000f00 */
[----:B------:R-:W-:Y:S01]  /*7450*/  @P5 IMAD.MOV.U32 R22, RZ, RZ, R25 ;  /* 0x000000ffff165224 */ /* 0x000fe200078e0019 */
[----:B------:R-:W-:Y:S01]  /*7460*/  @P5 MOV R26, R8 ;  /* 0x00000008001a5202 */ /* 0x000fe20000000f00 */
[----:B------:R-:W-:Y:S01]  /*7470*/  @P5 IMAD.MOV.U32 R25, RZ, RZ, R17 ;  /* 0x000000ffff195224 */ /* 0x000fe200078e0011 */
[----:B------:R-:W-:Y:S01]  /*7480*/  FSEL R12, R13, R12, P1 ;  /* 0x0000000c0d0c7208 */ /* 0x000fe20000800000 */
[----:B------:R-:W0:Y:S01]  /*7490*/  LDS.128 R16, [UR4+0x110] ;  /* 0x00011004ff107984 */ /* 0x000e220008000c00 */
[----:B------:R-:W-:Y:S01]  /*74a0*/  @P5 IMAD.MOV.U32 R8, RZ, RZ, R23 ;  /* 0x000000ffff085224 */ /* 0x000fe200078e0017 */
[----:B------:R-:W-:Y:S01]  /*74b0*/  MOV R23, R24 ;  /* 0x0000001800177202 */ /* 0x000fe20000000f00 */
[----:B------:R-:W-:Y:S01]  /*74c0*/  @P3 IMAD.MOV.U32 R23, RZ, RZ, R21 ;  /* 0x000000ffff173224 */ /* 0x000fe200078e0015 */
[----:B------:R-:W-:Y:S01]  /*74d0*/  SEL R13, R11, R10, P2 ;  /* 0x0000000a0b0d7207 */ /* 0x000fe20001000000 */
[----:B------:R-:W-:Y:S01]  /*74e0*/  @P3 IMAD.MOV.U32 R21, RZ, RZ, R24 ;  /* 0x000000ffff153224 */ /* 0x000fe200078e0018 */
[----:B------:R-:W-:Y:S01]  /*74f0*/  FSETP.GEU.AND P5, PT, R9, -126, PT ;  /* 0xc2fc00000900780b */ /* 0x000fe20003fae000 */
[----:B------:R-:W-:Y:S01]  /*7500*/  IMAD.MOV.U32 R27, RZ, RZ, R8 ;  /* 0x000000ffff1b7224 */ /* 0x000fe200078e0008 */
[----:B------:R-:W-:Y:S01]  /*7510*/  FSETP.GT.AND P4, PT, R23, R8, PT ;  /* 0x000000081700720b */ /* 0x000fe20003f84000 */
[----:B------:R-:W-:Y:S01]  /*7520*/  @P6 IMAD.MOV.U32 R2, RZ, RZ, R13 ;  /* 0x000000ffff026224 */ /* 0x000fe200078e000d */
[----:B------:R-:W-:Y:S01]  /*7530*/  FSETP.GT.AND P2, PT, R12, R21, PT ;  /* 0x000000150c00720b */ /* 0x000fe20003f44000 */
[----:B------:R-:W-:Y:S01]  /*7540*/  IMAD.MOV.U32 R10, RZ, RZ, R21 ;  /* 0x000000ffff0a7224 */ /* 0x000fe200078e0015 */
[----:B------:R-:W-:Y:S01]  /*7550*/  @P6 MOV R13, R6 ;  /* 0x00000006000d6202 */ /* 0x000fe20000000f00 */
[----:B------:R-:W-:-:S03]  /*7560*/  IMAD.MOV.U32 R11, RZ, RZ, R26 ;  /* 0x000000ffff0b7224 */ /* 0x000fc600078e001a */
[----:B------:R-:W-:-:S03]  /*7570*/  SEL R13, R4, R13, P1 ;  /* 0x0000000d040d7207 */ /* 0x000fc60000800000 */
[----:B------:R-:W-:Y:S02]  /*7580*/  @!P5 FMUL R9, R9, 0.5 ;  /* 0x3f0000000909d820 */ /* 0x000fe40000400000 */
[----:B------:R-:W-:Y:S01]  /*7590*/  @P4 IMAD.MOV.U32 R27, RZ, RZ, R23 ;  /* 0x000000ffff1b4224 */ /* 0x000fe200078e0017 */
[----:B------:R-:W-:Y:S01]  /*75a0*/  @P4 MOV R23, R8 ;  /* 0x0000000800174202 */ /* 0x000fe20000000f00 */
[----:B------:R-:W-:Y:S01]  /*75b0*/  @P2 IMAD.MOV.U32 R10, RZ, RZ, R12 ;  /* 0x000000ffff0a2224 */ /* 0x000fe200078e000c */
[----:B------:R-:W1:Y:S01]  /*75c0*/  MUFU.EX2 R6, R9 ;  /* 0x0000000900067308 */ /* 0x000e620000000800 */
[----:B------:R-:W-:Y:S01]  /*75d0*/  IMAD.MOV.U32 R8, RZ, RZ, R7 ;  /* 0x000000ffff087224 */ /* 0x000fe200078e0007 */
[----:B------:R-:W-:Y:S01]  /*75e0*/  FSETP.GT.AND P6, PT, R27, R26, PT ;  /* 0x0000001a1b00720b */ /* 0x000fe20003fc4000 */
[----:B------:R-:W-:Y:S01]  /*75f0*/  IMAD.MOV.U32 R20, RZ, RZ, R23 ;  /* 0x000000ffff147224 */ /* 0x000fe200078e0017 */
[----:B------:R-:W-:Y:S01]  /*7600*/  @P3 MOV R8, R2 ;  /* 0x0000000200083202 */ /* 0x000fe20000000f00 */
[----:B------:R-:W-:Y:S01]  /*7610*/  @P3 IMAD.MOV.U32 R2, RZ, RZ, R7 ;  /* 0x000000ffff023224 */ /* 0x000fe200078e0007 */
[----:B------:R-:W-:-:S02]  /*7620*/  FSETP.GT.AND P3, PT, R10, R23, PT ;  /* 0x000000170a00720b */ /* 0x000fc40003f64000 */
[----:B------:R-:W-:Y:S01]  /*7630*/  @P2 MOV R12, R21 ;  /* 0x00000015000c2202 */ /* 0x000fe20000000f00 */
[--C-:B------:R-:W-:Y:S02]  /*7640*/  IMAD.MOV.U32 R21, RZ, RZ, R25.reuse ;  /* 0x000000ffff157224 */ /* 0x100fe400078e0019 */
[----:B------:R-:W-:Y:S02]  /*7650*/  @P4 IMAD.MOV.U32 R21, RZ, RZ, R8 ;  /* 0x000000ffff154224 */ /* 0x000fe400078e0008 */
[----:B------:R-:W-:Y:S02]  /*7660*/  @P4 IMAD.MOV.U32 R8, RZ, RZ, R25 ;  /* 0x000000ffff084224 */ /* 0x000fe400078e0019 */
[----:B------:R-:W-:Y:S01]  /*7670*/  @P6 MOV R11, R27 ;  /* 0x0000001b000b6202 */ /* 0x000fe20000000f00 */
[----:B------:R-:W-:Y:S01]  /*7680*/  @P6 IMAD.MOV.U32 R27, RZ, RZ, R26 ;  /* 0x000000ffff1b6224 */ /* 0x000fe200078e001a */
[C---:B0-----:R-:W-:Y:S01]  /*7690*/  FSETP.GT.AND P4, PT, R17.reuse, R12, PT ;  /* 0x0000000c1100720b */ /* 0x041fe20003f84000 */
[----:B-1----:R-:W-:Y:S01]  /*76a0*/  @!P5 FMUL R6, R6, R6 ;  /* 0x000000060606d220 */ /* 0x002fe20000400000 */
[----:B------:R-:W-:Y:S01]  /*76b0*/  @P3 MOV R20, R10 ;  /* 0x0000000a00143202 */ /* 0x000fe20000000f00 */
[--C-:B------:R-:W-:Y:S01]  /*76c0*/  IMAD.MOV.U32 R9, RZ, RZ, R22.reuse ;  /* 0x000000ffff097224 */ /* 0x100fe200078e0016 */
[----:B------:R-:W-:Y:S01]  /*76d0*/  @P3 MOV R10, R23 ;  /* 0x00000017000a3202 */ /* 0x000fe20000000f00 */
[----:B------:R-:W-:Y:S01]  /*76e0*/  @P6 IMAD.MOV.U32 R9, RZ, RZ, R21 ;  /* 0x000000ffff096224 */ /* 0x000fe200078e0015 */
[----:B------:R-:W-:Y:S01]  /*76f0*/  FSEL R17, R17, R12, P4 ;  /* 0x0000000c11117208 */ /* 0x000fe20002000000 */
[----:B------:R-:W-:Y:S01]  /*7700*/  @P6 IMAD.MOV.U32 R21, RZ, RZ, R22 ;  /* 0x000000ffff156224 */ /* 0x000fe200078e0016 */
[-C--:B------:R-:W-:Y:S01]  /*7710*/  FSETP.GT.AND P5, PT, R20, R27.reuse, PT ;  /* 0x0000001b1400720b */ /* 0x080fe20003fa4000 */
[----:B------:R-:W-:Y:S01]  /*7720*/  FFMA R0, R5, R6, R0 ;  /* 0x0000000605007223 */ /* 0x000fe20000000000 */
[----:B------:R-:W-:Y:S01]  /*7730*/  FSETP.GT.AND P6, PT, R17, R10, PT ;  /* 0x0000000a1100720b */ /* 0x000fe20003fc4000 */
[----:B------:R-:W0:Y:S01]  /*7740*/  LDS.128 R4, [UR4+0x100] ;  /* 0x00010004ff047984 */ /* 0x000e220008000c00 */
[----:B------:R-:W-:Y:S01]  /*7750*/  MOV R12, R27 ;  /* 0x0000001b000c7202 */ /* 0x000fe20000000f00 */
[----:B------:R-:W-:Y:S01]  /*7760*/  IMAD.MOV.U32 R25, RZ, RZ, R10 ;  /* 0x000000ffff197224 */ /* 0x000fe200078e000a */
[----:B------:R-:W-:Y:S01]  /*7770*/  MOV R23, R8 ;  /* 0x0000000800177202 */ /* 0x000fe20000000f00 */
[----:B------:R-:W-:-:S02]  /*7780*/  IMAD.MOV.U32 R22, RZ, RZ, R2 ;  /* 0x000000ffff167224 */ /* 0x000fc400078e0002 */
[----:B------:R-:W-:Y:S02]  /*7790*/  @P2 IMAD.MOV.U32 R22, RZ, RZ, R13 ;  /* 0x000000ffff162224 */ /* 0x000fe400078e000d */
        /* <DEDUP_REMOVED lines=10> */
[----:B------:R-:W-:-:S02]  /*7840*/  @P5 IMAD.MOV.U32 R24, RZ, RZ, R23 ;  /* 0x000000ffff185224 */ /* 0x000fc400078e0017 */
[----:B------:R-:W-:Y:S01]  /*7850*/  @P5 IMAD.MOV.U32 R23, RZ, RZ, R21 ;  /* 0x000000ffff175224 */ /* 0x000fe200078e0015 */
[C---:B------:R-:W-:Y:S01]  /*7860*/  FSETP.GT.AND P5, PT, R18.reuse, R17, PT ;  /* 0x000000111200720b */ /* 0x040fe20003fa4000 */
[----:B------:R-:W-:Y:S01]  /*7870*/  @P3 IMAD.MOV.U32 R22, RZ, RZ, R8 ;  /* 0x000000ffff163224 */ /* 0x000fe200078e0008 */
[CC--:B------:R-:W-:Y:S02]  /*7880*/  FSETP.GT.AND P3, PT, R3.reuse, R14.reuse, PT ;  /* 0x0000000e0300720b */ /* 0x0c0fe40003f64000 */
[----:B------:R-:W-:Y:S02]  /*7890*/  MOV R8, R11 ;  /* 0x0000000b00087202 */ /* 0x000fe40000000f00 */
[----:B------:R-:W-:Y:S01]  /*78a0*/  FSEL R18, R18, R17, P5 ;  /* 0x0000001112127208 */ /* 0x000fe20002800000 */
[----:B------:R-:W-:Y:S01]  /*78b0*/  @P1 IMAD.MOV.U32 R2, RZ, RZ, R24 ;  /* 0x000000ffff021224 */ /* 0x000fe200078e0018 */
[----:B------:R-:W-:Y:S01]  /*78c0*/  FSEL R17, R3, R14, P3 ;  /* 0x0000000e03117208 */ /* 0x000fe20001800000 */
[----:B------:R-:W-:Y:S01]  /*78d0*/  @P1 IMAD.MOV.U32 R24, RZ, RZ, R9 ;  /* 0x000000ffff181224 */ /* 0x000fe200078e0009 */
[----:B------:R-:W-:Y:S01]  /*78e0*/  MOV R9, R20 ;  /* 0x0000001400097202 */ /* 0x000fe20000000f00 */
[----:B------:R-:W-:Y:S01]  /*78f0*/  @P1 IMAD.MOV.U32 R8, RZ, RZ, R12 ;  /* 0x000000ffff081224 */ /* 0x000fe200078e000c */
[----:B------:R-:W-:Y:S01]  /*7900*/  @P1 MOV R12, R11 ;  /* 0x0000000b000c1202 */ /* 0x000fe20000000f00 */
[----:B------:R-:W-:Y:S01]  /*7910*/  @P2 IMAD.MOV.U32 R9, RZ, RZ, R25 ;  /* 0x000000ffff092224 */ /* 0x000fe200078e0019 */
[----:B------:R-:W-:Y:S01]  /*7920*/  FSEL R14, R14, R3, P3 ;  /* 0x000000030e0e7208 */ /* 0x000fe20001800000 */
[----:B------:R-:W-:Y:S01]  /*7930*/  @P2 IMAD.MOV.U32 R25, RZ, RZ, R20 ;  /* 0x000000ffff192224 */ /* 0x000fe200078e0014 */
[----:B------:R-:W-:Y:S01]  /*7940*/  FSEL R3, R0, R15, P3 ;  /* 0x0000000f00037208 */ /* 0x000fe20001800000 */
[----:B------:R-:W-:Y:S01]  /*7950*/  IMAD.MOV.U32 R21, RZ, RZ, R24 ;  /* 0x000000ffff157224 */ /* 0x000fe200078e0018 */
        /* <DEDUP_REMOVED lines=16> */
[----:B------:R-:W-:Y:S01]  /*7a60*/  @P2 IMAD.MOV.U32 R13, RZ, RZ, R4 ;  /* 0x000000ffff0d2224 */ /* 0x000fe200078e0004 */
[----:B------:R-:W-:Y:S01]  /*7a70*/  FSETP.GT.AND P6, PT, R20, R9, PT ;  /* 0x000000091400720b */ /* 0x000fe20003fc4000 */
[----:B------:R-:W-:Y:S01]  /*7a80*/  IMAD.MOV.U32 R12, RZ, RZ, R8 ;  /* 0x000000ffff0c7224 */ /* 0x000fe200078e0008 */
        /* <DEDUP_REMOVED lines=9> */
[----:B------:R-:W-:Y:S01]  /*7b20*/  @P4 IMAD.MOV.U32 R23, RZ, RZ, R21 ;  /* 0x000000ffff174224 */ /* 0x000fe200078e0015 */
[----:B------:R-:W-:Y:S01]  /*7b30*/  SEL R27, R5, R26, P5 ;  /* 0x0000001a051b7207 */ /* 0x000fe20002800000 */
[----:B------:R-:W-:Y:S01]  /*7b40*/  @P6 IMAD.MOV.U32 R22, RZ, RZ, R20 ;  /* 0x000000ffff166224 */ /* 0x000fe200078e0014 */
[----:B------:R-:W-:Y:S01]  /*7b50*/  @P6 MOV R20, R9 ;  /* 0x0000000900146202 */ /* 0x000fe20000000f00 */
[----:B------:R-:W-:Y:S01]  /*7b60*/  @P4 IMAD.MOV.U32 R21, RZ, RZ, R2 ;  /* 0x000000ffff154224 */ /* 0x000fe200078e0002 */
[----:B------:R-:W0:Y:S01]  /*7b70*/  LDS.128 R8, [UR4+0x120] ;  /* 0x00012004ff087984 */ /* 0x000e220008000c00 */
[-C--:B------:R-:W-:Y:S01]  /*7b80*/  MOV R25, R15.reuse ;  /* 0x0000000f00197202 */ /* 0x080fe20000000f00 */
[----:B------:R-:W-:Y:S01]  /*7b90*/  IMAD.MOV.U32 R2, RZ, RZ, R4 ;  /* 0x000000ffff027224 */ /* 0x000fe200078e0004 */
[----:B------:R-:W-:Y:S01]  /*7ba0*/  FSETP.GT.AND P1, PT, R22, R15, PT ;  /* 0x0000000f1600720b */ /* 0x000fe20003f24000 */
[----:B------:R-:W-:Y:S01]  /*7bb0*/  IMAD.MOV.U32 R5, RZ, RZ, R20 ;  /* 0x000000ffff057224 */ /* 0x000fe200078e0014 */
[----:B------:R-:W-:-:S02]  /*7bc0*/  FSETP.GT.AND P4, PT, R19, R20, PT ;  /* 0x000000141300720b */ /* 0x000fc40003f84000 */
[----:B------:R-:W-:Y:S01]  /*7bd0*/  @P3 MOV R2, R27 ;  /* 0x0000001b00023202 */ /* 0x000fe20000000f00 */
[----:B------:R-:W-:Y:S02]  /*7be0*/  @P3 IMAD.MOV.U32 R27, RZ, RZ, R4 ;  /* 0x000000ffff1b3224 */ /* 0x000fe400078e0004 */
[----:B------:R-:W-:-:S06]  /*7bf0*/  IMAD.MOV.U32 R4, RZ, RZ, R12 ;  /* 0x000000ffff047224 */ /* 0x000fcc00078e000c */
[----:B------:R-:W-:Y:S01]  /*7c00*/  @P1 MOV R25, R22 ;  /* 0x0000001600191202 */ /* 0x000fe20000000f00 */
[----:B------:R-:W-:Y:S02]  /*7c10*/  @P1 IMAD.MOV.U32 R22, RZ, RZ, R15 ;  /* 0x000000ffff161224 */ /* 0x000fe400078e000f */
[----:B------:R-:W-:Y:S01]  /*7c20*/  @P4 IMAD.MOV.U32 R5, RZ, RZ, R19 ;  /* 0x000000ffff054224 */ /* 0x000fe200078e0013 */
[----:B------:R-:W-:Y:S01]  /*7c30*/  FSETP.GT.AND P5, PT, R25, R12, PT ;  /* 0x0000000c1900720b */ /* 0x000fe20003fa4000 */
[--C-:B------:R-:W-:Y:S01]  /*7c40*/  IMAD.MOV.U32 R15, RZ, RZ, R13.reuse ;  /* 0x000000ffff0f7224 */ /* 0x100fe200078e000d */
[----:B------:R-:W-:Y:S01]  /*7c50*/  @P6 MOV R15, R2 ;  /* 0x00000002000f6202 */ /* 0x000fe20000000f00 */
[----:B------:R-:W-:Y:S01]  /*7c60*/  IMAD.MOV.U32 R18, RZ, RZ, R22 ;  /* 0x000000ffff127224 */ /* 0x000fe200078e0016 */
[----:B------:R-:W-:Y:S01]  /*7c70*/  FSETP.GT.AND P3, PT, R5, R22, PT ;  /* 0x000000160500720b */ /* 0x000fe20003f64000 */
[----:B------:R-:W-:Y:S01]  /*7c80*/  @P6 IMAD.MOV.U32 R2, RZ, RZ, R13 ;  /* 0x000000ffff026224 */ /* 0x000fe200078e000d */
[----:B------:R-:W-:Y:S01]  /*7c90*/  @P4 MOV R19, R20 ;  /* 0x0000001400134202 */ /* 0x000fe20000000f00 */
[----:B------:R-:W-:Y:S01]  /*7ca0*/  IMAD.MOV.U32 R13, RZ, RZ, R23 ;  /* 0x000000ffff0d7224 */ /* 0x000fe200078e0017 */
[----:B------:R-:W-:Y:S01]  /*7cb0*/  SEL R20, R6, R27, P2 ;  /* 0x0000001b06147207 */ /* 0x000fe20001000000 */
[----:B------:R-:W-:-:S04]  /*7cc0*/  IMAD.MOV.U32 R6, RZ, RZ, R2 ;  /* 0x000000ffff067224 */ /* 0x000fc800078e0002 */
        /* <DEDUP_REMOVED lines=8> */
[----:B------:R-:W-:Y:S01]  /*7d50*/  @P5 IMAD.MOV.U32 R13, RZ, RZ, R12 ;  /* 0x000000ffff0d5224 */ /* 0x000fe200078e000c */
[----:B------:R-:W-:Y:S01]  /*7d60*/  FSETP.GT.AND P6, PT, R18, R25, PT ;  /* 0x000000191200720b */ /* 0x000fe20003fc4000 */
[----:B------:R-:W-:Y:S01]  /*7d70*/  @P4 IMAD.MOV.U32 R6, RZ, RZ, R20 ;  /* 0x000000ffff064224 */ /* 0x000fe200078e0014 */
[----:B------:R-:W-:Y:S01]  /*7d80*/  FSEL R8, R8, R19, P1 ;  /* 0x0000001308087208 */ /* 0x000fe20000800000 */
[----:B------:R-:W-:Y:S01]  /*7d90*/  IMAD.MOV.U32 R19, RZ, RZ, R25 ;  /* 0x000000ffff137224 */ /* 0x000fe200078e0019 */
[----:B------:R-:W-:Y:S01]  /*7da0*/  @P5 MOV R12, R23 ;  /* 0x00000017000c5202 */ /* 0x000fe20000000f00 */
[----:B------:R-:W-:Y:S01]  /*7db0*/  IMAD.MOV.U32 R23, RZ, RZ, R5 ;  /* 0x000000ffff177224 */ /* 0x000fe200078e0005 */
[----:B------:R-:W-:Y:S01]  /*7dc0*/  FSETP.GT.AND P5, PT, R8, R5, PT ;  /* 0x000000050800720b */ /* 0x000fe20003fa4000 */
[----:B------:R-:W-:Y:S01]  /*7dd0*/  @P4 IMAD.MOV.U32 R20, RZ, RZ, R2 ;  /* 0x000000ffff144224 */ /* 0x000fe200078e0002 */
[----:B------:R-:W-:Y:S01]  /*7de0*/  MOV R21, R15 ;  /* 0x0000000f00157202 */ /* 0x000fe20000000f00 */
[----:B------:R-:W-:Y:S01]  /*7df0*/  @P3 IMAD.MOV.U32 R21, RZ, RZ, R6 ;  /* 0x000000ffff153224 */ /* 0x000fe200078e0006 */
[----:B------:R-:W-:Y:S01]  /*7e00*/  MOV R22, R4 ;  /* 0x0000000400167202 */ /* 0x000fe20000000f00 */
[----:B------:R-:W-:-:S02]  /*7e10*/  IMAD.MOV.U32 R2, RZ, RZ, R12 ;  /* 0x000000ffff027224 */ /* 0x000fc400078e000c */
[----:B------:R-:W-:Y:S01]  /*7e20*/  @P6 IMAD.MOV.U32 R19, RZ, RZ, R18 ;  /* 0x000000ffff136224 */ /* 0x000fe200078e0012 */
[----:B------:R-:W-:Y:S01]  /*7e30*/  @P6 MOV R18, R25 ;  /* 0x0000001900126202 */ /* 0x000fe20000000f00 */
[----:B------:R-:W-:Y:S01]  /*7e40*/  @P6 IMAD.MOV.U32 R2, RZ, RZ, R21 ;  /* 0x000000ffff026224 */ /* 0x000fe200078e0015 */
[----:B------:R-:W-:Y:S01]  /*7e50*/  SEL R25, R7, R20, P1 ;  /* 0x0000001407197207 */ /* 0x000fe20000800000 */
[----:B------:R-:W-:Y:S01]  /*7e60*/  @P3 IMAD.MOV.U32 R6, RZ, RZ, R15 ;  /* 0x000000ffff063224 */ /* 0x000fe200078e000f */
[----:B------:R-:W-:Y:S01]  /*7e70*/  FSETP.GT.AND P2, PT, R19, R4, PT ;  /* 0x000000041300720b */ /* 0x000fe20003f44000 */
[----:B------:R-:W-:Y:S01]  /*7e80*/  @P5 IMAD.MOV.U32 R23, RZ, RZ, R8 ;  /* 0x000000ffff175224 */ /* 0x000fe200078e0008 */
[----:B------:R-:W-:Y:S01]  /*7e90*/  @P5 MOV R8, R5 ;  /* 0x0000000500085202 */ /* 0x000fe20000000f00 */
[----:B------:R-:W-:Y:S02]  /*7ea0*/  @P6 IMAD.MOV.U32 R21, RZ, RZ, R12 ;  /* 0x000000ffff156224 */ /* 0x000fe400078e000c */
[----:B------:R-:W-:Y:S01]  /*7eb0*/  FMUL R5, R14, 1.4426950216293334961 ;  /* 0x3fb8aa3b0e057820 */ /* 0x000fe20000400000 */
[----:B------:R-:W-:-:S02]  /*7ec0*/  MOV R24, R18 ;  /* 0x0000001200187202 */ /* 0x000fc40000000f00 */
[----:B------:R-:W-:Y:S02]  /*7ed0*/  FSETP.GT.AND P4, PT, R23, R18, PT ;  /* 0x000000121700720b */ /* 0x000fe40003f84000 */
[----:B------:R-:W-:-:S03]  /*7ee0*/  FSETP.GEU.AND P6, PT, R5, -126, PT ;  /* 0xc2fc00000500780b */ /* 0x000fc60003fce000 */
[----:B------:R-:W-:Y:S01]  /*7ef0*/  @P2 MOV R22, R19 ;  /* 0x0000001300162202 */ /* 0x000fe20000000f00 */
[----:B------:R-:W-:Y:S01]  /*7f00*/  @P2 IMAD.MOV.U32 R19, RZ, RZ, R4 ;  /* 0x000000ffff132224 */ /* 0x000fe200078e0004 */
[----:B------:R-:W-:Y:S01]  /*7f10*/  MOV R4, R13 ;  /* 0x0000000d00047202 */ /* 0x000fe20000000f00 */
[----:B------:R-:W-:Y:S02]  /*7f20*/  @P2 IMAD.MOV.U32 R4, RZ, RZ, R2 ;  /* 0x000000ffff042224 */ /* 0x000fe400078e0002 */
[----:B------:R-:W-:Y:S01]  /*7f30*/  @P2 IMAD.MOV.U32 R2, RZ, RZ, R13 ;  /* 0x000000ffff022224 */ /* 0x000fe200078e000d */
[-C--:B------:R-:W-:Y:S01]  /*7f40*/  FSETP.GT.AND P2, PT, R9, R8.reuse, PT ;  /* 0x000000080900720b */ /* 0x080fe20003f44000 */
[----:B------:R-:W0:Y:S01]  /*7f50*/  LDS.128 R12, [UR4+0x140] ;  /* 0x00014004ff0c7984 */ /* 0x000e220008000c00 */
[----:B------:R-:W-:Y:S02]  /*7f60*/  @P4 IMAD.MOV.U32 R24, RZ, RZ, R23 ;  /* 0x000000ffff184224 */ /* 0x000fe400078e0017 */
[----:B------:R-:W-:Y:S01]  /*7f70*/  @!P6 FMUL R5, R5, 0.5 ;  /* 0x3f0000000505e820 */ /* 0x000fe20000400000 */
[----:B------:R-:W-:Y:S01]  /*7f80*/  @P4 IMAD.MOV.U32 R23, RZ, RZ, R18 ;  /* 0x000000ffff174224 */ /* 0x000fe200078e0012 */
[----:B------:R-:W-:Y:S01]  /*7f90*/  FSEL R26, R9, R8, P2 ;  /* 0x00000008091a7208 */ /* 0x000fe20001000000 */
[----:B------:R-:W-:Y:S01]  /*7fa0*/  IMAD.MOV.U32 R7, RZ, RZ, R19 ;  /* 0x000000ffff077224 */ /* 0x000fe200078e0013 */
[----:B------:R-:W-:Y:S01]  /*7fb0*/  FSETP.GT.AND P3, PT, R24, R19, PT ;  /* 0x000000131800720b */ /* 0x000fe20003f64000 */
[----:B------:R-:W-:Y:S01]  /*7fc0*/  IMAD.MOV.U32 R9, RZ, RZ, R23 ;  /* 0x000000ffff097224 */ /* 0x000fe200078e0017 */
[----:B------:R-:W-:Y:S01]  /*7fd0*/  FSETP.GT.AND P1, PT, R26, R23, PT ;  /* 0x000000171a00720b */ /* 0x000fe20003f24000 */
[----:B------:R-:W-:Y:S01]  /*7fe0*/  IMAD.MOV.U32 R18, RZ, RZ, R21 ;  /* 0x000000ffff127224 */ /* 0x000fe200078e0015 */
[-C--:B------:R-:W-:Y:S01]  /*7ff0*/  MOV R8, R6.reuse ;  /* 0x0000000600087202 */ /* 0x080fe20000000f00 */
[----:B------:R-:W-:Y:S01]  /*8000*/  @P5 IMAD.MOV.U32 R8, RZ, RZ, R25 ;  /* 0x000000ffff085224 */ /* 0x000fe200078e0019 */
[----:B------:R-:W-:Y:S01]  /*8010*/  @P5 MOV R25, R6 ;  /* 0x0000000600195202 */ /* 0x000fe20000000f00 */
[----:B------:R-:W1:Y:S03]  /*8020*/  MUFU.EX2 R5, R5 ;  /* 0x0000000500057308 */ /* 0x000e660000000800 */
[----:B------:R-:W-:Y:S01]  /*8030*/  @P4 MOV R18, R8 ;  /* 0x0000000800124202 */ /* 0x000fe20000000f00 */
[----:B------:R-:W-:Y:S01]  /*8040*/  @P4 IMAD.MOV.U32 R8, RZ, RZ, R21 ;  /* 0x000000ffff084224 */ /* 0x000fe200078e0015 */
[----:B------:R-:W-:Y:S01]  /*8050*/  SEL R25, R16, R25, P2 ;  /* 0x0000001910197207 */ /* 0x000fe20001000000 */
        /* <DEDUP_REMOVED lines=8> */
[----:B------:R-:W-:-:S02]  /*80e0*/  IMAD.MOV.U32 R20, RZ, RZ, R24 ;  /* 0x000000ffff147224 */ /* 0x000fc400078e0018 */
[----:B------:R-:W-:Y:S02]  /*80f0*/  @P3 IMAD.MOV.U32 R21, RZ, RZ, R18 ;  /* 0x000000ffff153224 */ /* 0x000fe400078e0012 */
[----:B-1----:R-:W-:Y:S01]  /*8100*/  @!P6 FMUL R5, R5, R5 ;  /* 0x000000050505e220 */ /* 0x002fe20000400000 */
[----:B------:R-:W-:Y:S02]  /*8110*/  @P3 IMAD.MOV.U32 R18, RZ, RZ, R2 ;  /* 0x000000ffff123224 */ /* 0x000fe400078e0002 */
[----:B------:R-:W-:Y:S02]  /*8120*/  IMAD.MOV.U32 R2, RZ, RZ, R4 ;  /* 0x000000ffff027224 */ /* 0x000fe400078e0004 */
[----:B------:R-:W-:Y:S01]  /*8130*/  FFMA R0, R0, R5, R3 ;  /* 0x0000000500007223 */ /* 0x000fe20000000003 */
[----:B------:R-:W-:Y:S01]  /*8140*/  IMAD.MOV.U32 R16, RZ, RZ, R8 ;  /* 0x000000ffff107224 */ /* 0x000fe200078e0008 */
[----:B------:R-:W-:Y:S01]  /*8150*/  MOV R23, R18 ;  /* 0x0000001200177202 */ /* 0x000fe20000000f00 */
[----:B------:R-:W-:Y:S01]  /*8160*/  @P5 IMAD.MOV.U32 R2, RZ, RZ, R21 ;  /* 0x000000ffff025224 */ /* 0x000fe200078e0015 */
[----:B------:R-:W-:Y:S01]  /*8170*/  @P5 MOV R19, R7 ;  /* 0x0000000700135202 */ /* 0x000fe20000000f00 */
[----:B------:R-:W-:Y:S01]  /*8180*/  @P5 IMAD.MOV.U32 R7, RZ, RZ, R22 ;  /* 0x000000ffff075224 */ /* 0x000fe200078e0016 */
[----:B------:R-:W-:Y:S01]  /*8190*/  @P4 MOV R20, R9 ;  /* 0x0000000900144202 */ /* 0x000fe20000000f00 */
[----:B------:R-:W-:Y:S01]  /*81a0*/  @P5 IMAD.MOV.U32 R21, RZ, RZ, R4 ;  /* 0x000000ffff155224 */ /* 0x000fe200078e0004 */
[C---:B0-----:R-:W-:Y:S01]  /*81b0*/  FSETP.GT.AND P3, PT, R13.reuse, R26, PT ;  /* 0x0000001a0d00720b */ /* 0x041fe20003f64000 */
[----:B------:R-:W-:Y:S01]  /*81c0*/  @P1 IMAD.MOV.U32 R16, RZ, RZ, R25 ;  /* 0x000000ffff101224 */ /* 0x000fe200078e0019 */
[----:B------:R-:W-:Y:S01]  /*81d0*/  FSETP.GT.AND P6, PT, R20, R7, PT ;  /* 0x000000071400720b */ /* 0x000fe20003fc4000 */
[----:B------:R-:W-:Y:S01]  /*81e0*/  @P1 IMAD.MOV.U32 R25, RZ, RZ, R8 ;  /* 0x000000ffff191224 */ /* 0x000fe200078e0008 */
[----:B------:R-:W-:Y:S01]  /*81f0*/  @P4 MOV R9, R24 ;  /* 0x0000001800094202 */ /* 0x000fe20000000f00 */
[----:B------:R-:W-:Y:S01]  /*8200*/  IMAD.MOV.U32 R8, RZ, RZ, R21 ;  /* 0x000000ffff087224 */ /* 0x000fe200078e0015 */
[----:B------:R-:W-:-:S02]  /*8210*/  FSEL R13, R13, R26, P3 ;  /* 0x0000001a0d0d7208 */ /* 0x000fc40001800000 */
[----:B------:R-:W-:Y:S01]  /*8220*/  MOV R22, R7 ;  /* 0x0000000700167202 */ /* 0x000fe20000000f00 */
[----:B------:R-:W-:Y:S01]  /*8230*/  IMAD.MOV.U32 R27, RZ, RZ, R9 ;  /* 0x000000ffff1b7224 */ /* 0x000fe200078e0009 */
[----:B------:R-:W-:Y:S02]  /*8240*/  FSETP.GT.AND P5, PT, R13, R9, PT ;  /* 0x000000090d00720b */ /* 0x000fe40003fa4000 */
[----:B------:R-:W-:Y:S01]  /*8250*/  @P4 MOV R23, R16 ;  /* 0x0000001000174202 */ /* 0x000fe20000000f00 */
[----:B------:R-:W-:Y:S01]  /*8260*/  @P4 IMAD.MOV.U32 R16, RZ, RZ, R18 ;  /* 0x000000ffff104224 */ /* 0x000fe200078e0012 */
[----:B------:R-:W-:Y:S01]  /*8270*/  MOV R18, R19 ;  /* 0x0000001300127202 */ /* 0x000fe20000000f00 */
[----:B------:R-:W-:Y:S01]  /*8280*/  @P6 IMAD.MOV.U32 R22, RZ, RZ, R20 ;  /* 0x000000ffff166224 */ /* 0x000fe200078e0014 */
[----:B------:R-:W-:Y:S01]  /*8290*/  @P6 MOV R20, R7 ;  /* 0x0000000700146202 */ /* 0x000fe20000000f00 */
[----:B------:R-:W-:Y:S01]  /*82a0*/  @P6 IMAD.MOV.U32 R8, RZ, RZ, R23 ;  /* 0x000000ffff086224 */ /* 0x000fe200078e0017 */
[----:B------:R-:W0:Y:S01]  /*82b0*/  LDS.128 R4, [UR4+0x130] ;  /* 0x00013004ff047984 */ /* 0x000e220008000c00 */
[----:B------:R-:W-:Y:S01]  /*82c0*/  @P6 IMAD.MOV.U32 R23, RZ, RZ, R21 ;  /* 0x000000ffff176224 */ /* 0x000fe200078e0015 */
[----:B------:R-:W-:-:S02]  /*82d0*/  FSETP.GT.AND P2, PT, R22, R19, PT ;  /* 0x000000131600720b */ /* 0x000fc40003f44000 */
[----:B------:R-:W-:Y:S01]  /*82e0*/  MOV R21, R20 ;  /* 0x0000001400157202 */ /* 0x000fe20000000f00 */
[----:B------:R-:W-:Y:S01]  /*82f0*/  @P5 IMAD.MOV.U32 R27, RZ, RZ, R13 ;  /* 0x000000ffff1b5224 */ /* 0x000fe200078e000d */
[----:B------:R-:W-:Y:S01]  /*8300*/  MOV R3, R2 ;  /* 0x0000000200037202 */ /* 0x000fe20000000f00 */
[----:B------:R-:W-:Y:S01]  /*8310*/  @P5 IMAD.MOV.U32 R13, RZ, RZ, R9 ;  /* 0x000000ffff0d5224 */ /* 0x000fe200078e0009 */
[----:B------:R-:W-:Y:S02]  /*8320*/  FSETP.GT.AND P4, PT, R17, R10, PT ;  /* 0x0000000a1100720b */ /* 0x000fe40003f84000 */
[----:B------:R-:W-:Y:S02]  /*8330*/  FSETP.GT.AND P1, PT, R27, R20, PT ;  /* 0x000000141b00720b */ /* 0x000fe40003f24000 */
[----:B------:R-:W-:Y:S02]  /*8340*/  FSETP.GT.AND P6, PT, R14, R13, PT ;  /* 0x0000000d0e00720b */ /* 0x000fe40003fc4000 */
[----:B------:R-:W-:Y:S01]  /*8350*/  FSEL R29, R11, R0, P4 ;  /* 0x000000000b1d7208 */ /* 0x000fe20002000000 */
[----:B------:R-:W-:Y:S01]  /*8360*/  @P2 IMAD.MOV.U32 R18, RZ, RZ, R22 ;  /* 0x000000ffff122224 */ /* 0x000fe200078e0016 */
[----:B------:R-:W-:Y:S01]  /*8370*/  @P2 MOV R22, R19 ;  /* 0x0000001300162202 */ /* 0x000fe20000000f00 */
[----:B------:R-:W-:-:S02]  /*8380*/  @P2 IMAD.MOV.U32 R3, RZ, RZ, R8 ;  /* 0x000000ffff032224 */ /* 0x000fc400078e0008 */
[----:B------:R-:W-:Y:S01]  /*8390*/  @P2 IMAD.MOV.U32 R8, RZ, RZ, R2 ;  /* 0x000000ffff082224 */ /* 0x000fe200078e0002 */
[----:B------:R-:W-:Y:S01]  /*83a0*/  FSEL R2, R0, R11, P4 ;  /* 0x0000000b00027208 */ /* 0x000fe20002000000 */
[----:B------:R-:W-:Y:S01]  /*83b0*/  IMAD.MOV.U32 R19, RZ, RZ, R23 ;  /* 0x000000ffff137224 */ /* 0x000fe200078e0017 */
[----:B------:R-:W-:Y:S01]  /*83c0*/  MOV R0, R16 ;  /* 0x0000001000007202 */ /* 0x000fe20000000f00 */
[----:B------:R-:W-:Y:S02]  /*83d0*/  @P1 IMAD.MOV.U32 R21, RZ, RZ, R27 ;  /* 0x000000ffff151224 */ /* 0x000fe400078e001b */
[----:B------:R-:W-:Y:S01]  /*83e0*/  @P1 IMAD.MOV.U32 R27, RZ, RZ, R20 ;  /* 0x000000ffff1b1224 */ /* 0x000fe200078e0014 */
[----:B------:R-:W-:Y:S02]  /*83f0*/  FSEL R20, R14, R13, P6 ;  /* 0x0000000d0e147208 */ /* 0x000fe40003000000 */
[----:B------:R-:W-:Y:S02]  /*8400*/  FSETP.GT.AND P2, PT, R21, R22, PT ;  /* 0x000000161500720b */ /* 0x000fe40003f44000 */
[----:B------:R-:W-:-:S02]  /*8410*/  FSEL R13, R17, R10, P4 ;  /* 0x0000000a110d7208 */ /* 0x000fc40002000000 */
[----:B------:R-:W-:Y:S02]  /*8420*/  FSEL R14, R10, R17, P4 ;  /* 0x000000110a0e7208 */ /* 0x000fe40002000000 */
[----:B------:R-:W-:Y:S02]  /*8430*/  FSETP.GT.AND P4, PT, R20, R27, PT ;  /* 0x0000001b1400720b */ /* 0x000fe40003f84000 */
[----:B------:R-:W-:Y:S01]  /*8440*/  MOV R17, R22 ;  /* 0x0000001600117202 */ /* 0x000fe20000000f00 */
[----:B------:R-:W-:Y:S01]  /*8450*/  FADD R14, -R13, R14 ;  /* 0x0000000e0d0e7221 */ /* 0x000fe20000000100 */
[----:B0-----:R-:W-:-:S03]  /*8460*/  SEL R24, R4, R25, P3 ;  /* 0x0000001904187207 */ /* 0x001fc60001800000 */
[----:B------:R-:W-:Y:S02]  /*8470*/  @P2 IMAD.MOV.U32 R17, RZ, RZ, R21 ;  /* 0x000000ffff112224 */ /* 0x000fe400078e0015 */
[----:B------:R-:W-:Y:S01]  /*8480*/  IMAD.MOV.U32 R4, RZ, RZ, R27 ;  /* 0x000000ffff047224 */ /* 0x000fe200078e001b */
[----:B------:R-:W-:Y:S01]  /*8490*/  @P5 MOV R0, R24 ;  /* 0x0000001800005202 */ /* 0x000fe20000000f00 */
[----:B------:R-:W-:Y:S01]  /*84a0*/  @P2 IMAD.MOV.U32 R21, RZ, RZ, R22 ;  /* 0x000000ffff152224 */ /* 0x000fe200078e0016 */
[----:B------:R-:W-:Y:S01]  /*84b0*/  FSETP.GT.AND P3, PT, R17, R18, PT ;  /* 0x000000121100720b */ /* 0x000fe20003f64000 */
[----:B------:R-:W-:Y:S01]  /*84c0*/  @P4 IMAD.MOV.U32 R4, RZ, RZ, R20 ;  /* 0x000000ffff044224 */ /* 0x000fe200078e0014 */
[----:B------:R-:W-:Y:S01]  /*84d0*/  @P4 MOV R20, R27 ;  /* 0x0000001b00144202 */ /* 0x000fe20000000f00 */
[----:B------:R-:W-:Y:S02]  /*84e0*/  @P5 IMAD.MOV.U32 R24, RZ, RZ, R16 ;  /* 0x000000ffff185224 */ /* 0x000fe400078e0010 */
        /* <DEDUP_REMOVED lines=8> */
[----:B------:R-:W-:Y:S01]  /*8570*/  @P3 IMAD.MOV.U32 R16, RZ, RZ, R17 ;  /* 0x000000ffff103224 */ /* 0x000fe200078e0011 */
[----:B------:R-:W-:Y:S01]  /*8580*/  @P3 MOV R17, R18 ;  /* 0x0000001200113202 */ /* 0x000fe20000000f00 */
[----:B------:R-:W-:Y:S01]  /*8590*/  IMAD.MOV.U32 R18, RZ, RZ, R21 ;  /* 0x000000ffff127224 */ /* 0x000fe200078e0015 */
[----:B------:R-:W0:Y:S01]  /*85a0*/  LDS.128 R8, [UR4+0x150] ;  /* 0x00015004ff087984 */ /* 0x000e220008000c00 */
[----:B------:R-:W-:Y:S01]  /*85b0*/  FSEL R15, R15, R20, P1 ;  /* 0x000000140f0f7208 */ /* 0x000fe20000800000 */
[----:B------:R-:W-:Y:S01]  /*85c0*/  IMAD.MOV.U32 R20, RZ, RZ, R0 ;  /* 0x000000ffff147224 */ /* 0x000fe200078e0000 */
[----:B------:R-:W-:Y:S01]  /*85d0*/  SEL R23, R5, R24, P6 ;  /* 0x0000001805177207 */ /* 0x000fe20003000000 */
[----:B------:R-:W-:Y:S01]  /*85e0*/  @P5 IMAD.MOV.U32 R18, RZ, RZ, R4 ;  /* 0x000000ffff125224 */ /* 0x000fe200078e0004 */
[----:B------:R-:W-:Y:S01]  /*85f0*/  @P5 MOV R4, R21 ;  /* 0x0000001500045202 */ /* 0x000fe20000000f00 */
[--C-:B------:R-:W-:Y:S01]  /*8600*/  IMAD.MOV.U32 R21, RZ, RZ, R3.reuse ;  /* 0x000000ffff157224 */ /* 0x100fe200078e0003 */
[----:B------:R-:W-:Y:S01]  /*8610*/  @P4 MOV R20, R23 ;  /* 0x0000001700144202 */ /* 0x000fe20000000f00 */
[----:B------:R-:W-:Y:S01]  /*8620*/  @P3 IMAD.MOV.U32 R21, RZ, RZ, R22 ;  /* 0x000000ffff153224 */ /* 0x000fe200078e0016 */
[-C--:B------:R-:W-:Y:S01]  /*8630*/  FSETP.GT.AND P2, PT, R18, R17.reuse, PT ;  /* 0x000000111200720b */ /* 0x080fe20003f44000 */
[----:B------:R-:W-:Y:S01]  /*8640*/  @P3 IMAD.MOV.U32 R22, RZ, RZ, R3 ;  /* 0x000000ffff163224 */ /* 0x000fe200078e0003 */
[----:B------:R-:W-:Y:S01]  /*8650*/  FSETP.GT.AND P3, PT, R15, R4, PT ;  /* 0x000000040f00720b */ /* 0x000fe20003f64000 */
[----:B------:R-:W-:Y:S01]  /*8660*/  IMAD.MOV.U32 R5, RZ, RZ, R4 ;  /* 0x000000ffff057224 */ /* 0x000fe200078e0004 */
[----:B------:R-:W-:Y:S01]  /*8670*/  MOV R3, R17 ;  /* 0x0000001100037202 */ /* 0x000fe20000000f00 */
[----:B------:R-:W-:-:S02]  /*8680*/  @P4 IMAD.MOV.U32 R23, RZ, RZ, R0 ;  /* 0x000000ffff174224 */ /* 0x000fc400078e0000 */
[----:B------:R-:W-:-:S03]  /*8690*/  IMAD.MOV.U32 R0, RZ, RZ, R16 ;  /* 0x000000ffff007224 */ /* 0x000fc600078e0010 */
[----:B------:R-:W-:-:S03]  /*86a0*/  SEL R6, R6, R23, P1 ;  /* 0x0000001706067207 */ /* 0x000fc60000800000 */
[----:B------:R-:W-:Y:S01]  /*86b0*/  @P2 MOV R3, R18 ;  /* 0x0000001200032202 */ /* 0x000fe20000000f00 */
[----:B------:R-:W-:Y:S01]  /*86c0*/  @P2 IMAD.MOV.U32 R18, RZ, RZ, R17 ;  /* 0x000000ffff122224 */ /* 0x000fe200078e0011 */
[----:B------:R-:W-:Y:S01]  /*86d0*/  MOV R17, R21 ;  /* 0x0000001500117202 */ /* 0x000fe20000000f00 */
[----:B------:R-:W-:Y:S01]  /*86e0*/  @P3 IMAD.MOV.U32 R5, RZ, RZ, R15 ;  /* 0x000000ffff053224 */ /* 0x000fe200078e000f */
[----:B------:R-:W-:Y:S01]  /*86f0*/  FSETP.GT.AND P6, PT, R3, R16, PT ;  /* 0x000000100300720b */ /* 0x000fe20003fc4000 */
[----:B------:R-:W-:Y:S01]  /*8700*/  IMAD.MOV.U32 R24, RZ, RZ, R18 ;  /* 0x000000ffff187224 */ /* 0x000fe200078e0012 */
[----:B------:R-:W-:Y:S01]  /*8710*/  @P3 MOV R15, R4 ;  /* 0x00000004000f3202 */ /* 0x000fe20000000f00 */
[--C-:B------:R-:W-:Y:S01]  /*8720*/  IMAD.MOV.U32 R4, RZ, RZ, R19.reuse ;  /* 0x000000ffff047224 */ /* 0x100fe200078e0013 */
[----:B------:R-:W-:Y:S01]  /*8730*/  FSETP.GT.AND P4, PT, R5, R18, PT ;  /* 0x000000120500720b */ /* 0x000fe20003f84000 */
[----:B------:R-:W-:Y:S02]  /*8740*/  @P5 IMAD.MOV.U32 R4, RZ, RZ, R20 ;  /* 0x000000ffff045224 */ /* 0x000fe400078e0014 */
[----:B------:R-:W-:-:S06]  /*8750*/  @P5 IMAD.MOV.U32 R20, RZ, RZ, R19 ;  /* 0x000000ffff145224 */ /* 0x000fcc00078e0013 */
[----:B------:R-:W-:Y:S01]  /*8760*/  @P6 MOV R0, R3 ;  /* 0x0000000300006202 */ /* 0x000fe20000000f00 */
[----:B------:R-:W-:Y:S01]  /*8770*/  @P6 IMAD.MOV.U32 R3, RZ, RZ, R16 ;  /* 0x000000ffff036224 */ /* 0x000fe200078e0010 */
[----:B------:R-:W-:Y:S02]  /*8780*/  MOV R16, R22 ;  /* 0x0000001600107202 */ /* 0x000fe40000000f00 */
[----:B------:R-:W-:Y:S01]  /*8790*/  @P4 MOV R24, R5 ;  /* 0x0000000500184202 */ /* 0x000fe20000000f00 */
[----:B------:R-:W-:Y:S01]  /*87a0*/  @P4 IMAD.MOV.U32 R5, RZ, RZ, R18 ;  /* 0x000000ffff054224 */ /* 0x000fe200078e0012 */
[----:B------:R-:W-:Y:S01]  /*87b0*/  @P2 MOV R16, R4 ;  /* 0x0000000400102202 */ /* 0x000fe20000000f00 */
[----:B------:R-:W-:Y:S01]  /*87c0*/  @P2 IMAD.MOV.U32 R4, RZ, RZ, R22 ;  /* 0x000000ffff042224 */ /* 0x000fe200078e0016 */
[----:B------:R-:W-:Y:S01]  /*87d0*/  FSETP.GT.AND P5, PT, R24, R3, PT ;  /* 0x000000031800720b */ /* 0x000fe20003fa4000 */
[----:B------:R-:W-:Y:S01]  /*87e0*/  IMAD.MOV.U32 R22, RZ, RZ, R0 ;  /* 0x000000ffff167224 */ /* 0x000fe200078e0000 */
[----:B0-----:R-:W-:Y:S01]  /*87f0*/  FSETP.GT.AND P2, PT, R8, R15, PT ;  /* 0x0000000f0800720b */ /* 0x001fe20003f44000 */
[----:B------:R-:W-:Y:S01]  /*8800*/  @P6 IMAD.MOV.U32 R17, RZ, RZ, R16 ;  /* 0x000000ffff116224 */ /* 0x000fe200078e0010 */
[----:B------:R-:W-:-:S02]  /*8810*/  @P6 MOV R16, R21 ;  /* 0x0000001500106202 */ /* 0x000fc40000000f00 */
[----:B------:R-:W-:Y:S02]  /*8820*/  FSEL R8, R8, R15, P2 ;  /* 0x0000000f08087208 */ /* 0x000fe40001000000 */
[----:B------:R-:W-:Y:S02]  /*8830*/  MOV R15, R3 ;  /* 0x00000003000f7202 */ /* 0x000fe40000000f00 */
[-C--:B------:R-:W-:Y:S02]  /*8840*/  FSETP.GT.AND P6, PT, R8, R5.reuse, PT ;  /* 0x000000050800720b */ /* 0x080fe40003fc4000 */
[----:B------:R-:W-:Y:S01]  /*8850*/  MOV R21, R20 ;  /* 0x0000001400157202 */ /* 0x000fe20000000f00 */
[----:B------:R-:W-:Y:S01]  /*8860*/  @P5 IMAD.MOV.U32 R15, RZ, RZ, R24 ;  /* 0x000000ffff0f5224 */ /* 0x000fe200078e0018 */
[----:B------:R-:W-:Y:S01]  /*8870*/  MOV R23, R5 ;  /* 0x0000000500177202 */ /* 0x000fe20000000f00 */
[----:B------:R-:W-:Y:S01]  /*8880*/  @P5 IMAD.MOV.U32 R24, RZ, RZ, R3 ;  /* 0x000000ffff185224 */ /* 0x000fe200078e0003 */
[----:B------:R-:W-:Y:S01]  /*8890*/  MOV R3, R4 ;  /* 0x0000000400037202 */ /* 0x000fe20000000f00 */
[----:B------:R-:W-:Y:S01]  /*88a0*/  @P3 IMAD.MOV.U32 R21, RZ, RZ, R6 ;  /* 0x000000ffff153224 */ /* 0x000fe200078e0006 */
[----:B------:R-:W-:Y:S01]  /*88b0*/  FSETP.GT.AND P1, PT, R15, R0, PT ;  /* 0x000000000f00720b */ /* 0x000fe20003f24000 */
[----:B------:R-:W-:-:S02]  /*88c0*/  @P3 IMAD.MOV.U32 R6, RZ, RZ, R20 ;  /* 0x000000ffff063224 */ /* 0x000fc400078e0014 */
[--C-:B------:R-:W-:Y:S01]  /*88d0*/  IMAD.MOV.U32 R20, RZ, RZ, R16.reuse ;  /* 0x000000ffff147224 */ /* 0x100fe200078e0010 */
[----:B------:R-:W-:Y:S02]  /*88e0*/  @P4 MOV R3, R21 ;  /* 0x0000001500034202 */ /* 0x000fe40000000f00 */
[----:B------:R-:W-:Y:S01]  /*88f0*/  @P6 MOV R23, R8 ;  /* 0x0000000800176202 */ /* 0x000fe20000000f00 */
[----:B------:R-:W-:Y:S01]  /*8900*/  @P6 IMAD.MOV.U32 R8, RZ, RZ, R5 ;  /* 0x000000ffff086224 */ /* 0x000fe200078e0005 */
[----:B------:R-:W-:Y:S01]  /*8910*/  @P5 MOV R20, R3 ;  /* 0x0000000300145202 */ /* 0x000fe20000000f00 */
[----:B------:R-:W-:Y:S01]  /*8920*/  FMUL R5, R14, 1.4426950216293334961 ;  /* 0x3fb8aa3b0e057820 */ /* 0x000fe20000400000 */
[----:B------:R-:W-:Y:S01]  /*8930*/  FSETP.GT.AND P3, PT, R23, R24, PT ;  /* 0x000000181700720b */ /* 0x000fe20003f64000 */
[----:B------:R-:W-:Y:S01]  /*8940*/  @P5 IMAD.MOV.U32 R3, RZ, RZ, R16 ;  /* 0x000000ffff035224 */ /* 0x000fe200078e0010 */
[----:B------:R-:W-:Y:S02]  /*8950*/  @P4 MOV R21, R4 ;  /* 0x0000000400154202 */ /* 0x000fe40000000f00 */
[----:B------:R-:W-:Y:S01]  /*8960*/  @P1 MOV R22, R15 ;  /* 0x0000000f00161202 */ /* 0x000fe20000000f00 */
[----:B------:R-:W-:Y:S01]  /*8970*/  @P1 IMAD.MOV.U32 R15, RZ, RZ, R0 ;  /* 0x000000ffff0f1224 */ /* 0x000fe200078e0000 */
[----:B------:R-:W-:Y:S01]  /*8980*/  MOV R4, R24 ;  /* 0x0000001800047202 */ /* 0x000fe20000000f00 */
[----:B------:R-:W-:Y:S01]  /*8990*/  IMAD.MOV.U32 R0, RZ, RZ, R17 ;  /* 0x000000ffff007224 */ /* 0x000fe200078e0011 */
[----:B------:R-:W-:Y:S01]  /*89a0*/  FSETP.GEU.AND P5, PT, R5, -126, PT ;  /* 0xc2fc00000500780b */ /* 0x000fe20003fae000 */
[----:B------:R-:W-:Y:S01]  /*89b0*/  @P1 IMAD.MOV.U32 R0, RZ, RZ, R20 ;  /* 0x000000ffff001224 */ /* 0x000fe200078e0014 */
[----:B------:R-:W-:Y:S01]  /*89c0*/  @P1 MOV R20, R17 ;  /* 0x0000001100141202 */ /* 0x000fe20000000f00 */
[----:B------:R-:W-:Y:S01]  /*89d0*/  IMAD.MOV.U32 R14, RZ, RZ, R3 ;  /* 0x000000ffff0e7224 */ /* 0x000fe200078e0003 */
[CC--:B------:R-:W-:Y:S01]  /*89e0*/  FSETP.GT.AND P1, PT, R9.reuse, R8.reuse, PT ;  /* 0x000000080900720b */ /* 0x0c0fe20003f24000 */
[----:B------:R-:W0:Y:S01]  /*89f0*/  LDS.128 R16, [UR4+0x170] ;  /* 0x00017004ff107984 */ /* 0x000e220008000c00 */
[----:B------:R-:W-:Y:S01]  /*8a00*/  @P3 MOV R4, R23 ;  /* 0x0000001700043202 */ /* 0x000fe20000000f00 */
[----:B------:R-:W-:Y:S01]  /*8a10*/  @P3 IMAD.MOV.U32 R23, RZ, RZ, R24 ;  /* 0x000000ffff173224 */ /* 0x000fe200078e0018 */
[----:B------:R-:W-:-:S02]  /*8a20*/  FSEL R24, R9, R8, P1 ;  /* 0x0000000809187208 */ /* 0x000fc40000800000 */
[----:B------:R-:W-:Y:S01]  /*8a30*/  FSETP.GT.AND P4, PT, R4, R15, PT ;  /* 0x0000000f0400720b */ /* 0x000fe20003f84000 */
[----:B------:R-:W-:Y:S01]  /*8a40*/  IMAD.MOV.U32 R9, RZ, RZ, R23 ;  /* 0x000000ffff097224 */ /* 0x000fe200078e0017 */
[----:B------:R-:W-:Y:S01]  /*8a50*/  SEL R25, R7, R6, P2 ;  /* 0x0000000607197207 */ /* 0x000fe20001000000 */
[----:B------:R-:W-:Y:S01]  /*8a60*/  @!P5 FMUL R5, R5, 0.5 ;  /* 0x3f0000000505d820 */ /* 0x000fe20000400000 */
[----:B------:R-:W-:Y:S01]  /*8a70*/  FSETP.GT.AND P2, PT, R24, R23, PT ;  /* 0x000000171800720b */ /* 0x000fe20003f44000 */
[----:B------:R-:W-:Y:S01]  /*8a80*/  IMAD.MOV.U32 R7, RZ, RZ, R15 ;  /* 0x000000ffff077224 */ /* 0x000fe200078e000f */
[----:B------:R-:W-:Y:S02]  /*8a90*/  MOV R8, R21 ;  /* 0x0000001500087202 */ /* 0x000fe40000000f00 */
[----:B------:R-:W-:Y:S01]  /*8aa0*/  @P6 MOV R8, R25 ;  /* 0x0000001900086202 */ /* 0x000fe20000000f00 */
[----:B------:R-:W-:Y:S01]  /*8ab0*/  @P6 IMAD.MOV.U32 R25, RZ, RZ, R21 ;  /* 0x000000ffff196224 */ /* 0x000fe200078e0015 */
[----:B------:R-:W1:Y:S03]  /*8ac0*/  MUFU.EX2 R5, R5 ;  /* 0x0000000500057308 */ /* 0x000e660000000800 */
[----:B------:R-:W-:Y:S01]  /*8ad0*/  @P4 MOV R7, R4 ;  /* 0x0000000400074202 */ /* 0x000fe20000000f00 */
        /* <DEDUP_REMOVED lines=8> */
[----:B------:R-:W-:Y:S01]  /*8b60*/  IMAD.MOV.U32 R3, RZ, RZ, R22 ;  /* 0x000000ffff037224 */ /* 0x000fe200078e0016 */
[----:B------:R-:W-:-:S02]  /*8b70*/  FSETP.GT.AND P3, PT, R9, R4, PT ;  /* 0x000000040900720b */ /* 0x000fc40003f64000 */
[----:B------:R-:W-:Y:S02]  /*8b80*/  MOV R26, R4 ;  /* 0x00000004001a7202 */ /* 0x000fe40000000f00 */
[----:B------:R-:W-:Y:S01]  /*8b90*/  @P2 MOV R24, R23 ;  /* 0x0000001700182202 */ /* 0x000fe20000000f00 */
[----:B-1----:R-:W-:Y:S01]  /*8ba0*/  @!P5 FMUL R5, R5, R5 ;  /* 0x000000050505d220 */ /* 0x002fe20000400000 */
[----:B------:R-:W-:Y:S02]  /*8bb0*/  MOV R20, R0 ;  /* 0x0000000000147202 */ /* 0x000fe40000000f00 */
[----:B------:R-:W-:Y:S01]  /*8bc0*/  SEL R25, R12, R25, P1 ;  /* 0x000000190c197207 */ /* 0x000fe20000800000 */
[----:B------:R-:W-:Y:S01]  /*8bd0*/  @P6 IMAD.MOV.U32 R3, RZ, RZ, R7 ;  /* 0x000000ffff036224 */ /* 0x000fe200078e0007 */
[----:B------:R-:W-:Y:S01]  /*8be0*/  @P6 MOV R7, R22 ;  /* 0x0000001600076202 */ /* 0x000fe20000000f00 */
[----:B------:R-:W-:Y:S01]  /*8bf0*/  FFMA R2, R29, R5, R2 ;  /* 0x000000051d027223 */ /* 0x000fe20000000002 */
[CC--:B0-----:R-:W-:Y:S01]  /*8c00*/  FSETP.GT.AND P4, PT, R17.reuse, R24.reuse, PT ;  /* 0x000000181100720b */ /* 0x0c1fe20003f84000 */
[----:B------:R-:W-:Y:S01]  /*8c10*/  IMAD.MOV.U32 R12, RZ, RZ, R8 ;  /* 0x000000ffff0c7224 */ /* 0x000fe200078e0008 */
        /* <DEDUP_REMOVED lines=8> */
[----:B------:R-:W-:Y:S02]  /*8ca0*/  MOV R0, R7 ;  /* 0x0000000700007202 */ /* 0x000fe40000000f00 */
[----:B------:R-:W-:Y:S02]  /*8cb0*/  @P2 MOV R12, R25 ;  /* 0x00000019000c2202 */ /* 0x000fe40000000f00 */
[----:B------:R-:W-:-:S02]  /*8cc0*/  @P2 MOV R25, R8 ;  /* 0x0000000800192202 */ /* 0x000fc40000000f00 */
[----:B------:R-:W-:Y:S01]  /*8cd0*/  MOV R21, R14 ;  /* 0x0000000e00157202 */ /* 0x000fe20000000f00 */
[----:B------:R-:W-:Y:S01]  /*8ce0*/  @P3 IMAD.MOV.U32 R21, RZ, RZ, R12 ;  /* 0x000000ffff153224 */ /* 0x000fe200078e000c */
[----:B------:R-:W-:Y:S01]  /*8cf0*/  @P5 MOV R0, R26 ;  /* 0x0000001a00005202 */ /* 0x000fe20000000f00 */
[----:B------:R-:W-:Y:S01]  /*8d00*/  @P5 IMAD.MOV.U32 R26, RZ, RZ, R7 ;  /* 0x000000ffff1a5224 */ /* 0x000fe200078e0007 */
[----:B------:R-:W-:Y:S01]  /*8d10*/  MOV R8, R15 ;  /* 0x0000000f00087202 */ /* 0x000fe20000000f00 */
[----:B------:R-:W0:Y:S01]  /*8d20*/  LDS.128 R4, [UR4+0x160] ;  /* 0x00016004ff047984 */ /* 0x000e220008000c00 */
[----:B------:R-:W-:Y:S01]  /*8d30*/  @P6 IMAD.MOV.U32 R23, RZ, RZ, R17 ;  /* 0x000000ffff176224 */ /* 0x000fe200078e0011 */
[----:B------:R-:W-:Y:S01]  /*8d40*/  FSETP.GT.AND P1, PT, R0, R3, PT ;  /* 0x000000030000720b */ /* 0x000fe20003f24000 */
[----:B------:R-:W-:Y:S01]  /*8d50*/  @P6 IMAD.MOV.U32 R17, RZ, RZ, R9 ;  /* 0x000000ffff116224 */ /* 0x000fe200078e0009 */
[-C--:B------:R-:W-:Y:S01]  /*8d60*/  MOV R27, R26.reuse ;  /* 0x0000001a001b7202 */ /* 0x080fe20000000f00 */
[----:B------:R-:W-:Y:S01]  /*8d70*/  @P3 IMAD.MOV.U32 R12, RZ, RZ, R14 ;  /* 0x000000ffff0c3224 */ /* 0x000fe200078e000e */
[----:B------:R-:W-:Y:S01]  /*8d80*/  FSETP.GT.AND P2, PT, R23, R26, PT ;  /* 0x0000001a1700720b */ /* 0x000fe20003f44000 */
[----:B------:R-:W-:Y:S01]  /*8d90*/  @P5 IMAD.MOV.U32 R8, RZ, RZ, R21 ;  /* 0x000000ffff085224 */ /* 0x000fe200078e0015 */
[----:B------:R-:W-:-:S02]  /*8da0*/  FSETP.GT.AND P3, PT, R18, R17, PT ;  /* 0x000000111200720b */ /* 0x000fc40003f64000 */
[----:B------:R-:W-:Y:S01]  /*8db0*/  @P5 MOV R21, R15 ;  /* 0x0000000f00155202 */ /* 0x000fe20000000f00 */
[----:B------:R-:W-:Y:S01]  /*8dc0*/  IMAD.MOV.U32 R15, RZ, RZ, R20 ;  /* 0x000000ffff0f7224 */ /* 0x000fe200078e0014 */
[-C--:B------:R-:W-:Y:S02]  /*8dd0*/  MOV R14, R3.reuse ;  /* 0x00000003000e7202 */ /* 0x080fe40000000f00 */
[C---:B------:R-:W-:Y:S01]  /*8de0*/  FSETP.GT.AND P5, PT, R13.reuse, R10, PT ;  /* 0x0000000a0d00720b */ /* 0x040fe20003fa4000 */
[----:B------:R-:W-:Y:S01]  /*8df0*/  @P1 IMAD.MOV.U32 R14, RZ, RZ, R0 ;  /* 0x000000ffff0e1224 */ /* 0x000fe200078e0000 */
[----:B------:R-:W-:Y:S02]  /*8e00*/  @P1 MOV R0, R3 ;  /* 0x0000000300001202 */ /* 0x000fe40000000f00 */
[----:B------:R-:W-:Y:S01]  /*8e10*/  FSEL R18, R18, R17, P3 ;  /* 0x0000001112127208 */ /* 0x000fe20001800000 */
[----:B------:R-:W-:Y:S01]  /*8e20*/  @P2 IMAD.MOV.U32 R27, RZ, RZ, R23 ;  /* 0x000000ffff1b2224 */ /* 0x000fe200078e0017 */
[----:B------:R-:W-:Y:S01]  /*8e30*/  @P1 MOV R15, R8 ;  /* 0x00000008000f1202 */ /* 0x000fe20000000f00 */
[----:B------:R-:W-:Y:S01]  /*8e40*/  @P2 IMAD.MOV.U32 R23, RZ, RZ, R26 ;  /* 0x000000ffff172224 */ /* 0x000fe200078e001a */
[----:B------:R-:W-:-:S02]  /*8e50*/  FSEL R17, R13, R10, P5 ;  /* 0x0000000a0d117208 */ /* 0x000fc40002800000 */
[----:B------:R-:W-:Y:S02]  /*8e60*/  FSEL R3, R2, R11, P5 ;  /* 0x0000000b02037208 */ /* 0x000fe40002800000 */
[----:B------:R-:W-:Y:S02]  /*8e70*/  @P1 MOV R8, R20 ;  /* 0x0000001400081202 */ /* 0x000fe40000000f00 */
[----:B------:R-:W-:Y:S02]  /*8e80*/  FSEL R10, R10, R13, P5 ;  /* 0x0000000d0a0a7208 */ /* 0x000fe40002800000 */
[----:B------:R-:W-:Y:S02]  /*8e90*/  FSEL R2, R11, R2, P5 ;  /* 0x000000020b027208 */ /* 0x000fe40002800000 */
[----:B------:R-:W-:Y:S01]  /*8ea0*/  FSETP.GT.AND P1, PT, R27, R0, PT ;  /* 0x000000001b00720b */ /* 0x000fe20003f24000 */
[----:B------:R-:W-:Y:S01]  /*8eb0*/  FADD R10, -R17, R10 ;  /* 0x0000000a110a7221 */ /* 0x000fe20000000100 */
[----:B------:R-:W-:-:S02]  /*8ec0*/  FSETP.GT.AND P5, PT, R18, R23, PT ;  /* 0x000000171200720b */ /* 0x000fc40003fa4000 */
[----:B------:R-:W-:Y:S02]  /*8ed0*/  MOV R9, R0 ;  /* 0x0000000000097202 */ /* 0x000fe40000000f00 */
[----:B------:R-:W-:Y:S02]  /*8ee0*/  MOV R20, R23 ;  /* 0x0000001700147202 */ /* 0x000fe40000000f00 */
[----:B0-----:R-:W-:Y:S01]  /*8ef0*/  SEL R22, R4, R25, P4 ;  /* 0x0000001904167207 */ /* 0x001fe20002000000 */
[----:B------:R-:W-:Y:S01]  /*8f00*/  IMAD.MOV.U32 R4, RZ, RZ, R12 ;  /* 0x000000ffff047224 */ /* 0x000fe200078e000c */
[----:B------:R-:W-:Y:S02]  /*8f10*/  MOV R13, R8 ;  /* 0x00000008000d7202 */ /* 0x000fe40000000f00 */
[----:B------:R-:W-:Y:S01]  /*8f20*/  @P6 MOV R4, R22 ;  /* 0x0000001600046202 */ /* 0x000fe20000000f00 */
[----:B------:R-:W-:Y:S01]  /*8f30*/  @P1 IMAD.MOV.U32 R9, RZ, RZ, R27 ;  /* 0x000000ffff091224 */ /* 0x000fe200078e001b */
[----:B------:R-:W-:Y:S01]  /*8f40*/  @P1 MOV R27, R0 ;  /* 0x00000000001b1202 */ /* 0x000fe20000000f00 */
[----:B------:R-:W-:Y:S01]  /*8f50*/  @P5 IMAD.MOV.U32 R20, RZ, RZ, R18 ;  /* 0x000000ffff145224 */ /* 0x000fe200078e0012 */
[----:B------:R-:W-:Y:S01]  /*8f60*/  @P5 MOV R18, R23 ;  /* 0x0000001700125202 */ /* 0x000fe20000000f00 */
[----:B------:R-:W-:Y:S01]  /*8f70*/  @P6 IMAD.MOV.U32 R22, RZ, RZ, R12 ;  /* 0x000000ffff166224 */ /* 0x000fe200078e000c */
[-C--:B------:R-:W-:Y:S01]  /*8f80*/  FSETP.GT.AND P4, PT, R9, R14.reuse, PT ;  /* 0x0000000e0900720b */ /* 0x080fe20003f84000 */
[--C-:B------:R-:W-:Y:S01]  /*8f90*/  IMAD.MOV.U32 R0, RZ, RZ, R21.reuse ;  /* 0x000000ffff007224 */ /* 0x100fe200078e0015 */
[----:B------:R-:W-:Y:S01]  /*8fa0*/  FSETP.GT.AND P6, PT, R20, R27, PT ;  /* 0x0000001b1400720b */ /* 0x000fe20003fc4000 */
[----:B------:R-:W-:Y:S01]  /*8fb0*/  @P2 IMAD.MOV.U32 R0, RZ, RZ, R4 ;  /* 0x000000ffff002224 */ /* 0x000fe200078e0004 */
[----:B------:R-:W-:Y:S01]  /*8fc0*/  MOV R11, R14 ;  /* 0x0000000e000b7202 */ /* 0x000fe20000000f00 */
[----:B------:R-:W-:Y:S01]  /*8fd0*/  @P2 IMAD.MOV.U32 R4, RZ, RZ, R21 ;  /* 0x000000ffff042224 */ /* 0x000fe200078e0015 */
[----:B------:R-:W-:-:S02]  /*8fe0*/  FSETP.GT.AND P2, PT, R19, R18, PT ;  /* 0x000000121300720b */ /* 0x000fc40003f44000 */
[-C--:B------:R-:W-:Y:S02]  /*8ff0*/  MOV R12, R27.reuse ;  /* 0x0000001b000c7202 */ /* 0x080fe40000000f00 */
[----:B------:R-:W-:Y:S02]  /*9000*/  FSEL R21, R19, R18, P2 ;  /* 0x0000001213157208 */ /* 0x000fe40001000000 */
[----:B------:R-:W0:Y:S01]  /*9010*/  LDS.64 R18, [UR4+0x180] ;  /* 0x00018004ff127984 */ /* 0x000e220008000a00 */
[----:B------:R-:W-:Y:S01]  /*9020*/  @P1 MOV R13, R0 ;  /* 0x00000000000d1202 */ /* 0x000fe20000000f00 */
[----:B------:R-:W-:Y:S01]  /*9030*/  @P4 IMAD.MOV.U32 R11, RZ, RZ, R9 ;  /* 0x000000ffff0b4224 */ /* 0x000fe200078e0009 */
[----:B------:R-:W-:Y:S01]  /*9040*/  @P4 MOV R9, R14 ;  /* 0x0000000e00094202 */ /* 0x000fe20000000f00 */
        /* <DEDUP_REMOVED lines=9> */
[----:B------:R-:W-:Y:S01]  /*90e0*/  SEL R25, R5, R22, P3 ;  /* 0x0000001605197207 */ /* 0x000fe20001800000 */
[----:B------:R-:W-:Y:S01]  /*90f0*/  IMAD.MOV.U32 R5, RZ, RZ, R20 ;  /* 0x000000ffff057224 */ /* 0x000fe200078e0014 */
[----:B------:R-:W-:Y:S01]  /*9100*/  MOV R8, R9 ;  /* 0x0000000900087202 */ /* 0x000fe20000000f00 */
[--C-:B------:R-:W-:Y:S01]  /*9110*/  IMAD.MOV.U32 R22, RZ, RZ, R4.reuse ;  /* 0x000000ffff167224 */ /* 0x100fe200078e0004 */
[----:B------:R-:W-:Y:S01]  /*9120*/  @P5 MOV R22, R25 ;  /* 0x0000001900165202 */ /* 0x000fe20000000f00 */
[----:B------:R-:W-:Y:S01]  /*9130*/  @P5 IMAD.MOV.U32 R25, RZ, RZ, R4 ;  /* 0x000000ffff195224 */ /* 0x000fe200078e0004 */
[----:B------:R-:W-:Y:S01]  /*9140*/  MOV R23, R11 ;  /* 0x0000000b00177202 */ /* 0x000fe20000000f00 */
[----:B------:R-:W-:-:S02]  /*9150*/  IMAD.MOV.U32 R4, RZ, RZ, R13 ;  /* 0x000000ffff047224 */ /* 0x000fc400078e000d */
[----:B------:R-:W-:Y:S01]  /*9160*/  @P1 MOV R8, R12 ;  /* 0x0000000c00081202 */ /* 0x000fe20000000f00 */
[----:B------:R-:W-:Y:S01]  /*9170*/  @P6 IMAD.MOV.U32 R15, RZ, RZ, R22 ;  /* 0x000000ffff0f6224 */ /* 0x000fe200078e0016 */
[----:B------:R-:W-:Y:S01]  /*9180*/  @P1 MOV R12, R9 ;  /* 0x00000009000c1202 */ /* 0x000fe20000000f00 */
[----:B------:R-:W-:Y:S01]  /*9190*/  @P4 IMAD.MOV.U32 R5, RZ, RZ, R21 ;  /* 0x000000ffff054224 */ /* 0x000fe200078e0015 */
[----:B------:R-:W-:Y:S01]  /*91a0*/  FSETP.GT.AND P3, PT, R8, R11, PT ;  /* 0x0000000b0800720b */ /* 0x000fe20003f64000 */
[----:B------:R-:W-:Y:S01]  /*91b0*/  @P6 IMAD.MOV.U32 R22, RZ, RZ, R0 ;  /* 0x000000ffff166224 */ /* 0x000fe200078e0000 */
[----:B------:R-:W-:Y:S02]  /*91c0*/  @P4 MOV R21, R20 ;  /* 0x0000001400154202 */ /* 0x000fe40000000f00 */
[-C--:B------:R-:W-:Y:S02]  /*91d0*/  FSETP.GT.AND P5, PT, R5, R12.reuse, PT ;  /* 0x0000000c0500720b */ /* 0x080fe40003fa4000 */
[----:B------:R-:W-:Y:S01]  /*91e0*/  @P1 MOV R4, R15 ;  /* 0x0000000f00041202 */ /* 0x000fe20000000f00 */
[----:B------:R-:W-:Y:S01]  /*91f0*/  @P1 IMAD.MOV.U32 R15, RZ, RZ, R13 ;  /* 0x000000ffff0f1224 */ /* 0x000fe200078e000d */
[----:B------:R-:W-:-:S02]  /*9200*/  MOV R9, R12 ;  /* 0x0000000c00097202 */ /* 0x000fc40000000f00 */
[----:B------:R-:W-:Y:S02]  /*9210*/  MOV R20, R14 ;  /* 0x0000000e00147202 */ /* 0x000fe40000000f00 */
[----:B------:R-:W-:Y:S01]  /*9220*/  SEL R24, R6, R25, P2 ;  /* 0x0000001906187207 */ /* 0x000fe20001000000 */
[----:B------:R-:W-:Y:S01]  /*9230*/  @P3 IMAD.MOV.U32 R23, RZ, RZ, R8 ;  /* 0x000000ffff173224 */ /* 0x000fe200078e0008 */
[C---:B0-----:R-:W-:Y:S02]  /*9240*/  FSETP.GT.AND P1, PT, R18.reuse, R21, PT ;  /* 0x000000151200720b */ /* 0x041fe40003f24000 */
[----:B------:R-:W-:Y:S01]  /*9250*/  @P3 MOV R8, R11 ;  /* 0x0000000b00083202 */ /* 0x000fe20000000f00 */
[----:B------:R-:W-:Y:S01]  /*9260*/  IMAD.MOV.U32 R13, RZ, RZ, R23 ;  /* 0x000000ffff0d7224 */ /* 0x000fe200078e0017 */
[----:B------:R-:W-:Y:S01]  /*9270*/  @P5 MOV R9, R5 ;  /* 0x0000000500095202 */ /* 0x000fe20000000f00 */
[----:B------:R-:W-:Y:S01]  /*9280*/  @P5 IMAD.MOV.U32 R5, RZ, RZ, R12 ;  /* 0x000000ffff055224 */ /* 0x000fe200078e000c */
[----:B------:R-:W-:Y:S01]  /*9290*/  FSEL R26, R18, R21, P1 ;  /* 0x00000015121a7208 */ /* 0x000fe20000800000 */
[----:B------:R-:W-:Y:S01]  /*92a0*/  IMAD.MOV.U32 R12, RZ, RZ, R8 ;  /* 0x000000ffff0c7224 */ /* 0x000fe200078e0008 */
[----:B------:R-:W-:Y:S01]  /*92b0*/  FSETP.GT.AND P6, PT, R9, R8, PT ;  /* 0x000000080900720b */ /* 0x000fe20003fc4000 */
[----:B------:R-:W-:Y:S01]  /*92c0*/  IMAD.MOV.U32 R0, RZ, RZ, R5 ;  /* 0x000000ffff007224 */ /* 0x000fe200078e0005 */
[----:B------:R-:W-:-:S02]  /*92d0*/  @P3 MOV R20, R4 ;  /* 0x0000000400143202 */ /* 0x000fc40000000f00 */
[----:B------:R-:W-:Y:S02]  /*92e0*/  @P3 MOV R4, R14 ;  /* 0x0000000e00043202 */ /* 0x000fe40000000f00 */
[----:B------:R-:W-:Y:S01]  /*92f0*/  FSETP.GT.AND P3, PT, R26, R5, PT ;  /* 0x000000051a00720b */ /* 0x000fe20003f64000 */
[----:B------:R-:W-:Y:S01]  /*9300*/  IMAD.MOV.U32 R6, RZ, RZ, R20 ;  /* 0x000000ffff067224 */ /* 0x000fe200078e0014 */
[-C--:B------:R-:W-:Y:S01]  /*9310*/  MOV R18, R22.reuse ;  /* 0x0000001600127202 */ /* 0x080fe20000000f00 */
[----:B------:R-:W-:Y:S01]  /*9320*/  @P4 IMAD.MOV.U32 R18, RZ, RZ, R24 ;  /* 0x000000ffff124224 */ /* 0x000fe200078e0018 */
[----:B------:R-:W-:Y:S02]  /*9330*/  @P4 MOV R24, R22 ;  /* 0x0000001600184202 */ /* 0x000fe40000000f00 */
[----:B------:R-:W-:Y:S01]  /*9340*/  MOV R14, R15 ;  /* 0x0000000f000e7202 */ /* 0x000fe20000000f00 */
[----:B------:R-:W-:Y:S01]  /*9350*/  @P6 IMAD.MOV.U32 R12, RZ, RZ, R9 ;  /* 0x000000ffff0c6224 */ /* 0x000fe200078e0009 */
[----:B------:R-:W-:Y:S01]  /*9360*/  @P6 MOV R9, R8 ;  /* 0x0000000800096202 */ /* 0x000fe20000000f00 */
[----:B------:R-:W-:Y:S01]  /*9370*/  IMAD.MOV.U32 R8, RZ, RZ, R4 ;  /* 0x000000ffff087224 */ /* 0x000fe200078e0004 */
[----:B------:R-:W-:-:S02]  /*9380*/  @P5 MOV R14, R18 ;  /* 0x00000012000e5202 */ /* 0x000fc40000000f00 */
        /* <DEDUP_REMOVED lines=8> */
[----:B------:R-:W-:Y:S02]  /*9410*/  FSETP.GT.AND P5, PT, R19, R26, PT ;  /* 0x0000001a1300720b */ /* 0x000fe40003fa4000 */
[----:B------:R-:W-:-:S02]  /*9420*/  SEL R21, R7, R24, P1 ;  /* 0x0000001807157207 */ /* 0x000fc40000800000 */
[----:B------:R-:W-:Y:S02]  /*9430*/  FSEL R19, R19, R26, P5 ;  /* 0x0000001a13137208 */ /* 0x000fe40002800000 */
[----:B------:R-:W-:Y:S01]  /*9440*/  @P2 MOV R13, R12 ;  /* 0x0000000c000d2202 */ /* 0x000fe20000000f00 */
[----:B------:R-:W-:Y:S01]  /*9450*/  @P2 IMAD.MOV.U32 R12, RZ, RZ, R23 ;  /* 0x000000ffff0c2224 */ /* 0x000fe200078e0017 */
        /* <DEDUP_REMOVED lines=14> */
[----:B------:R-:W-:Y:S01]  /*9540*/  MOV R18, R0 ;  /* 0x0000000000127202 */ /* 0x000fe20000000f00 */
[----:B------:R-:W-:Y:S01]  /*9550*/  IMAD.MOV.U32 R20, RZ, RZ, R6 ;  /* 0x000000ffff147224 */ /* 0x000fe200078e0006 */
[----:B------:R-:W-:-:S02]  /*9560*/  @P4 MOV R9, R14 ;  /* 0x0000000e00094202 */ /* 0x000fc40000000f00 */
[C---:B------:R-:W-:Y:S02]  /*9570*/  FSETP.GEU.AND P6, PT, R15.reuse, -126, PT ;  /* 0xc2fc00000f00780b */ /* 0x040fe40003fce000 */
[----:B------:R-:W-:Y:S01]  /*9580*/  SEL R4, R16, R21, P5 ;  /* 0x0000001510047207 */ /* 0x000fe20002800000 */
[----:B------:R-:W-:Y:S01]  /*9590*/  IMAD.MOV.U32 R23, RZ, RZ, R9 ;  /* 0x000000ffff177224 */ /* 0x000fe200078e0009 */
[----:B------:R-:W-:Y:S01]  /*95a0*/  @P2 MOV R10, R11 ;  /* 0x0000000b000a2202 */ /* 0x000fe20000000f00 */
[----:B------:R-:W-:Y:S01]  /*95b0*/  @P2 IMAD.MOV.U32 R11, RZ, RZ, R12 ;  /* 0x000000ffff0b2224 */ /* 0x000fe200078e000c */
[----:B------:R-:W-:Y:S01]  /*95c0*/  @P1 MOV R18, R19 ;  /* 0x0000001300121202 */ /* 0x000fe20000000f00 */
[----:B------:R-:W-:Y:S01]  /*95d0*/  IMAD.MOV.U32 R12, RZ, RZ, R8 ;  /* 0x000000ffff0c7224 */ /* 0x000fe200078e0008 */
[----:B------:R-:W-:Y:S01]  /*95e0*/  FSETP.GT.AND P3, PT, R10, R13, PT ;  /* 0x0000000d0a00720b */ /* 0x000fe20003f64000 */
[----:B------:R-:W-:Y:S01]  /*95f0*/  @P2 IMAD.MOV.U32 R12, RZ, RZ, R24 ;  /* 0x000000ffff0c2224 */ /* 0x000fe200078e0018 */
[-C--:B------:R-:W-:Y:S01]  /*9600*/  FSETP.GT.AND P4, PT, R18, R11.reuse, PT ;  /* 0x0000000b1200720b */ /* 0x080fe20003f84000 */
[----:B------:R-:W-:Y:S01]  /*9610*/  @P1 IMAD.MOV.U32 R19, RZ, RZ, R0 ;  /* 0x000000ffff131224 */ /* 0x000fe200078e0000 */
[----:B------:R-:W-:Y:S01]  /*9620*/  MOV R7, R11 ;  /* 0x0000000b00077202 */ /* 0x000fe20000000f00 */
[----:B------:R-:W-:Y:S01]  /*9630*/  @!P6 FMUL R15, R15, 0.5 ;  /* 0x3f0000000f0fe820 */ /* 0x000fe20000400000 */
[----:B------:R-:W-:-:S02]  /*9640*/  @P2 MOV R24, R8 ;  /* 0x0000000800182202 */ /* 0x000fc40000000f00 */
[----:B------:R-:W-:Y:S01]  /*9650*/  @P1 MOV R23, R4 ;  /* 0x0000000400171202 */ /* 0x000fe20000000f00 */
[----:B------:R-:W-:Y:S02]  /*9660*/  @P1 IMAD.MOV.U32 R4, RZ, RZ, R9 ;  /* 0x000000ffff041224 */ /* 0x000fe400078e0009 */
[----:B------:R-:W0:Y:S01]  /*9670*/  MUFU.EX2 R15, R15 ;  /* 0x0000000f000f7308 */ /* 0x000e220000000800 */
[--C-:B------:R-:W-:Y:S01]  /*9680*/  IMAD.MOV.U32 R22, RZ, RZ, R24.reuse ;  /* 0x000000ffff167224 */ /* 0x100fe200078e0018 */
[----:B------:R-:W-:Y:S01]  /*9690*/  @P3 MOV R5, R10 ;  /* 0x0000000a00053202 */ /* 0x000fe20000000f00 */
[----:B------:R-:W-:Y:S01]  /*96a0*/  @P3 IMAD.MOV.U32 R10, RZ, RZ, R13 ;  /* 0x000000ffff0a3224 */ /* 0x000fe200078e000d */
[----:B------:R-:W-:Y:S01]  /*96b0*/  @P4 MOV R7, R18 ;  /* 0x0000001200074202 */ /* 0x000fe20000000f00 */
[----:B------:R-:W-:Y:S01]  /*96c0*/  @P4 IMAD.MOV.U32 R22, RZ, RZ, R23 ;  /* 0x000000ffff164224 */ /* 0x000fe200078e0017 */
[----:B------:R-:W-:Y:S01]  /*96d0*/  @P3 MOV R20, R12 ;  /* 0x0000000c00143202 */ /* 0x000fe20000000f00 */
[----:B------:R-:W-:Y:S01]  /*96e0*/  @P4 IMAD.MOV.U32 R23, RZ, RZ, R24 ;  /* 0x000000ffff174224 */ /* 0x000fe200078e0018 */
[----:B------:R-:W-:-:S02]  /*96f0*/  FSETP.GT.AND P2, PT, R7, R10, PT ;  /* 0x0000000a0700720b */ /* 0x000fc40003f44000 */
[----:B------:R-:W-:Y:S02]  /*9700*/  MOV R8, R10 ;  /* 0x0000000a00087202 */ /* 0x000fe40000000f00 */
[----:B------:R-:W-:Y:S02]  /*9710*/  @P3 MOV R12, R6 ;  /* 0x00000006000c3202 */ /* 0x000fe40000000f00 */
[----:B------:R-:W-:Y:S01]  /*9720*/  @P4 MOV R18, R11 ;  /* 0x0000000b00124202 */ /* 0x000fe20000000f00 */
[----:B0-----:R-:W-:-:S06]  /*9730*/  @!P6 FMUL R15, R15, R15 ;  /* 0x0000000f0f0fe220 */ /* 0x001fcc0000400000 */
[----:B------:R-:W-:Y:S02]  /*9740*/  @P2 IMAD.MOV.U32 R8, RZ, RZ, R7 ;  /* 0x000000ffff082224 */ /* 0x000fe400078e0007 */
[----:B------:R-:W-:Y:S01]  /*9750*/  FFMA R3, R2, R15, R3 ;  /* 0x0000000f02037223 */ /* 0x000fe20000000003 */
[----:B------:R-:W-:Y:S01]  /*9760*/  MOV R2, R12 ;  /* 0x0000000c00027202 */ /* 0x000fe20000000f00 */
[----:B------:R-:W-:Y:S01]  /*9770*/  @P2 IMAD.MOV.U32 R7, RZ, RZ, R10 ;  /* 0x000000ffff072224 */ /* 0x000fe200078e000a */
[----:B------:R-:W-:Y:S01]  /*9780*/  @P2 MOV R2, R22 ;  /* 0x0000001600022202 */ /* 0x000fe20000000f00 */
[----:B------:R-:W-:Y:S01]  /*9790*/  @P2 IMAD.MOV.U32 R22, RZ, RZ, R12 ;  /* 0x000000ffff162224 */ /* 0x000fe200078e000c */
[----:B------:R-:W-:Y:S02]  /*97a0*/  FSETP.GT.AND P3, PT, R8, R5, PT ;  /* 0x000000050800720b */ /* 0x000fe40003f64000 */
[----:B------:R-:W-:Y:S02]  /*97b0*/  MOV R6, R8 ;  /* 0x0000000800067202 */ /* 0x000fe40000000f00 */
[----:B------:R-:W-:-:S09]  /*97c0*/  MOV R21, R2 ;  /* 0x0000000200157202 */ /* 0x000fd20000000f00 */
[----:B------:R-:W-:Y:S01]  /*97d0*/  @P3 MOV R6, R5 ;  /* 0x0000000500063202 */ /* 0x000fe20000000f00 */
[----:B------:R-:W-:Y:S01]  /*97e0*/  @P3 IMAD.MOV.U32 R5, RZ, RZ, R8 ;  /* 0x000000ffff053224 */ /* 0x000fe200078e0008 */
[----:B------:R-:W-:Y:S01]  /*97f0*/  @P3 MOV R21, R20 ;  /* 0x0000001400153202 */ /* 0x000fe20000000f00 */
[----:B------:R-:W-:-:S07]  /*9800*/  @P3 IMAD.MOV.U32 R20, RZ, RZ, R2 ;  /* 0x000000ffff143224 */ /* 0x000fce00078e0002 */
.L_x_73:
[----:B------:R-:W-:Y:S05]  /*9810*/  BSYNC.RECONVERGENT B0 ;  /* 0x0000000000007941 */ /* 0x000fea0003800200 */
.L_x_72:
        /* <DEDUP_REMOVED lines=21> */
[----:B------:R2:W-:Y:S01]  /*9970*/  MUFU.RCP R5, R3 ;  /* 0x0000000300057308 */ /* 0x0005e20000001000 */
[----:B------:R-:W-:Y:S02]  /*9980*/  @!P6 FMUL R0, R0, 0.5 ;  /* 0x3f0000000000e820 */ /* 0x000fe40000400000 */
[----:B------:R-:W-:Y:S02]  /*9990*/  @!P0 FMUL R8, R8, 0.5 ;  /* 0x3f00000008088820 */ /* 0x000fe40000400000 */
[----:B------:R-:W-:-:S03]  /*99a0*/  @!P1 FMUL R10, R10, 0.5 ;  /* 0x3f0000000a0a9820 */ /* 0x000fc60000400000 */
[----:B------:R-:W3:Y:S01]  /*99b0*/  MUFU.EX2 R0, R0 ;  /* 0x0000000000007308 */ /* 0x000ee20000000800 */
[----:B--2---:R-:W2:Y:S01]  /*99c0*/  LDC.64 R2, c[0x0][0x388] ;  /* 0x0000e200ff027b82 */ /* 0x004ea20000000a00 */
[----:B------:R-:W-:Y:S02]  /*99d0*/  @!P3 FMUL R17, R17, 0.5 ;  /* 0x3f0000001111b820 */ /* 0x000fe40000400000 */
[----:B------:R-:W-:Y:S01]  /*99e0*/  @!P2 FMUL R19, R19, 0.5 ;  /* 0x3f0000001313a820 */ /* 0x000fe20000400000 */
[----:B0-----:R-:W-:-:S03]  /*99f0*/  ISETP.GE.AND P4, PT, R11, 0x1, PT ;  /* 0x000000010b00780c */ /* 0x001fc60003f86270 */
[----:B------:R0:W4:Y:S08]  /*9a00*/  MUFU.EX2 R9, R8 ;  /* 0x0000000800097308 */ /* 0x0001300000000800 */
[----:B------:R-:W5:Y:S01]  /*9a10*/  MUFU.EX2 R10, R10 ;  /* 0x0000000a000a7308 */ /* 0x000f620000000800 */
[----:B0-----:R-:W-:Y:S01]  /*9a20*/  FSEL R8, R12, 1, !P5 ;  /* 0x3f8000000c087808 */ /* 0x001fe20006800000 */
[----:B---3--:R-:W-:Y:S01]  /*9a30*/  @!P6 FMUL R0, R0, R0 ;  /* 0x000000000000e220 */ /* 0x008fe20000400000 */
[----:B------:R-:W-:-:S02]  /*9a40*/  ISETP.GE.AND P5, PT, R11, 0x2, PT ;  /* 0x000000020b00780c */ /* 0x000fc40003fa6270 */
[----:B------:R-:W-:Y:S01]  /*9a50*/  ISETP.GE.AND P6, PT, R11, 0x3, PT ;  /* 0x000000030b00780c */ /* 0x000fe20003fc6270 */
[----:B------:R-:W-:Y:S01]  /*9a60*/  FMUL R8, R5, R8 ;  /* 0x0000000805087220 */ /* 0x000fe20000400000 */
[----:B------:R-:W-:Y:S01]  /*9a70*/  IMAD R5, R11, UR8, RZ ;  /* 0x000000080b057c24 */ /* 0x000fe2000f8e02ff */
[----:B------:R-:W0:Y:S01]  /*9a80*/  MUFU.EX2 R17, R17 ;  /* 0x0000001100117308 */ /* 0x000e220000000800 */
[----:B----4-:R-:W-:Y:S01]  /*9a90*/  @!P0 FMUL R9, R9, R9 ;  /* 0x0000000909098220 */ /* 0x010fe20000400000 */
[----:B------:R-:W-:Y:S01]  /*9aa0*/  ISETP.GE.AND P0, PT, R11, 0x4, PT ;  /* 0x000000040b00780c */ /* 0x000fe20003f06270 */
[----:B--2---:R-:W-:-:S04]  /*9ab0*/  IMAD.WIDE R2, R5, 0x4, R2 ;  /* 0x0000000405027825 */ /* 0x004fc800078e0202 */
[----:B-1----:R-:W-:Y:S01]  /*9ac0*/  IMAD.WIDE R6, R5, 0x4, R6 ;  /* 0x0000000405067825 */ /* 0x002fe200078e0206 */
[----:B------:R-:W1:Y:S03]  /*9ad0*/  MUFU.EX2 R19, R19 ;  /* 0x0000001300137308 */ /* 0x000e660000000800 */
[----:B-----5:R-:W-:Y:S01]  /*9ae0*/  @!P1 FMUL R10, R10, R10 ;  /* 0x0000000a0a0a9220 */ /* 0x020fe20000400000 */
[----:B------:R-:W-:Y:S01]  /*9af0*/  ISETP.GE.AND P1, PT, R11, 0x5, PT ;  /* 0x000000050b00780c */ /* 0x000fe20003f26270 */
[C---:B------:R-:W-:Y:S01]  /*9b00*/  @P4 FMUL R5, R8.reuse, R0 ;  /* 0x0000000008054220 */ /* 0x040fe20000400000 */
[C---:B------:R-:W-:Y:S01]  /*9b10*/  @P5 FMUL R9, R8.reuse, R9 ;  /* 0x0000000908095220 */ /* 0x040fe20000400000 */
[----:B------:R-:W-:Y:S01]  /*9b20*/  @P6 FMUL R11, R8, R10 ;  /* 0x0000000a080b6220 */ /* 0x000fe20000400000 */
[----:B------:R2:W-:Y:S01]  /*9b30*/  @P4 STG.E desc[UR6][R2.64], R20 ;  /* 0x0000001402004986 */ /* 0x0005e2000c101906 */
[----:B0-----:R-:W-:-:S03]  /*9b40*/  @!P3 FMUL R17, R17, R17 ;  /* 0x000000111111b220 */ /* 0x001fc60000400000 */
[----:B------:R2:W-:Y:S01]  /*9b50*/  @P4 STG.E desc[UR6][R6.64], R5 ;  /* 0x0000000506004986 */ /* 0x0005e2000c101906 */
[----:B------:R-:W-:-:S03]  /*9b60*/  @P0 FMUL R17, R8, R17 ;  /* 0x0000001108110220 */ /* 0x000fc60000400000 */
[----:B------:R2:W-:Y:S01]  /*9b70*/  @P5 STG.E desc[UR6][R2.64+0x4], R21 ;  /* 0x0000041502005986 */ /* 0x0005e2000c101906 */
[----:B-1----:R-:W-:-:S03]  /*9b80*/  @!P2 FMUL R19, R19, R19 ;  /* 0x000000131313a220 */ /* 0x002fc60000400000 */
[----:B------:R2:W-:Y:S01]  /*9b90*/  @P5 STG.E desc[UR6][R6.64+0x4], R9 ;  /* 0x0000040906005986 */ /* 0x0005e2000c101906 */
[----:B------:R-:W-:-:S03]  /*9ba0*/  FMUL R19, R8, R19 ;  /* 0x0000001308137220 */ /* 0x000fc60000400000 */
        /* <DEDUP_REMOVED lines=8> */
.L_x_74:
        /* <DEDUP_REMOVED lines=13> */
.L_x_565:


//--------------------- .text._Z17safe_softmax_topkILi5ELi32EEvPKfPiPfii --------------------------
	.section	.text._Z17safe_softmax_topkILi5ELi32EEvPKfPiPfii,"ax",@progbits
	.align	128
        .global         _Z17safe_softmax_topkILi5ELi32EEvPKfPiPfii
        .type           _Z17safe_softmax_topkILi5ELi32EEvPKfPiPfii,@function
        .size           _Z17safe_softmax_topkILi5ELi32EEvPKfPiPfii,(.L_x_566 - _Z17safe_softmax_topkILi5ELi32EEvPKfPiPfii)
        .other          _Z17safe_softmax_topkILi5ELi32EEvPKfPiPfii,@"STO_CUDA_ENTRY STV_DEFAULT"
_Z17safe_softmax_topkILi5ELi32EEvPKfPiPfii:
.text._Z17safe_softmax_topkILi5ELi32EEvPKfPiPfii:
[----:B------:R-:W-:Y:S01]  /*0000*/  LDC R1, c[0x0][0x37c] ;  /* 0x0000df00ff017b82 */ /* 0x000fe20000000800 */
[----:B------:R-:W0:Y:S07]  /*0010*/  S2R R7, SR_TID.X ;  /* 0x0000000000077919 */ /* 0x000e2e0000002100 */
[----:B------:R-:W0:Y:S01]  /*0020*/  LDC R0, c[0x0][0x398] ;  /* 0x0000e600ff007b82 */ /* 0x000e220000000800 */
[----:B------:R-:W1:Y:S01]  /*0030*/  LDCU.64 UR10, c[0x0][0x380] ;  /* 0x00007000ff0a77ac */ /* 0x000e620008000a00 */
[----:B------:R-:W-:Y:S01]  /*0040*/  BSSY.RECONVERGENT B0, `(.L_x_75) ;  /* 0x000006d000007945 */ /* 0x000fe20003800200 */
[----:B------:R-:W-:Y:S01]  /*0050*/  IMAD.MOV.U32 R6, RZ, RZ, -0x800001 ;  /* 0xff7fffffff067424 */ /* 0x000fe200078e00ff */
[----:B------:R-:W2:Y:S04]  /*0060*/  LDCU.64 UR6, c[0x0][0x358] ;  /* 0x00006b00ff0677ac */ /* 0x000ea80008000a00 */
[----:B------:R-:W3:Y:S01]  /*0070*/  S2UR UR8, SR_CTAID.X ;  /* 0x00000000000879c3 */ /* 0x000ee20000002500 */
[----:B0-----:R-:W-:Y:S01]  /*0080*/  ISETP.GE.AND P0, PT, R7, R0, PT ;  /* 0x000000000700720c */ /* 0x001fe20003f06270 */
[----:B---3--:R-:W-:-:S04]  /*0090*/  IMAD R4, R0, UR8, RZ ;  /* 0x0000000800047c24 */ /* 0x008fc8000f8e02ff */
[----:B------:R-:W-:-:S03]  /*00a0*/  IMAD.WIDE R4, R4, 0x4, RZ ;  /* 0x0000000404047825 */ /* 0x000fc600078e02ff */
[----:B-1----:R-:W-:-:S04]  /*00b0*/  IADD3 R2, P1, PT, R4, UR10, RZ ;  /* 0x0000000a04027c10 */ /* 0x002fc8000ff3e0ff */
[----:B------:R-:W-:Y:S01]  /*00c0*/  IADD3.X R3, PT, PT, R5, UR11, RZ, P1, !PT ;  /* 0x0000000b05037c10 */ /* 0x000fe20008ffe4ff */
[----:B--2---:R-:W-:Y:S08]  /*00d0*/  @P0 BRA `(.L_x_76) ;  /* 0x00000004008c0947 */ /* 0x004ff00003800000 */
[----:B------:R-:W-:Y:S01]  /*00e0*/  LOP3.LUT R9, RZ, R7, RZ, 0x33, !PT ;  /* 0x00000007ff097212 */ /* 0x000fe200078e33ff */
[----:B------:R-:W-:Y:S01]  /*00f0*/  BSSY.RECONVERGENT B1, `(.L_x_77) ;  /* 0x0000030000017945 */ /* 0x000fe20003800200 */
[----:B------:R-:W-:Y:S01]  /*0100*/  MOV R6, 0xff7fffff ;  /* 0xff7fffff00067802 */ /* 0x000fe20000000f00 */
[----:B------:R-:W-:Y:S02]  /*0110*/  IMAD.MOV.U32 R11, RZ, RZ, R7 ;  /* 0x000000ffff0b7224 */ /* 0x000fe400078e0007 */
[----:B------:R-:W-:-:S05]  /*0120*/  IMAD.IADD R9, R9, 0x1, R0 ;  /* 0x0000000109097824 */ /* 0x000fca00078e0200 */
[C---:B------:R-:W-:Y:S02]  /*0130*/  ISETP.GE.U32.AND P1, PT, R9.reuse, 0x1e0, PT ;  /* 0x000001e00900780c */ /* 0x040fe40003f26070 */
[----:B------:R-:W-:-:S04]  /*0140*/  LEA.HI R10, R9, 0x1, RZ, 0x1b ;  /* 0x00000001090a7811 */ /* 0x000fc800078fd8ff */
[----:B------:R-:W-:-:S04]  /*0150*/  LOP3.LUT R29, R10, 0xf, RZ, 0xc0, !PT ;  /* 0x0000000f0a1d7812 */ /* 0x000fc800078ec0ff */
[----:B------:R-:W-:-:S03]  /*0160*/  ISETP.NE.AND P2, PT, R29, RZ, PT ;  /* 0x000000ff1d00720c */ /* 0x000fc60003f45270 */
[----:B------:R-:W-:Y:S10]  /*0170*/  @!P1 BRA `(.L_x_78) ;  /* 0x00000000009c9947 */ /* 0x000ff40003800000 */
[----:B------:R-:W-:Y:S01]  /*0180*/  IMAD.WIDE.U32 R8, R7, 0x4, R4 ;  /* 0x0000000407087825 */ /* 0x000fe200078e0004 */
[----:B------:R-:W-:-:S03]  /*0190*/  MOV R11, R7 ;  /* 0x00000007000b7202 */ /* 0x000fc60000000f00 */
[----:B------:R-:W-:Y:S01]  /*01a0*/  IMAD.MOV.U32 R6, RZ, RZ, -0x800001 ;  /* 0xff7fffffff067424 */ /* 0x000fe200078e00ff */
[----:B------:R-:W-:Y:S02]  /*01b0*/  IADD3 R14, P1, PT, R8, UR10, RZ ;  /* 0x0000000a080e7c10 */ /* 0x000fe4000ff3e0ff */
[----:B------:R-:W-:Y:S02]  /*01c0*/  LOP3.LUT R8, R10, 0xffffff0, RZ, 0xc0, !PT ;  /* 0x0ffffff00a087812 */ /* 0x000fe400078ec0ff */
[----:B------:R-:W-:-:S03]  /*01d0*/  IADD3 R14, P3, PT, R14, 0x400, RZ ;  /* 0x000004000e0e7810 */ /* 0x000fc60007f7e0ff */
[----:B------:R-:W-:Y:S01]  /*01e0*/  IMAD.MOV R12, RZ, RZ, -R8 ;  /* 0x000000ffff0c7224 */ /* 0x000fe200078e0a08 */
[----:B------:R-:W-:-:S09]  /*01f0*/  IADD3.X R9, PT, PT, RZ, UR11, R9, P3, P1 ;  /* 0x0000000bff097c10 */ /* 0x000fd20009fe2409 */
.L_x_79:
[----:B------:R-:W-:-:S05]  /*0200*/  IMAD.MOV.U32 R8, RZ, RZ, R14 ;  /* 0x000000ffff087224 */ /* 0x000fca00078e000e */
[----:B------:R-:W2:Y:S04]  /*0210*/  LDG.E.CONSTANT R13, desc[UR6][R8.64+-0x400] ;  /* 0xfffc0006080d7981 */ /* 0x000ea8000c1e9900 */
[----:B------:R-:W2:Y:S04]  /*0220*/  LDG.E.CONSTANT R14, desc[UR6][R8.64+-0x380] ;  /* 0xfffc8006080e7981 */ /* 0x000ea8000c1e9900 */
[----:B------:R-:W3:Y:S04]  /*0230*/  LDG.E.CONSTANT R16, desc[UR6][R8.64+-0x300] ;  /* 0xfffd000608107981 */ /* 0x000ee8000c1e9900 */
[----:B------:R-:W3:Y:S04]  /*0240*/  LDG.E.CONSTANT R15, desc[UR6][R8.64+-0x280] ;  /* 0xfffd8006080f7981 */ /* 0x000ee8000c1e9900 */
[----:B------:R-:W4:Y:S04]  /*0250*/  LDG.E.CONSTANT R18, desc[UR6][R8.64+-0x200] ;  /* 0xfffe000608127981 */ /* 0x000f28000c1e9900 */
[----:B------:R-:W4:Y:S04]  /*0260*/  LDG.E.CONSTANT R17, desc[UR6][R8.64+-0x180] ;  /* 0xfffe800608117981 */ /* 0x000f28000c1e9900 */
[----:B------:R-:W5:Y:S04]  /*0270*/  LDG.E.CONSTANT R20, desc[UR6][R8.64+-0x100] ;  /* 0xffff000608147981 */ /* 0x000f68000c1e9900 */
        /* <DEDUP_REMOVED lines=8> */
[----:B------:R0:W5:Y:S01]  /*0300*/  LDG.E.CONSTANT R27, desc[UR6][R8.64+0x380] ;  /* 0x00038006081b7981 */ /* 0x000162000c1e9900 */
[----:B------:R-:W-:Y:S01]  /*0310*/  IADD3 R12, PT, PT, R12, 0x10, RZ ;  /* 0x000000100c0c7810 */ /* 0x000fe20007ffe0ff */
[----:B------:R-:W-:-:S03]  /*0320*/  VIADD R11, R11, 0x200 ;  /* 0x000002000b0b7836 */ /* 0x000fc60000000000 */
[----:B------:R-:W-:Y:S02]  /*0330*/  ISETP.NE.AND P1, PT, R12, RZ, PT ;  /* 0x000000ff0c00720c */ /* 0x000fe40003f25270 */
[----:B--2---:R-:W-:Y:S02]  /*0340*/  FMNMX3 R13, R6, R13, R14, !PT ;  /* 0x0000000d060d7276 */ /* 0x004fe4000780000e */
[----:B------:R-:W-:-:S05]  /*0350*/  IADD3 R14, P3, PT, R8, 0x800, RZ ;  /* 0x00000800080e7810 */ /* 0x000fca0007f7e0ff */
[----:B0-----:R-:W-:Y:S01]  /*0360*/  IMAD.X R9, RZ, RZ, R9, P3 ;  /* 0x000000ffff097224 */ /* 0x001fe200018e0609 */
[----:B---3--:R-:W-:-:S04]  /*0370*/  FMNMX3 R13, R13, R16, R15, !PT ;  /* 0x000000100d0d7276 */ /* 0x008fc8000780000f */
[----:B----4-:R-:W-:-:S04]  /*0380*/  FMNMX3 R13, R13, R18, R17, !PT ;  /* 0x000000120d0d7276 */ /* 0x010fc80007800011 */
[----:B-----5:R-:W-:-:S04]  /*0390*/  FMNMX3 R13, R13, R20, R19, !PT ;  /* 0x000000140d0d7276 */ /* 0x020fc80007800013 */
[----:B------:R-:W-:-:S04]  /*03a0*/  FMNMX3 R13, R13, R22, R21, !PT ;  /* 0x000000160d0d7276 */ /* 0x000fc80007800015 */
[----:B------:R-:W-:-:S04]  /*03b0*/  FMNMX3 R13, R13, R24, R23, !PT ;  /* 0x000000180d0d7276 */ /* 0x000fc80007800017 */
[----:B------:R-:W-:-:S04]  /*03c0*/  FMNMX3 R13, R13, R26, R25, !PT ;  /* 0x0000001a0d0d7276 */ /* 0x000fc80007800019 */
[----:B------:R-:W-:Y:S01]  /*03d0*/  FMNMX3 R6, R13, R28, R27, !PT ;  /* 0x0000001c0d067276 */ /* 0x000fe2000780001b */
[----:B------:R-:W-:Y:S06]  /*03e0*/  @P1 BRA `(.L_x_79) ;  /* 0xfffffffc00841947 */ /* 0x000fec000383ffff */
.L_x_78:
[----:B------:R-:W-:Y:S05]  /*03f0*/  BSYNC.RECONVERGENT B1 ;  /* 0x0000000000017941 */ /* 0x000fea0003800200 */
.L_x_77:
[----:B------:R-:W-:Y:S05]  /*0400*/  @!P2 BRA `(.L_x_76) ;  /* 0x0000000000c0a947 */ /* 0x000fea0003800000 */
[----:B------:R-:W-:Y:S01]  /*0410*/  ISETP.GE.U32.AND P1, PT, R29, 0x8, PT ;  /* 0x000000081d00780c */ /* 0x000fe20003f26070 */
[----:B------:R-:W-:Y:S01]  /*0420*/  BSSY.RECONVERGENT B1, `(.L_x_80) ;  /* 0x0000012000017945 */ /* 0x000fe20003800200 */
[----:B------:R-:W-:-:S04]  /*0430*/  LOP3.LUT R20, R10, 0x7, RZ, 0xc0, !PT ;  /* 0x000000070a147812 */ /* 0x000fc800078ec0ff */
[----:B------:R-:W-:-:S07]  /*0440*/  ISETP.NE.AND P2, PT, R20, RZ, PT ;  /* 0x000000ff1400720c */ /* 0x000fce0003f45270 */
[----:B------:R-:W-:Y:S06]  /*0450*/  @!P1 BRA `(.L_x_81) ;  /* 0x0000000000389947 */ /* 0x000fec0003800000 */
[----:B------:R-:W-:-:S05]  /*0460*/  IMAD.WIDE.U32 R8, R11, 0x4, R2 ;  /* 0x000000040b087825 */ /* 0x000fca00078e0002 */
[----:B------:R-:W2:Y:S04]  /*0470*/  LDG.E.CONSTANT R13, desc[UR6][R8.64] ;  /* 0x00000006080d7981 */ /* 0x000ea8000c1e9900 */
[----:B------:R-:W2:Y:S04]  /*0480*/  LDG.E.CONSTANT R12, desc[UR6][R8.64+0x80] ;  /* 0x00008006080c7981 */ /* 0x000ea8000c1e9900 */
[----:B------:R-:W3:Y:S04]  /*0490*/  LDG.E.CONSTANT R15, desc[UR6][R8.64+0x100] ;  /* 0x00010006080f7981 */ /* 0x000ee8000c1e9900 */
[----:B------:R-:W3:Y:S04]  /*04a0*/  LDG.E.CONSTANT R14, desc[UR6][R8.64+0x180] ;  /* 0x00018006080e7981 */ /* 0x000ee8000c1e9900 */
[----:B------:R-:W4:Y:S04]  /*04b0*/  LDG.E.CONSTANT R17, desc[UR6][R8.64+0x200] ;  /* 0x0002000608117981 */ /* 0x000f28000c1e9900 */
[----:B------:R-:W4:Y:S04]  /*04c0*/  LDG.E.CONSTANT R16, desc[UR6][R8.64+0x280] ;  /* 0x0002800608107981 */ /* 0x000f28000c1e9900 */
[----:B------:R-:W5:Y:S04]  /*04d0*/  LDG.E.CONSTANT R19, desc[UR6][R8.64+0x300] ;  /* 0x0003000608137981 */ /* 0x000f68000c1e9900 */
[----:B------:R-:W5:Y:S01]  /*04e0*/  LDG.E.CONSTANT R18, desc[UR6][R8.64+0x380] ;  /* 0x0003800608127981 */ /* 0x000f62000c1e9900 */
[----:B------:R-:W-:-:S02]  /*04f0*/  IADD3 R11, PT, PT, R11, 0x100, RZ ;  /* 0x000001000b0b7810 */ /* 0x000fc40007ffe0ff */
[----:B--2---:R-:W-:-:S04]  /*0500*/  FMNMX3 R12, R6, R13, R12, !PT ;  /* 0x0000000d060c7276 */ /* 0x004fc8000780000c */
[----:B---3--:R-:W-:-:S04]  /*0510*/  FMNMX3 R12, R12, R15, R14, !PT ;  /* 0x0000000f0c0c7276 */ /* 0x008fc8000780000e */
[----:B----4-:R-:W-:-:S04]  /*0520*/  FMNMX3 R12, R12, R17, R16, !PT ;  /* 0x000000110c0c7276 */ /* 0x010fc80007800010 */
[----:B-----5:R-:W-:-:S07]  /*0530*/  FMNMX3 R6, R12, R19, R18, !PT ;  /* 0x000000130c067276 */ /* 0x020fce0007800012 */
.L_x_81:
[----:B------:R-:W-:Y:S05]  /*0540*/  BSYNC.RECONVERGENT B1 ;  /* 0x0000000000017941 */ /* 0x000fea0003800200 */
.L_x_80:
        /* <DEDUP_REMOVED lines=10> */
[----:B------:R-:W3:Y:S01]  /*05f0*/  LDG.E.CONSTANT R14, desc[UR6][R8.64+0x180] ;  /* 0x00018006080e7981 */ /* 0x000ee2000c1e9900 */
[----:B------:R-:W-:Y:S01]  /*0600*/  VIADD R11, R11, 0x80 ;  /* 0x000000800b0b7836 */ /* 0x000fe20000000000 */
[----:B--2---:R-:W-:-:S04]  /*0610*/  FMNMX3 R6, R6, R13, R12, !PT ;  /* 0x0000000d06067276 */ /* 0x004fc8000780000c */
[----:B---3--:R-:W-:-:S07]  /*0620*/  FMNMX3 R6, R6, R15, R14, !PT ;  /* 0x0000000f06067276 */ /* 0x008fce000780000e */
.L_x_83:
[----:B------:R-:W-:Y:S05]  /*0630*/  BSYNC.RECONVERGENT B1 ;  /* 0x0000000000017941 */ /* 0x000fea0003800200 */
.L_x_82:
[----:B------:R-:W-:Y:S05]  /*0640*/  @!P2 BRA `(.L_x_76) ;  /* 0x000000000030a947 */ /* 0x000fea0003800000 */
[----:B------:R-:W-:-:S04]  /*0650*/  IMAD.WIDE.U32 R8, R11, 0x4, R4 ;  /* 0x000000040b087825 */ /* 0x000fc800078e0004 */
[----:B------:R-:W-:Y:S01]  /*0660*/  IMAD.MOV R10, RZ, RZ, -R10 ;  /* 0x000000ffff0a7224 */ /* 0x000fe200078e0a0a */
[----:B------:R-:W-:-:S04]  /*0670*/  IADD3 R8, P1, PT, R8, UR10, RZ ;  /* 0x0000000a08087c10 */ /* 0x000fc8000ff3e0ff */
[----:B------:R-:W-:-:S09]  /*0680*/  IADD3.X R11, PT, PT, R9, UR11, RZ, P1, !PT ;  /* 0x0000000b090b7c10 */ /* 0x000fd20008ffe4ff */
.L_x_84:
[----:B------:R-:W-:-:S06]  /*0690*/  MOV R9, R11 ;  /* 0x0000000b00097202 */ /* 0x000fcc0000000f00 */
[----:B------:R0:W2:Y:S01]  /*06a0*/  LDG.E.CONSTANT R9, desc[UR6][R8.64] ;  /* 0x0000000608097981 */ /* 0x0000a2000c1e9900 */
[----:B------:R-:W-:-:S05]  /*06b0*/  VIADD R10, R10, 0x1 ;  /* 0x000000010a0a7836 */ /* 0x000fca0000000000 */
[----:B------:R-:W-:Y:S02]  /*06c0*/  ISETP.NE.AND P1, PT, R10, RZ, PT ;  /* 0x000000ff0a00720c */ /* 0x000fe40003f25270 */
[----:B0-----:R-:W-:-:S05]  /*06d0*/  IADD3 R8, P2, PT, R8, 0x80, RZ ;  /* 0x0000008008087810 */ /* 0x001fca0007f5e0ff */
[----:B------:R-:W-:Y:S01]  /*06e0*/  IMAD.X R11, RZ, RZ, R11, P2 ;  /* 0x000000ffff0b7224 */ /* 0x000fe200010e060b */
[----:B--2---:R-:W-:-:S05]  /*06f0*/  FMNMX R6, R9, R6, !PT ;  /* 0x0000000609067209 */ /* 0x004fca0007800000 */
[----:B------:R-:W-:Y:S05]  /*0700*/  @P1 BRA `(.L_x_84) ;  /* 0xfffffffc00e01947 */ /* 0x000fea000383ffff */
.L_x_76:
[----:B------:R-:W-:Y:S05]  /*0710*/  BSYNC.RECONVERGENT B0 ;  /* 0x0000000000007941 */ /* 0x000fea0003800200 */
.L_x_75:
[----:B------:R-:W0:Y:S01]  /*0720*/  S2R R26, SR_LANEID ;  /* 0x00000000001a7919 */ /* 0x000e220000000000 */
[----:B------:R-:W-:Y:S01]  /*0730*/  MOV R11, R6 ;  /* 0x00000006000b7202 */ /* 0x000fe20000000f00 */
[----:B------:R-:W1:Y:S01]  /*0740*/  LDCU UR9, c[0x0][0x398] ;  /* 0x00007300ff0977ac */ /* 0x000e620008000800 */
[----:B------:R-:W-:Y:S01]  /*0750*/  ISETP.NE.AND P2, PT, R7, RZ, PT ;  /* 0x000000ff0700720c */ /* 0x000fe20003f45270 */
[----:B------:R-:W-:Y:S01]  /*0760*/  BSSY.RECONVERGENT B0, `(.L_x_85) ;  /* 0x000011c000007945 */ /* 0x000fe20003800200 */
[----:B------:R-:W-:Y:S01]  /*0770*/  IMAD.MOV.U32 R12, RZ, RZ, -0x1 ;  /* 0xffffffffff0c7424 */ /* 0x000fe200078e00ff */
[----:B------:R-:W2:Y:S01]  /*0780*/  SHFL.DOWN PT, R6, R11, 0x1, 0x1f ;  /* 0x08201f000b067f89 */ /* 0x000ea200000e0000 */
[----:B------:R-:W-:Y:S01]  /*0790*/  MOV R15, 0xff7fffff ;  /* 0xff7fffff000f7802 */ /* 0x000fe20000000f00 */
[----:B------:R-:W-:Y:S01]  /*07a0*/  IMAD.MOV.U32 R17, RZ, RZ, -0x800001 ;  /* 0xff7fffffff117424 */ /* 0x000fe200078e00ff */
[----:B------:R-:W-:Y:S01]  /*07b0*/  MOV R19, 0xff7fffff ;  /* 0xff7fffff00137802 */ /* 0x000fe20000000f00 */
[----:B------:R-:W-:Y:S01]  /*07c0*/  IMAD.MOV.U32 R18, RZ, RZ, -0x800001 ;  /* 0xff7fffffff127424 */ /* 0x000fe200078e00ff */
[----:B------:R-:W-:Y:S01]  /*07d0*/  MOV R14, 0xffffffff ;  /* 0xffffffff000e7802 */ /* 0x000fe20000000f00 */
[----:B------:R-:W-:-:S02]  /*07e0*/  IMAD.MOV.U32 R10, RZ, RZ, -0x800001 ;  /* 0xff7fffffff0a7424 */ /* 0x000fc400078e00ff */
[----:B------:R-:W-:Y:S02]  /*07f0*/  IMAD.MOV.U32 R16, RZ, RZ, -0x1 ;  /* 0xffffffffff107424 */ /* 0x000fe400078e00ff */
[----:B------:R-:W3:Y:S01]  /*0800*/  @!P2 S2R R9, SR_CgaCtaId ;  /* 0x000000000009a919 */ /* 0x000ee20000008800 */
[----:B------:R-:W-:Y:S01]  /*0810*/  @!P2 MOV R8, 0x400 ;  /* 0x000004000008a802 */ /* 0x000fe20000000f00 */
[----:B------:R-:W-:Y:S01]  /*0820*/  BAR.SYNC.DEFER_BLOCKING 0x0 ;  /* 0x0000000000007b1d */ /* 0x000fe20000010000 */
[----:B0-----:R-:W-:-:S13]  /*0830*/  ISETP.GT.AND P1, PT, R26, 0x1e, PT ;  /* 0x0000001e1a00780c */ /* 0x001fda0003f24270 */
[----:B--2---:R-:W-:Y:S02]  /*0840*/  @!P1 FMNMX R11, R6, R11, !PT ;  /* 0x0000000b060b9209 */ /* 0x004fe40007800000 */
[----:B------:R-:W-:Y:S02]  /*0850*/  ISETP.GT.AND P1, PT, R26, 0x1d, PT ;  /* 0x0000001d1a00780c */ /* 0x000fe40003f24270 */
[----:B---3--:R-:W-:Y:S01]  /*0860*/  @!P2 LEA R9, R9, R8, 0x18 ;  /* 0x000000080909a211 */ /* 0x008fe200078ec0ff */
[----:B------:R-:W0:Y:S01]  /*0870*/  SHFL.DOWN PT, R6, R11, 0x2, 0x1f ;  /* 0x08401f000b067f89 */ /* 0x000e2200000e0000 */
[----:B------:R-:W-:-:S09]  /*0880*/  IMAD.MOV.U32 R8, RZ, RZ, RZ ;  /* 0x000000ffff087224 */ /* 0x000fd200078e00ff */
[----:B0-----:R-:W-:Y:S02]  /*0890*/  @!P1 FMNMX R11, R11, R6, !PT ;  /* 0x000000060b0b9209 */ /* 0x001fe40007800000 */
[----:B------:R-:W-:-:S03]  /*08a0*/  ISETP.GT.AND P1, PT, R26, 0x1b, PT ;  /* 0x0000001b1a00780c */ /* 0x000fc60003f24270 */
[----:B------:R-:W0:Y:S10]  /*08b0*/  SHFL.DOWN PT, R6, R11, 0x4, 0x1f ;  /* 0x08801f000b067f89 */ /* 0x000e3400000e0000 */
[----:B0-----:R-:W-:-:S02]  /*08c0*/  @!P1 FMNMX R11, R11, R6, !PT ;  /* 0x000000060b0b9209 */ /* 0x001fc40007800000 */
[----:B------:R-:W-:-:S03]  /*08d0*/  ISETP.GT.AND P1, PT, R26, 0x17, PT ;  /* 0x000000171a00780c */ /* 0x000fc60003f24270 */
[----:B------:R-:W0:Y:S10]  /*08e0*/  SHFL.DOWN PT, R6, R11, 0x8, 0x1f ;  /* 0x09001f000b067f89 */ /* 0x000e3400000e0000 */
[----:B0-----:R-:W-:-:S02]  /*08f0*/  @!P1 FMNMX R11, R11, R6, !PT ;  /* 0x000000060b0b9209 */ /* 0x001fc40007800000 */
[----:B------:R-:W-:-:S03]  /*0900*/  ISETP.GT.AND P1, PT, R26, 0xf, PT ;  /* 0x0000000f1a00780c */ /* 0x000fc60003f24270 */
[----:B------:R-:W0:Y:S10]  /*0910*/  SHFL.DOWN PT, R6, R11, 0x10, 0x1f ;  /* 0x0a001f000b067f89 */ /* 0x000e3400000e0000 */
[----:B0-----:R-:W-:Y:S01]  /*0920*/  @!P1 FMNMX R11, R11, R6, !PT ;  /* 0x000000060b0b9209 */ /* 0x001fe20007800000 */
[----:B------:R-:W-:-:S04]  /*0930*/  IMAD.MOV.U32 R6, RZ, RZ, -0x1 ;  /* 0xffffffffff067424 */ /* 0x000fc800078e00ff */
[----:B------:R0:W-:Y:S02]  /*0940*/  @!P2 STS [R9], R11 ;  /* 0x0000000b0900a388 */ /* 0x0001e40000000800 */
[----:B0-----:R-:W-:Y:S01]  /*0950*/  IMAD.MOV.U32 R9, RZ, RZ, -0x1 ;  /* 0xffffffffff097424 */ /* 0x001fe200078e00ff */
[----:B------:R-:W-:Y:S06]  /*0960*/  BAR.SYNC.DEFER_BLOCKING 0x0 ;  /* 0x0000000000007b1d */ /* 0x000fec0000010000 */
[----:B-1----:R-:W-:Y:S05]  /*0970*/  @P0 BRA `(.L_x_86) ;  /* 0x0000000c00e80947 */ /* 0x002fea0003800000 */
[----:B------:R-:W0:Y:S01]  /*0980*/  S2UR UR5, SR_CgaCtaId ;  /* 0x00000000000579c3 */ /* 0x000e220000008800 */
[----:B------:R-:W-:Y:S01]  /*0990*/  LOP3.LUT R13, RZ, R7, RZ, 0x33, !PT ;  /* 0x00000007ff0d7212 */ /* 0x000fe200078e33ff */
[----:B------:R-:W-:Y:S01]  /*09a0*/  UMOV UR4, 0x400 ;  /* 0x0000040000047882 */ /* 0x000fe20000000000 */
[----:B------:R-:W-:Y:S01]  /*09b0*/  BSSY.RECONVERGENT B1, `(.L_x_87) ;  /* 0x0000055000017945 */ /* 0x000fe20003800200 */
[----:B------:R-:W-:Y:S01]  /*09c0*/  IMAD.MOV.U32 R12, RZ, RZ, -0x1 ;  /* 0xffffffffff0c7424 */ /* 0x000fe200078e00ff */
[----:B------:R-:W-:Y:S01]  /*09d0*/  IADD3 R0, PT, PT, R13, R0, RZ ;  /* 0x000000000d007210 */ /* 0x000fe20007ffe0ff */
[----:B------:R-:W-:Y:S01]  /*09e0*/  IMAD.MOV.U32 R13, RZ, RZ, R7 ;  /* 0x000000ffff0d7224 */ /* 0x000fe200078e0007 */
[----:B------:R-:W-:Y:S02]  /*09f0*/  MOV R15, 0xff7fffff ;  /* 0xff7fffff000f7802 */ /* 0x000fe40000000f00 */
[C---:B------:R-:W-:Y:S02]  /*0a00*/  LOP3.LUT R8, R0.reuse, 0x60, RZ, 0xc0, !PT ;  /* 0x0000006000087812 */ /* 0x040fe400078ec0ff */
[----:B------:R-:W-:-:S02]  /*0a10*/  ISETP.GE.U32.AND P0, PT, R0, 0x60, PT ;  /* 0x000000600000780c */ /* 0x000fc40003f06070 */
[----:B------:R-:W-:Y:S01]  /*0a20*/  ISETP.NE.AND P1, PT, R8, 0x60, PT ;  /* 0x000000600800780c */ /* 0x000fe20003f25270 */
[----:B------:R-:W-:Y:S01]  /*0a30*/  IMAD.MOV.U32 R8, RZ, RZ, RZ ;  /* 0x000000ffff087224 */ /* 0x000fe200078e00ff */
[----:B0-----:R-:W-:-:S09]  /*0a40*/  ULEA UR4, UR5, UR4, 0x18 ;  /* 0x0000000405047291 */ /* 0x001fd2000f8ec0ff */
[----:B------:R-:W0:Y:S02]  /*0a50*/  LDS R11, [UR4] ;  /* 0x00000004ff0b7984 */ /* 0x000e240008000800 */
[----:B------:R-:W-:Y:S05]  /*0a60*/  @!P1 BRA `(.L_x_88) ;  /* 0x0000000400249947 */ /* 0x000fea0003800000 */
[----:B------:R-:W-:Y:S01]  /*0a70*/  IMAD.WIDE.U32 R4, R7, 0x4, R4 ;  /* 0x0000000407047825 */ /* 0x000fe200078e0004 */
[----:B------:R-:W-:Y:S02]  /*0a80*/  LEA.HI R0, R0, 0x1, RZ, 0x1b ;  /* 0x0000000100007811 */ /* 0x000fe400078fd8ff */
[----:B------:R-:W-:Y:S01]  /*0a90*/  MOV R12, 0xffffffff ;  /* 0xffffffff000c7802 */ /* 0x000fe20000000f00 */
[----:B------:R-:W-:Y:S01]  /*0aa0*/  IMAD.MOV.U32 R8, RZ, RZ, RZ ;  /* 0x000000ffff087224 */ /* 0x000fe200078e00ff */
[----:B------:R-:W-:Y:S01]  /*0ab0*/  LOP3.LUT R0, R0, 0x3, RZ, 0xc0, !PT ;  /* 0x0000000300007812 */ /* 0x000fe200078ec0ff */
[----:B------:R-:W-:Y:S01]  /*0ac0*/  IMAD.MOV.U32 R15, RZ, RZ, -0x800001 ;  /* 0xff7fffffff0f7424 */ /* 0x000fe200078e00ff */
[----:B------:R-:W-:Y:S01]  /*0ad0*/  IADD3 R27, P1, PT, R4, UR10, RZ ;  /* 0x0000000a041b7c10 */ /* 0x000fe2000ff3e0ff */
[----:B------:R-:W-:Y:S01]  /*0ae0*/  IMAD.MOV.U32 R20, RZ, RZ, -0x800001 ;  /* 0xff7fffffff147424 */ /* 0x000fe200078e00ff */
[----:B------:R-:W-:Y:S01]  /*0af0*/  MOV R21, 0xff7fffff ;  /* 0xff7fffff00157802 */ /* 0x000fe20000000f00 */
[----:B------:R-:W-:Y:S01]  /*0b00*/  IMAD.MOV.U32 R22, RZ, RZ, -0x800001 ;  /* 0xff7fffffff167424 */ /* 0x000fe200078e00ff */
[----:B------:R-:W-:Y:S01]  /*0b10*/  IADD3.X R28, PT, PT, R5, UR11, RZ, P1, !PT ;  /* 0x0000000b051c7c10 */ /* 0x000fe20008ffe4ff */
[----:B------:R-:W-:Y:S01]  /*0b20*/  IMAD.MOV.U32 R10, RZ, RZ, -0x800001 ;  /* 0xff7fffffff0a7424 */ /* 0x000fe200078e00ff */
[----:B------:R-:W-:Y:S01]  /*0b30*/  MOV R23, 0xffffffff ;  /* 0xffffffff00177802 */ /* 0x000fe20000000f00 */
[----:B------:R-:W-:Y:S01]  /*0b40*/  IMAD.MOV.U32 R24, RZ, RZ, -0x1 ;  /* 0xffffffffff187424 */ /* 0x000fe200078e00ff */
[----:B------:R-:W-:Y:S01]  /*0b50*/  MOV R6, 0xffffffff ;  /* 0xffffffff00067802 */ /* 0x000fe20000000f00 */
[----:B------:R-:W-:-:S02]  /*0b60*/  IMAD.MOV.U32 R25, RZ, RZ, -0x1 ;  /* 0xffffffffff197424 */ /* 0x000fc400078e00ff */
[----:B------:R-:W-:Y:S02]  /*0b70*/  IMAD.MOV.U32 R13, RZ, RZ, R7 ;  /* 0x000000ffff0d7224 */ /* 0x000fe400078e0007 */
[----:B------:R-:W-:-:S07]  /*0b80*/  IMAD.MOV R0, RZ, RZ, -R0 ;  /* 0x000000ffff007224 */ /* 0x000fce00078e0a00 */
.L_x_89:
[----:B------:R-:W-:Y:S01]  /*0b90*/  MOV R4, R27 ;  /* 0x0000001b00047202 */ /* 0x000fe20000000f00 */
[----:B------:R-:W-:-:S05]  /*0ba0*/  IMAD.MOV.U32 R5, RZ, RZ, R28 ;  /* 0x000000ffff057224 */ /* 0x000fca00078e001c */
[----:B------:R-:W2:Y:S01]  /*0bb0*/  LDG.E.CONSTANT R4, desc[UR6][R4.64] ;  /* 0x0000000604047981 */ /* 0x000ea2000c1e9900 */
[----:B------:R-:W-:Y:S01]  /*0bc0*/  VIADD R0, R0, 0x1 ;  /* 0x0000000100007836 */ /* 0x000fe20000000000 */
[----:B--2---:R-:W-:-:S04]  /*0bd0*/  FSETP.GT.AND P1, PT, R4, R15, PT ;  /* 0x0000000f0400720b */ /* 0x004fc80003f24000 */
[----:B------:R-:W-:-:S04]  /*0be0*/  FSEL R9, R4, R15, P1 ;  /* 0x0000000f04097208 */ /* 0x000fc80000800000 */
[----:B------:R-:W-:Y:S01]  /*0bf0*/  FSETP.GT.AND P3, PT, R9, R20, PT ;  /* 0x000000140900720b */ /* 0x000fe20003f64000 */
[----:B------:R-:W-:-:S12]  /*0c00*/  IMAD.MOV.U32 R15, RZ, RZ, R9 ;  /* 0x000000ffff0f7224 */ /* 0x000fd800078e0009 */
[----:B------:R-:W-:Y:S01]  /*0c10*/  @P3 MOV R15, R20 ;  /* 0x00000014000f3202 */ /* 0x000fe20000000f00 */
[----:B------:R-:W-:Y:S02]  /*0c20*/  @P3 IMAD.MOV.U32 R20, RZ, RZ, R9 ;  /* 0x000000ffff143224 */ /* 0x000fe400078e0009 */
[----:B0-----:R-:W-:Y:S01]  /*0c30*/  FADD R9, -R11, R4 ;  /* 0x000000040b097221 */ /* 0x001fe20000000100 */
[C---:B------:R-:W-:Y:S01]  /*0c40*/  SEL R4, R13.reuse, R12, P1 ;  /* 0x0000000c0d047207 */ /* 0x040fe20000800000 */
[----:B------:R-:W-:Y:S01]  /*0c50*/  VIADD R13, R13, 0x20 ;  /* 0x000000200d0d7836 */ /* 0x000fe20000000000 */
[----:B------:R-:W-:Y:S01]  /*0c60*/  FSETP.GT.AND P4, PT, R20, R21, PT ;  /* 0x000000151400720b */ /* 0x000fe20003f84000 */
[----:B------:R-:W-:Y:S01]  /*0c70*/  FMUL R9, R9, 1.4426950216293334961 ;  /* 0x3fb8aa3b09097820 */ /* 0x000fe20000400000 */
[----:B------:R-:W-:Y:S02]  /*0c80*/  IMAD.MOV.U32 R17, RZ, RZ, R20 ;  /* 0x000000ffff117224 */ /* 0x000fe400078e0014 */
[--C-:B------:R-:W-:Y:S01]  /*0c90*/  IMAD.MOV.U32 R12, RZ, RZ, R4.reuse ;  /* 0x000000ffff0c7224 */ /* 0x100fe200078e0004 */
[----:B------:R-:W-:Y:S01]  /*0ca0*/  @P3 MOV R12, R23 ;  /* 0x00000017000c3202 */ /* 0x000fe20000000f00 */
[----:B------:R-:W-:Y:S01]  /*0cb0*/  @P3 IMAD.MOV.U32 R23, RZ, RZ, R4 ;  /* 0x000000ffff173224 */ /* 0x000fe200078e0004 */
[----:B------:R-:W-:-:S04]  /*0cc0*/  FSETP.GEU.AND P2, PT, R9, -126, PT ;  /* 0xc2fc00000900780b */ /* 0x000fc80003f4e000 */
[----:B------:R-:W-:Y:S02]  /*0cd0*/  MOV R16, R23 ;  /* 0x0000001700107202 */ /* 0x000fe40000000f00 */
[----:B------:R-:W-:Y:S01]  /*0ce0*/  @P4 MOV R17, R21 ;  /* 0x0000001500114202 */ /* 0x000fe20000000f00 */
[----:B------:R-:W-:Y:S01]  /*0cf0*/  @P4 IMAD.MOV.U32 R21, RZ, RZ, R20 ;  /* 0x000000ffff154224 */ /* 0x000fe200078e0014 */
[----:B------:R-:W-:Y:S01]  /*0d00*/  @P4 MOV R16, R24 ;  /* 0x0000001800104202 */ /* 0x000fe20000000f00 */
[----:B------:R-:W-:Y:S01]  /*0d10*/  @P4 IMAD.MOV.U32 R24, RZ, RZ, R23 ;  /* 0x000000ffff184224 */ /* 0x000fe200078e0017 */
[----:B------:R-:W-:Y:S01]  /*0d20*/  MOV R20, R17 ;  /* 0x0000001100147202 */ /* 0x000fe20000000f00 */
[----:B------:R-:W-:Y:S01]  /*0d30*/  IMAD.MOV.U32 R18, RZ, RZ, R21 ;  /* 0x000000ffff127224 */ /* 0x000fe200078e0015 */
[----:B------:R-:W-:Y:S01]  /*0d40*/  FSETP.GT.AND P1, PT, R21, R22, PT ;  /* 0x000000161500720b */ /* 0x000fe20003f24000 */
[----:B------:R-:W-:Y:S01]  /*0d50*/  @!P2 FMUL R9, R9, 0.5 ;  /* 0x3f0000000909a820 */ /* 0x000fe20000400000 */
[----:B------:R-:W-:-:S02]  /*0d60*/  IMAD.MOV.U32 R14, RZ, RZ, R24 ;  /* 0x000000ffff0e7224 */ /* 0x000fc400078e0018 */
[----:B------:R-:W-:Y:S01]  /*0d70*/  IMAD.MOV.U32 R23, RZ, RZ, R16 ;  /* 0x000000ffff177224 */ /* 0x000fe200078e0010 */
[----:B------:R0:W1:Y:S08]  /*0d80*/  MUFU.EX2 R5, R9 ;  /* 0x0000000900057308 */ /* 0x0000700000000800 */
[----:B------:R-:W-:Y:S01]  /*0d90*/  @P1 IMAD.MOV.U32 R18, RZ, RZ, R22 ;  /* 0x000000ffff121224 */ /* 0x000fe200078e0016 */
[----:B------:R-:W-:Y:S01]  /*0da0*/  @P1 MOV R14, R25 ;  /* 0x00000019000e1202 */ /* 0x000fe20000000f00 */
[----:B------:R-:W-:-:S02]  /*0db0*/  @P1 IMAD.MOV.U32 R22, RZ, RZ, R21 ;  /* 0x000000ffff161224 */ /* 0x000fc400078e0015 */
[----:B------:R-:W-:Y:S01]  /*0dc0*/  @P1 IMAD.MOV.U32 R25, RZ, RZ, R24 ;  /* 0x000000ffff191224 */ /* 0x000fe200078e0018 */
[----:B------:R-:W-:Y:S01]  /*0dd0*/  IADD3 R27, P1, PT, R27, 0x80, RZ ;  /* 0x000000801b1b7810 */ /* 0x000fe20007f3e0ff */
[----:B------:R-:W-:Y:S01]  /*0de0*/  IMAD.MOV.U32 R19, RZ, RZ, R22 ;  /* 0x000000ffff137224 */ /* 0x000fe200078e0016 */
[----:B------:R-:W-:Y:S01]  /*0df0*/  FSETP.GT.AND P3, PT, R22, R10, PT ;  /* 0x0000000a1600720b */ /* 0x000fe20003f64000 */
[----:B0-----:R-:W-:Y:S02]  /*0e00*/  IMAD.MOV.U32 R9, RZ, RZ, R25 ;  /* 0x000000ffff097224 */ /* 0x001fe400078e0019 */
[----:B-1----:R-:W-:Y:S01]  /*0e10*/  @!P2 FMUL R5, R5, R5 ;  /* 0x000000050505a220 */ /* 0x002fe20000400000 */
[----:B------:R-:W-:Y:S01]  /*0e20*/  ISETP.NE.AND P2, PT, R0, RZ, PT ;  /* 0x000000ff0000720c */ /* 0x000fe20003f45270 */
[----:B------:R-:W-:Y:S01]  /*0e30*/  IMAD.X R28, RZ, RZ, R28, P1 ;  /* 0x000000ffff1c7224 */ /* 0x000fe200008e061c */
[----:B------:R-:W-:Y:S01]  /*0e40*/  MOV R24, R14 ;  /* 0x0000000e00187202 */ /* 0x000fe20000000f00 */
[----:B------:R-:W-:Y:S01]  /*0e50*/  FADD R8, R5, R8 ;  /* 0x0000000805087221 */ /* 0x000fe20000000000 */
[----:B------:R-:W-:-:S05]  /*0e60*/  IMAD.MOV.U32 R21, RZ, RZ, R18 ;  /* 0x000000ffff157224 */ /* 0x000fca00078e0012 */
        /* <DEDUP_REMOVED lines=8> */
[----:B------:R-:W-:Y:S06]  /*0ef0*/  @P2 BRA `(.L_x_89) ;  /* 0xfffffffc00242947 */ /* 0x000fec000383ffff */
.L_x_88:
[----:B------:R-:W-:Y:S05]  /*0f00*/  BSYNC.RECONVERGENT B1 ;  /* 0x0000000000017941 */ /* 0x000fea0003800200 */
.L_x_87:
[----:B------:R-:W-:Y:S05]  /*0f10*/  @!P0 BRA `(.L_x_86) ;  /* 0x0000000800808947 */ /* 0x000fea0003800000 */
.L_x_90:
[----:B------:R-:W-:-:S05]  /*0f20*/  IMAD.WIDE.U32 R4, R13, 0x4, R2 ;  /* 0x000000040d047825 */ /* 0x000fca00078e0002 */
[----:B------:R-:W2:Y:S04]  /*0f30*/  LDG.E.CONSTANT R0, desc[UR6][R4.64] ;  /* 0x0000000604007981 */ /* 0x000ea8000c1e9900 */
[----:B------:R-:W3:Y:S04]  /*0f40*/  LDG.E.CONSTANT R22, desc[UR6][R4.64+0x80] ;  /* 0x0000800604167981 */ /* 0x000ee8000c1e9900 */
[----:B------:R-:W4:Y:S04]  /*0f50*/  LDG.E.CONSTANT R24, desc[UR6][R4.64+0x100] ;  /* 0x0001000604187981 */ /* 0x000f28000c1e9900 */
[----:B------:R1:W5:Y:S01]  /*0f60*/  LDG.E.CONSTANT R23, desc[UR6][R4.64+0x180] ;  /* 0x0001800604177981 */ /* 0x000362000c1e9900 */
[----:B--2---:R-:W-:-:S04]  /*0f70*/  FSETP.GT.AND P0, PT, R0, R15, PT ;  /* 0x0000000f0000720b */ /* 0x004fc80003f04000 */
[----:B------:R-:W-:Y:S01]  /*0f80*/  FSEL R20, R0, R15, P0 ;  /* 0x0000000f00147208 */ /* 0x000fe20000000000 */
[----:B0-----:R-:W-:Y:S01]  /*0f90*/  FADD R0, -R11, R0 ;  /* 0x000000000b007221 */ /* 0x001fe20000000100 */
[----:B-1----:R-:W-:Y:S02]  /*0fa0*/  SEL R4, R13, R12, P0 ;  /* 0x0000000c0d047207 */ /* 0x002fe40000000000 */
[----:B------:R-:W-:Y:S01]  /*0fb0*/  FSETP.GT.AND P2, PT, R20, R17, PT ;  /* 0x000000111400720b */ /* 0x000fe20003f44000 */
[----:B------:R-:W-:Y:S01]  /*0fc0*/  IMAD.MOV.U32 R15, RZ, RZ, R20 ;  /* 0x000000ffff0f7224 */ /* 0x000fe200078e0014 */
[----:B------:R-:W-:Y:S01]  /*0fd0*/  MOV R12, R4 ;  /* 0x00000004000c7202 */ /* 0x000fe20000000f00 */
[----:B------:R-:W-:-:S10]  /*0fe0*/  FMUL R0, R0, 1.4426950216293334961 ;  /* 0x3fb8aa3b00007820 */ /* 0x000fd40000400000 */
[----:B------:R-:W-:Y:S01]  /*0ff0*/  @P2 IMAD.MOV.U32 R15, RZ, RZ, R17 ;  /* 0x000000ffff0f2224 */ /* 0x000fe200078e0011 */
[----:B------:R-:W-:Y:S01]  /*1000*/  @P2 MOV R17, R20 ;  /* 0x0000001400112202 */ /* 0x000fe20000000f00 */
[----:B------:R-:W-:Y:S02]  /*1010*/  @P2 IMAD.MOV.U32 R12, RZ, RZ, R16 ;  /* 0x000000ffff0c2224 */ /* 0x000fe400078e0010 */
[----:B------:R-:W-:Y:S01]  /*1020*/  @P2 IMAD.MOV.U32 R16, RZ, RZ, R4 ;  /* 0x000000ffff102224 */ /* 0x000fe200078e0004 */
[----:B------:R-:W-:Y:S01]  /*1030*/  FSETP.GT.AND P4, PT, R17, R18, PT ;  /* 0x000000121100720b */ /* 0x000fe20003f84000 */
[----:B------:R-:W-:Y:S01]  /*1040*/  IMAD.MOV.U32 R20, RZ, RZ, R17 ;  /* 0x000000ffff147224 */ /* 0x000fe200078e0011 */
[----:B---3--:R-:W-:Y:S01]  /*1050*/  FSETP.GT.AND P5, PT, R22, R15, PT ;  /* 0x0000000f1600720b */ /* 0x008fe20003fa4000 */
[----:B------:R-:W-:-:S03]  /*1060*/  IMAD.MOV.U32 R4, RZ, RZ, R16 ;  /* 0x000000ffff047224 */ /* 0x000fc600078e0010 */
[----:B------:R-:W-:Y:S01]  /*1070*/  FSEL R15, R22, R15, P5 ;  /* 0x0000000f160f7208 */ /* 0x000fe20002800000 */
[----:B------:R-:W-:-:S04]  /*1080*/  FADD R22, -R11, R22 ;  /* 0x000000160b167221 */ /* 0x000fc80000000100 */
[----:B------:R-:W-:Y:S02]  /*1090*/  FMUL R22, R22, 1.4426950216293334961 ;  /* 0x3fb8aa3b16167820 */ /* 0x000fe40000400000 */
[----:B------:R-:W-:Y:S01]  /*10a0*/  @P4 IMAD.MOV.U32 R20, RZ, RZ, R18 ;  /* 0x000000ffff144224 */ /* 0x000fe200078e0012 */
[----:B------:R-:W-:Y:S01]  /*10b0*/  @P4 MOV R18, R17 ;  /* 0x0000001100124202 */ /* 0x000fe20000000f00 */
[----:B------:R-:W-:Y:S01]  /*10c0*/  IMAD.MOV.U32 R17, RZ, RZ, R15 ;  /* 0x000000ffff117224 */ /* 0x000fe200078e000f */
[----:B------:R-:W-:Y:S01]  /*10d0*/  @P4 MOV R4, R14 ;  /* 0x0000000e00044202 */ /* 0x000fe20000000f00 */
[----:B------:R-:W-:Y:S01]  /*10e0*/  @P5 VIADD R12, R13, 0x20 ;  /* 0x000000200d0c5836 */ /* 0x000fe20000000000 */
[----:B------:R-:W-:Y:S01]  /*10f0*/  FSETP.GT.AND P3, PT, R15, R20, PT ;  /* 0x000000140f00720b */ /* 0x000fe20003f64000 */
[----:B------:R-:W-:Y:S01]  /*1100*/  IMAD.MOV.U32 R5, RZ, RZ, R18 ;  /* 0x000000ffff057224 */ /* 0x000fe200078e0012 */
[----:B------:R-:W-:Y:S01]  /*1110*/  FSETP.GT.AND P1, PT, R18, R19, PT ;  /* 0x000000131200720b */ /* 0x000fe20003f24000 */
[----:B------:R-:W-:Y:S01]  /*1120*/  @P4 IMAD.MOV.U32 R14, RZ, RZ, R16 ;  /* 0x000000ffff0e4224 */ /* 0x000fe200078e0010 */
[----:B------:R-:W-:-:S02]  /*1130*/  MOV R25, R12 ;  /* 0x0000000c00197202 */ /* 0x000fc40000000f00 */
[----:B------:R-:W-:-:S07]  /*1140*/  FSETP.GEU.AND P4, PT, R0, -126, PT ;  /* 0xc2fc00000000780b */ /* 0x000fce0003f8e000 */
[----:B------:R-:W-:Y:S02]  /*1150*/  @P3 IMAD.MOV.U32 R17, RZ, RZ, R20 ;  /* 0x000000ffff113224 */ /* 0x000fe400078e0014 */
[----:B------:R-:W-:Y:S01]  /*1160*/  @P3 IMAD.MOV.U32 R20, RZ, RZ, R15 ;  /* 0x000000ffff143224 */ /* 0x000fe200078e000f */
[----:B------:R-:W-:Y:S01]  /*1170*/  @P1 MOV R5, R19 ;  /* 0x0000001300051202 */ /* 0x000fe20000000f00 */
[----:B------:R-:W-:Y:S01]  /*1180*/  @P3 IMAD.MOV.U32 R25, RZ, RZ, R4 ;  /* 0x000000ffff193224 */ /* 0x000fe200078e0004 */
[----:B------:R-:W-:Y:S01]  /*1190*/  @P1 MOV R19, R18 ;  /* 0x0000001200131202 */ /* 0x000fe20000000f00 */
[----:B------:R-:W-:Y:S01]  /*11a0*/  IMAD.MOV.U32 R18, RZ, RZ, R20 ;  /* 0x000000ffff127224 */ /* 0x000fe200078e0014 */
[----:B------:R-:W-:Y:S01]  /*11b0*/  FSETP.GT.AND P2, PT, R20, R5, PT ;  /* 0x000000051400720b */ /* 0x000fe20003f44000 */
[----:B------:R-:W-:Y:S01]  /*11c0*/  @!P4 FMUL R0, R0, 0.5 ;  /* 0x3f0000000000c820 */ /* 0x000fe20000400000 */
[----:B------:R-:W-:Y:S01]  /*11d0*/  FSETP.GT.AND P0, PT, R19, R10, PT ;  /* 0x0000000a1300720b */ /* 0x000fe20003f04000 */
[----:B------:R-:W-:Y:S01]  /*11e0*/  IMAD.MOV.U32 R15, RZ, RZ, R19 ;  /* 0x000000ffff0f7224 */ /* 0x000fe200078e0013 */
[----:B----4-:R-:W-:-:S02]  /*11f0*/  FSETP.GT.AND P6, PT, R24, R17, PT ;  /* 0x000000111800720b */ /* 0x010fc40003fc4000 */
[----:B------:R-:W-:Y:S01]  /*1200*/  @P3 MOV R4, R12 ;  /* 0x0000000c00043202 */ /* 0x000fe20000000f00 */
[--C-:B------:R-:W-:Y:S01]  /*1210*/  IMAD.MOV.U32 R12, RZ, RZ, R14.reuse ;  /* 0x000000ffff0c7224 */ /* 0x100fe200078e000e */
[----:B------:R-:W-:Y:S01]  /*1220*/  FSEL R21, R24, R17, P6 ;  /* 0x0000001118157208 */ /* 0x000fe20003000000 */
[----:B------:R-:W-:Y:S01]  /*1230*/  @P1 IMAD.MOV.U32 R12, RZ, RZ, R9 ;  /* 0x000000ffff0c1224 */ /* 0x000fe200078e0009 */
[----:B------:R-:W-:Y:S01]  /*1240*/  MOV R16, R4 ;  /* 0x0000000400107202 */ /* 0x000fe20000000f00 */
[----:B------:R-:W-:Y:S02]  /*1250*/  @P1 IMAD.MOV.U32 R9, RZ, RZ, R14 ;  /* 0x000000ffff091224 */ /* 0x000fe400078e000e */
[----:B------:R-:W-:Y:S01]  /*1260*/  FADD R24, -R11, R24 ;  /* 0x000000180b187221 */ /* 0x000fe20000000100 */
        /* <DEDUP_REMOVED lines=11> */
[----:B------:R-:W-:Y:S01]  /*1320*/  @P0 MOV R4, R6 ;  /* 0x0000000600040202 */ /* 0x000fe20000000f00 */
[----:B------:R-:W-:-:S02]  /*1330*/  IMAD.MOV.U32 R14, RZ, RZ, R12 ;  /* 0x000000ffff0e7224 */ /* 0x000fc400078e000c */
[----:B------:R-:W-:Y:S01]  /*1340*/  FMUL R24, R24, 1.4426950216293334961 ;  /* 0x3fb8aa3b18187820 */ /* 0x000fe20000400000 */
[----:B------:R-:W-:Y:S02]  /*1350*/  @P0 IMAD.MOV.U32 R6, RZ, RZ, R9 ;  /* 0x000000ffff060224 */ /* 0x000fe400078e0009 */
[----:B------:R-:W-:Y:S01]  /*1360*/  @P6 VIADD R25, R13, 0x40 ;  /* 0x000000400d196836 */ /* 0x000fe20000000000 */
[----:B------:R-:W-:Y:S01]  /*1370*/  @P5 MOV R20, R18 ;  /* 0x0000001200145202 */ /* 0x000fe20000000f00 */
[----:B------:R-:W-:Y:S01]  /*1380*/  @P5 IMAD.MOV.U32 R18, RZ, RZ, R21 ;  /* 0x000000ffff125224 */ /* 0x000fe200078e0015 */
[----:B------:R-:W-:Y:S01]  /*1390*/  @P3 MOV R14, R4 ;  /* 0x00000004000e3202 */ /* 0x000fe20000000f00 */
[----:B------:R-:W-:Y:S01]  /*13a0*/  @P3 IMAD.MOV.U32 R17, RZ, RZ, R15 ;  /* 0x000000ffff113224 */ /* 0x000fe200078e000f */
[----:B-----5:R-:W-:Y:S01]  /*13b0*/  FSETP.GT.AND P0, PT, R23, R20, PT ;  /* 0x000000141700720b */ /* 0x020fe20003f04000 */
[----:B------:R-:W-:Y:S02]  /*13c0*/  @P3 IMAD.MOV.U32 R15, RZ, RZ, R5 ;  /* 0x000000ffff0f3224 */ /* 0x000fe400078e0005 */
[----:B------:R-:W-:Y:S01]  /*13d0*/  @P3 IMAD.MOV.U32 R4, RZ, RZ, R12 ;  /* 0x000000ffff043224 */ /* 0x000fe200078e000c */
[----:B------:R-:W-:Y:S01]  /*13e0*/  FSETP.GT.AND P2, PT, R18, R17, PT ;  /* 0x000000111200720b */ /* 0x000fe20003f44000 */
[----:B------:R-:W-:Y:S01]  /*13f0*/  IMAD.MOV.U32 R9, RZ, RZ, R15 ;  /* 0x000000ffff097224 */ /* 0x000fe200078e000f */
[----:B------:R-:W-:Y:S01]  /*1400*/  FSETP.GEU.AND P3, PT, R22, -126, PT ;  /* 0xc2fc00001600780b */ /* 0x000fe20003f6e000 */
[----:B------:R-:W0:Y:S01]  /*1410*/  MUFU.EX2 R5, R0 ;  /* 0x0000000000057308 */ /* 0x000e220000000800 */
[----:B------:R-:W-:-:S02]  /*1420*/  FSETP.GT.AND P1, PT, R15, R10, PT ;  /* 0x0000000a0f00720b */ /* 0x000fc40003f24000 */
[----:B------:R-:W-:Y:S02]  /*1430*/  MOV R12, R18 ;  /* 0x00000012000c7202 */ /* 0x000fe40000000f00 */
[----:B------:R-:W-:Y:S01]  /*1440*/  FSEL R27, R23, R20, P0 ;  /* 0x00000014171b7208 */ /* 0x000fe20000000000 */
[----:B------:R-:W-:Y:S01]  /*1450*/  FADD R23, -R11, R23 ;  /* 0x000000170b177221 */ /* 0x000fe20000000100 */
[----:B------:R-:W-:-:S03]  /*1460*/  MOV R19, R4 ;  /* 0x0000000400137202 */ /* 0x000fc60000000f00 */
[----:B------:R-:W-:Y:S02]  /*1470*/  @P2 IMAD.MOV.U32 R12, RZ, RZ, R17 ;  /* 0x000000ffff0c2224 */ /* 0x000fe400078e0011 */
[----:B------:R-:W-:Y:S01]  /*1480*/  FMUL R23, R23, 1.4426950216293334961 ;  /* 0x3fb8aa3b17177820 */ /* 0x000fe20000400000 */
[----:B------:R-:W-:Y:S01]  /*1490*/  @!P3 FMUL R22, R22, 0.5 ;  /* 0x3f0000001616b820 */ /* 0x000fe20000400000 */
[----:B------:R-:W-:Y:S01]  /*14a0*/  @P2 IMAD.MOV.U32 R17, RZ, RZ, R18 ;  /* 0x000000ffff112224 */ /* 0x000fe200078e0012 */
[----:B------:R-:W-:Y:S01]  /*14b0*/  @P1 MOV R19, R6 ;  /* 0x0000000600131202 */ /* 0x000fe20000000f00 */
[----:B------:R-:W-:Y:S01]  /*14c0*/  @P1 IMAD.MOV.U32 R9, RZ, RZ, R10 ;  /* 0x000000ffff091224 */ /* 0x000fe200078e000a */
[----:B------:R-:W-:Y:S01]  /*14d0*/  FSETP.GT.AND P6, PT, R27, R12, PT ;  /* 0x0000000c1b00720b */ /* 0x000fe20003fc4000 */
[----:B------:R-:W-:Y:S01]  /*14e0*/  @P1 IMAD.MOV.U32 R10, RZ, RZ, R15 ;  /* 0x000000ffff0a1224 */ /* 0x000fe200078e000f */
[----:B------:R-:W1:Y:S01]  /*14f0*/  MUFU.EX2 R22, R22 ;  /* 0x0000001600167308 */ /* 0x000e620000000800 */
[----:B------:R-:W-:Y:S01]  /*1500*/  @P1 IMAD.MOV.U32 R6, RZ, RZ, R4 ;  /* 0x000000ffff061224 */ /* 0x000fe200078e0004 */
[----:B------:R-:W-:Y:S01]  /*1510*/  FSETP.GT.AND P1, PT, R17, R9, PT ;  /* 0x000000091100720b */ /* 0x000fe20003f24000 */
[----:B------:R-:W-:-:S02]  /*1520*/  IMAD.MOV.U32 R15, RZ, RZ, R27 ;  /* 0x000000ffff0f7224 */ /* 0x000fc400078e001b */
[----:B0-----:R-:W-:Y:S01]  /*1530*/  @!P4 FMUL R5, R5, R5 ;  /* 0x000000050505c220 */ /* 0x001fe20000400000 */
[----:B------:R-:W-:Y:S01]  /*1540*/  IMAD.MOV.U32 R21, RZ, RZ, R17 ;  /* 0x000000ffff157224 */ /* 0x000fe200078e0011 */
[-C--:B------:R-:W-:Y:S01]  /*1550*/  MOV R18, R25.reuse ;  /* 0x0000001900127202 */ /* 0x080fe20000000f00 */
[----:B------:R-:W-:Y:S01]  /*1560*/  @P5 IMAD.MOV.U32 R18, RZ, RZ, R16 ;  /* 0x000000ffff125224 */ /* 0x000fe200078e0010 */
[----:B------:R-:W-:Y:S01]  /*1570*/  @P5 MOV R16, R25 ;  /* 0x0000001900105202 */ /* 0x000fe20000000f00 */
[----:B------:R-:W-:Y:S01]  /*1580*/  FADD R25, R5, R8 ;  /* 0x0000000805197221 */ /* 0x000fe20000000000 */
[----:B------:R-:W-:Y:S01]  /*1590*/  FSETP.GEU.AND P5, PT, R24, -126, PT ;  /* 0xc2fc00001800780b */ /* 0x000fe20003fae000 */
[----:B------:R-:W-:Y:S01]  /*15a0*/  @P6 IMAD.MOV.U32 R15, RZ, RZ, R12 ;  /* 0x000000ffff0f6224 */ /* 0x000fe200078e000c */
[----:B------:R-:W-:Y:S01]  /*15b0*/  MOV R0, R16 ;  /* 0x0000001000007202 */ /* 0x000fe20000000f00 */
[----:B------:R-:W-:Y:S02]  /*15c0*/  @P6 IMAD.MOV.U32 R12, RZ, RZ, R27 ;  /* 0x000000ffff0c6224 */ /* 0x000fe400078e001b */
[----:B------:R-:W-:Y:S01]  /*15d0*/  @P1 IMAD.MOV.U32 R21, RZ, RZ, R9 ;  /* 0x000000ffff151224 */ /* 0x000fe200078e0009 */
[----:B------:R-:W-:Y:S01]  /*15e0*/  @P1 MOV R9, R17 ;  /* 0x0000001100091202 */ /* 0x000fe20000000f00 */
[----:B-1----:R-:W-:Y:S01]  /*15f0*/  @!P3 FMUL R22, R22, R22 ;  /* 0x000000161616b220 */ /* 0x002fe20000400000 */
[----:B------:R-:W-:Y:S01]  /*1600*/  @P2 IMAD.MOV.U32 R0, RZ, RZ, R14 ;  /* 0x000000ffff002224 */ /* 0x000fe200078e000e */
[----:B------:R-:W-:Y:S01]  /*1610*/  @P2 MOV R14, R16 ;  /* 0x00000010000e2202 */ /* 0x000fe20000000f00 */
[----:B------:R-:W-:Y:S01]  /*1620*/  IMAD.MOV.U32 R17, RZ, RZ, R12 ;  /* 0x000000ffff117224 */ /* 0x000fe200078e000c */
[----:B------:R-:W-:Y:S01]  /*1630*/  FSETP.GT.AND P4, PT, R12, R21, PT ;  /* 0x000000150c00720b */ /* 0x000fe20003f84000 */
[----:B------:R-:W-:Y:S01]  /*1640*/  IMAD.MOV.U32 R5, RZ, RZ, R9 ;  /* 0x000000ffff057224 */ /* 0x000fe200078e0009 */
[----:B------:R-:W-:Y:S01]  /*1650*/  FSETP.GT.AND P3, PT, R9, R10, PT ;  /* 0x0000000a0900720b */ /* 0x000fe20003f64000 */
[----:B------:R-:W-:Y:S01]  /*1660*/  @P0 VIADD R18, R13, 0x60 ;  /* 0x000000600d120836 */ /* 0x000fe20000000000 */
[----:B------:R-:W-:Y:S01]  /*1670*/  FSETP.GEU.AND P2, PT, R23, -126, PT ;  /* 0xc2fc00001700780b */ /* 0x000fe20003f4e000 */
[----:B------:R-:W-:Y:S01]  /*1680*/  @!P5 FMUL R24, R24, 0.5 ;  /* 0x3f0000001818d820 */ /* 0x000fe20000400000 */
[-C--:B------:R-:W-:Y:S01]  /*1690*/  MOV R4, R14.reuse ;  /* 0x0000000e00047202 */ /* 0x080fe20000000f00 */
[----:B------:R-:W-:Y:S01]  /*16a0*/  @P1 IMAD.MOV.U32 R4, RZ, RZ, R19 ;  /* 0x000000ffff041224 */ /* 0x000fe200078e0013 */
[----:B------:R-:W-:Y:S01]  /*16b0*/  @P1 MOV R19, R14 ;  /* 0x0000000e00131202 */ /* 0x000fe20000000f00 */
[----:B------:R-:W-:-:S02]  /*16c0*/  VIADD R13, R13, 0x80 ;  /* 0x000000800d0d7836 */ /* 0x000fc40000000000 */
[----:B------:R-:W-:Y:S01]  /*16d0*/  FADD R25, R25, R22 ;  /* 0x0000001619197221 */ /* 0x000fe20000000000 */
[----:B------:R-:W0:Y:S01]  /*16e0*/  MUFU.EX2 R24, R24 ;  /* 0x0000001800187308 */ /* 0x000e220000000800 */
[----:B------:R-:W-:Y:S01]  /*16f0*/  @P4 IMAD.MOV.U32 R17, RZ, RZ, R21 ;  /* 0x000000ffff114224 */ /* 0x000fe200078e0015 */
[----:B------:R-:W-:Y:S01]  /*1700*/  @P4 MOV R21, R12 ;  /* 0x0000000c00154202 */ /* 0x000fe20000000f00 */
[----:B------:R-:W-:Y:S02]  /*1710*/  @P3 IMAD.MOV.U32 R5, RZ, RZ, R10 ;  /* 0x000000ffff053224 */ /* 0x000fe400078e000a */
[----:B------:R-:W-:Y:S02]  /*1720*/  IMAD.MOV.U32 R12, RZ, RZ, R18 ;  /* 0x000000ffff0c7224 */ /* 0x000fe400078e0012 */
[----:B------:R-:W-:Y:S01]  /*1730*/  @!P2 FMUL R23, R23, 0.5 ;  /* 0x3f0000001717a820 */ /* 0x000fe20000400000 */
[----:B------:R-:W-:Y:S01]  /*1740*/  @P6 IMAD.MOV.U32 R12, RZ, RZ, R0 ;  /* 0x000000ffff0c6224 */ /* 0x000fe200078e0000 */
[----:B------:R-:W-:Y:S01]  /*1750*/  FSETP.GT.AND P0, PT, R21, R5, PT ;  /* 0x000000051500720b */ /* 0x000fe20003f04000 */
[----:B------:R-:W-:Y:S01]  /*1760*/  @P6 IMAD.MOV.U32 R0, RZ, RZ, R18 ;  /* 0x000000ffff006224 */ /* 0x000fe200078e0012 */
[----:B------:R-:W-:Y:S01]  /*1770*/  MOV R18, R21 ;  /* 0x0000001500127202 */ /* 0x000fe20000000f00 */
[----:B------:R-:W-:Y:S01]  /*1780*/  IMAD.MOV.U32 R20, RZ, RZ, R19 ;  /* 0x000000ffff147224 */ /* 0x000fe200078e0013 */
[----:B------:R-:W1:Y:S01]  /*1790*/  MUFU.EX2 R8, R23 ;  /* 0x0000001700087308 */ /* 0x000e620000000800 */
[--C-:B------:R-:W-:Y:S01]  /*17a0*/  IMAD.MOV.U32 R16, RZ, RZ, R0.reuse ;  /* 0x000000ffff107224 */ /* 0x100fe200078e0000 */
[----:B------:R-:W-:Y:S01]  /*17b0*/  @P4 MOV R16, R4 ;  /* 0x0000000400104202 */ /* 0x000fe20000000f00 */
[----:B------:R-:W-:-:S02]  /*17c0*/  @P4 IMAD.MOV.U32 R4, RZ, RZ, R0 ;  /* 0x000000ffff044224 */ /* 0x000fc400078e0000 */
[----:B0-----:R-:W-:Y:S01]  /*17d0*/  @!P5 FMUL R24, R24, R24 ;  /* 0x000000181818d220 */ /* 0x001fe20000400000 */
        /* <DEDUP_REMOVED lines=8> */
[----:B------:R-:W-:Y:S01]  /*1860*/  ISETP.GE.AND P0, PT, R13, UR9, PT ;  /* 0x000000090d007c0c */ /* 0x000fe2000bf06270 */
[----:B------:R-:W-:Y:S01]  /*1870*/  FADD R25, R25, R24 ;  /* 0x0000001819197221 */ /* 0x000fe20000000000 */
[----:B------:R-:W-:Y:S01]  /*1880*/  FSETP.GT.AND P1, PT, R5, R10, PT ;  /* 0x0000000a0500720b */ /* 0x000fe20003f24000 */
[----:B-1----:R-:W-:Y:S01]  /*1890*/  @!P2 FMUL R8, R8, R8 ;  /* 0x000000080808a220 */ /* 0x002fe20000400000 */
[----:B------:R-:W-:Y:S01]  /*18a0*/  IMAD.MOV.U32 R19, RZ, RZ, R5 ;  /* 0x000000ffff137224 */ /* 0x000fe200078e0005 */
[----:B------:R-:W-:-:S02]  /*18b0*/  MOV R9, R20 ;  /* 0x0000001400097202 */ /* 0x000fc40000000f00 */
[----:B------:R-:W-:-:S08]  /*18c0*/  FADD R8, R25, R8 ;  /* 0x0000000819087221 */ /* 0x000fd00000000000 */
[----:B------:R-:W-:Y:S01]  /*18d0*/  @P1 IMAD.MOV.U32 R19, RZ, RZ, R10 ;  /* 0x000000ffff131224 */ /* 0x000fe200078e000a */
[----:B------:R-:W-:Y:S01]  /*18e0*/  @P1 MOV R9, R6 ;  /* 0x0000000600091202 */ /* 0x000fe20000000f00 */
[----:B------:R-:W-:Y:S02]  /*18f0*/  @P1 IMAD.MOV.U32 R10, RZ, RZ, R5 ;  /* 0x000000ffff0a1224 */ /* 0x000fe400078e0005 */
[----:B------:R-:W-:Y:S01]  /*1900*/  @P1 IMAD.MOV.U32 R6, RZ, RZ, R20 ;  /* 0x000000ffff061224 */ /* 0x000fe200078e0014 */
[----:B------:R-:W-:Y:S06]  /*1910*/  @!P0 BRA `(.L_x_90) ;  /* 0xfffffff400808947 */ /* 0x000fec000383ffff */
.L_x_86:
[----:B------:R-:W-:Y:S05]  /*1920*/  BSYNC.RECONVERGENT B0 ;  /* 0x0000000000007941 */ /* 0x000fea0003800200 */
.L_x_85:
[C---:B------:R-:W-:Y:S01]  /*1930*/  ISETP.GT.AND P5, PT, R26.reuse, 0x1e, PT ;  /* 0x0000001e1a00780c */ /* 0x040fe20003fa4270 */
[----:B------:R1:W2:Y:S01]  /*1940*/  SHFL.DOWN PT, R3, R8, 0x1, 0x1f ;  /* 0x08201f0008037f89 */ /* 0x0002a200000e0000 */
[----:B------:R-:W-:Y:S01]  /*1950*/  ISETP.NE.AND P4, PT, R7, RZ, PT ;  /* 0x000000ff0700720c */ /* 0x000fe20003f85270 */
[----:B------:R-:W-:Y:S01]  /*1960*/  BSSY.RECONVERGENT B0, `(.L_x_91) ;  /* 0x00000ac000007945 */ /* 0x000fe20003800200 */
[C---:B------:R-:W-:Y:S01]  /*1970*/  ISETP.GT.AND P0, PT, R26.reuse, 0x1d, PT ;  /* 0x0000001d1a00780c */ /* 0x040fe20003f04270 */
[----:B------:R1:W3:Y:S01]  /*1980*/  SHFL.DOWN PT, R7, R6, 0x1, 0x1f ;  /* 0x08201f0006077f89 */ /* 0x0002e200000e0000 */
[C---:B------:R-:W-:Y:S02]  /*1990*/  ISETP.GT.AND P1, PT, R26.reuse, 0x1b, PT ;  /* 0x0000001b1a00780c */ /* 0x040fe40003f24270 */
[C---:B------:R-:W-:Y:S01]  /*19a0*/  ISETP.GT.AND P2, PT, R26.reuse, 0x17, PT ;  /* 0x000000171a00780c */ /* 0x040fe20003f44270 */
[----:B------:R1:W4:Y:S01]  /*19b0*/  SHFL.DOWN PT, R21, R9, 0x1, 0x1f ;  /* 0x08201f0009157f89 */ /* 0x00032200000e0000 */
[----:B------:R-:W-:-:S03]  /*19c0*/  ISETP.GT.AND P3, PT, R26, 0xf, PT ;  /* 0x0000000f1a00780c */ /* 0x000fc60003f64270 */
        /* <DEDUP_REMOVED lines=11> */
[----:B------:R-:W-:Y:S01]  /*1a80*/  MOV R13, R10 ;  /* 0x0000000a000d7202 */ /* 0x000fe20000000f00 */
[----:B------:R-:W-:Y:S01]  /*1a90*/  IMAD.MOV.U32 R20, RZ, RZ, R18 ;  /* 0x000000ffff147224 */ /* 0x000fe200078e0012 */
[----:B------:R-:W-:Y:S01]  /*1aa0*/  FSEL R0, R0, R15, !P6 ;  /* 0x0000000f00007208 */ /* 0x000fe20007000000 */
[----:B------:R-:W-:Y:S01]  /*1ab0*/  IMAD.MOV.U32 R2, RZ, RZ, R16 ;  /* 0x000000ffff027224 */ /* 0x000fe200078e0010 */
[----:B-1----:R-:W-:Y:S01]  /*1ac0*/  SEL R12, R7, R12, !P6 ;  /* 0x0000000c070c7207 */ /* 0x002fe20007000000 */
[----:B------:R-:W-:Y:S01]  /*1ad0*/  IMAD.MOV.U32 R11, RZ, RZ, R19 ;  /* 0x000000ffff0b7224 */ /* 0x000fe200078e0013 */
[----:B------:R-:W-:Y:S01]  /*1ae0*/  FSETP.GT.AND P5, PT, R0, R17, PT ;  /* 0x000000110000720b */ /* 0x000fe20003fa4000 */
[----:B------:R-:W-:Y:S02]  /*1af0*/  IMAD.MOV.U32 R4, RZ, RZ, R14 ;  /* 0x000000ffff047224 */ /* 0x000fe400078e000e */
[----:B------:R-:W-:Y:S01]  /*1b00*/  FADD R8, R8, R3 ;  /* 0x0000000308087221 */ /* 0x000fe20000000000 */
[----:B------:R-:W-:-:S09]  /*1b10*/  IMAD.MOV.U32 R7, RZ, RZ, R9 ;  /* 0x000000ffff077224 */ /* 0x000fd200078e0009 */
[----:B------:R-:W-:Y:S01]  /*1b20*/  @P5 MOV R5, R0 ;  /* 0x0000000000055202 */ /* 0x000fe20000000f00 */
        /* <DEDUP_REMOVED lines=8> */
[----:B------:R-:W-:-:S03]  /*1bb0*/  FSETP.GT.AND P5, PT, R20, R19, PT ;  /* 0x000000131400720b */ /* 0x000fc60003fa4000 */
[----:B------:R-:W-:-:S10]  /*1bc0*/  IMAD.MOV.U32 R15, RZ, RZ, R5 ;  /* 0x000000ffff0f7224 */ /* 0x000fd400078e0005 */
[----:B------:R-:W-:Y:S01]  /*1bd0*/  @P5 MOV R11, R20 ;  /* 0x00000014000b5202 */ /* 0x000fe20000000f00 */
[----:B------:R-:W-:Y:S01]  /*1be0*/  @P5 IMAD.MOV.U32 R7, RZ, RZ, R4 ;  /* 0x000000ffff075224 */ /* 0x000fe200078e0004 */
[----:B------:R-:W-:Y:S01]  /*1bf0*/  @P5 MOV R4, R9 ;  /* 0x0000000900045202 */ /* 0x000fe20000000f00 */
[----:B------:R-:W-:Y:S01]  /*1c00*/  @P5 IMAD.MOV.U32 R20, RZ, RZ, R19 ;  /* 0x000000ffff145224 */ /* 0x000fe200078e0013 */
[----:B------:R-:W-:Y:S01]  /*1c10*/  FSETP.GT.AND P6, PT, R11, R10, PT ;  /* 0x0000000a0b00720b */ /* 0x000fe20003fc4000 */
[----:B------:R-:W-:Y:S01]  /*1c20*/  IMAD.MOV.U32 R9, RZ, RZ, R6 ;  /* 0x000000ffff097224 */ /* 0x000fe200078e0006 */
[----:B------:R-:W-:-:S04]  /*1c30*/  FSETP.GEU.AND P5, PT, R0, R29, PT ;  /* 0x0000001d0000720b */ /* 0x000fc80003fae000 */
[----:B------:R-:W-:Y:S02]  /*1c40*/  FSEL R0, R29, R0, !P5 ;  /* 0x000000001d007208 */ /* 0x000fe40006800000 */
[----:B------:R-:W-:-:S05]  /*1c50*/  SEL R12, R21, R12, !P5 ;  /* 0x0000000c150c7207 */ /* 0x000fca0006800000 */
[----:B------:R-:W-:Y:S01]  /*1c60*/  @P6 IMAD.MOV.U32 R9, RZ, RZ, R7 ;  /* 0x000000ffff096224 */ /* 0x000fe200078e0007 */
[----:B------:R-:W-:Y:S01]  /*1c70*/  @P6 MOV R13, R11 ;  /* 0x0000000b000d6202 */ /* 0x000fe20000000f00 */
[----:B------:R-:W-:Y:S02]  /*1c80*/  @P6 IMAD.MOV.U32 R7, RZ, RZ, R6 ;  /* 0x000000ffff076224 */ /* 0x000fe400078e0006 */
[----:B------:R-:W-:Y:S01]  /*1c90*/  @P6 IMAD.MOV.U32 R11, RZ, RZ, R10 ;  /* 0x000000ffff0b6224 */ /* 0x000fe200078e000a */
[----:B------:R-:W-:Y:S01]  /*1ca0*/  FSETP.GT.AND P6, PT, R0, R5, PT ;  /* 0x000000050000720b */ /* 0x000fe20003fc4000 */
[----:B------:R-:W-:Y:S02]  /*1cb0*/  IMAD.MOV.U32 R10, RZ, RZ, R20 ;  /* 0x000000ffff0a7224 */ /* 0x000fe400078e0014 */
[----:B------:R-:W-:Y:S01]  /*1cc0*/  IMAD.MOV.U32 R6, RZ, RZ, R2 ;  /* 0x000000ffff067224 */ /* 0x000fe200078e0002 */
[----:B------:R-:W-:-:S09]  /*1cd0*/  MOV R14, R11 ;  /* 0x0000000b000e7202 */ /* 0x000fd20000000f00 */
[----:B------:R-:W-:Y:S01]  /*1ce0*/  @P6 MOV R15, R0 ;  /* 0x00000000000f6202 */ /* 0x000fe20000000f00 */
[----:B------:R-:W-:Y:S01]  /*1cf0*/  @P6 IMAD.MOV.U32 R6, RZ, RZ, R12 ;  /* 0x000000ffff066224 */ /* 0x000fe200078e000c */
[----:B------:R-:W-:Y:S01]  /*1d00*/  @P6 MOV R0, R5 ;  /* 0x0000000500006202 */ /* 0x000fe20000000f00 */
[----:B------:R-:W-:Y:S01]  /*1d10*/  @P6 IMAD.MOV.U32 R12, RZ, RZ, R2 ;  /* 0x000000ffff0c6224 */ /* 0x000fe200078e0002 */
[----:B------:R-:W-:Y:S01]  /*1d20*/  FSETP.GT.AND P5, PT, R15, R20, PT ;  /* 0x000000140f00720b */ /* 0x000fe20003fa4000 */
[----:B------:R-:W-:Y:S02]  /*1d30*/  IMAD.MOV.U32 R2, RZ, RZ, R4 ;  /* 0x000000ffff027224 */ /* 0x000fe400078e0004 */
        /* <DEDUP_REMOVED lines=8> */
[----:B------:R-:W-:Y:S01]  /*1dc0*/  FSEL R16, R31, R0, !P5 ;  /* 0x000000001f107208 */ /* 0x000fe20006800000 */
[----:B------:R-:W-:Y:S01]  /*1dd0*/  IMAD.MOV.U32 R0, RZ, RZ, R9 ;  /* 0x000000ffff007224 */ /* 0x000fe200078e0009 */
[----:B------:R-:W-:-:S05]  /*1de0*/  SEL R12, R23, R12, !P5 ;  /* 0x0000000c170c7207 */ /* 0x000fca0006800000 */
[----:B------:R-:W-:Y:S01]  /*1df0*/  @P6 IMAD.MOV.U32 R4, RZ, RZ, R2 ;  /* 0x000000ffff046224 */ /* 0x000fe200078e0002 */
[----:B------:R-:W-:Y:S01]  /*1e00*/  @P6 MOV R14, R10 ;  /* 0x0000000a000e6202 */ /* 0x000fe20000000f00 */
[----:B------:R-:W-:Y:S02]  /*1e10*/  @P6 IMAD.MOV.U32 R2, RZ, RZ, R7 ;  /* 0x000000ffff026224 */ /* 0x000fe400078e0007 */
[----:B------:R-:W-:Y:S01]  /*1e20*/  @P6 IMAD.MOV.U32 R10, RZ, RZ, R11 ;  /* 0x000000ffff0a6224 */ /* 0x000fe200078e000b */
[-C--:B------:R-:W-:Y:S01]  /*1e30*/  FSETP.GT.AND P6, PT, R16, R15.reuse, PT ;  /* 0x0000000f1000720b */ /* 0x080fe20003fc4000 */
[----:B------:R-:W-:Y:S01]  /*1e40*/  IMAD.MOV.U32 R7, RZ, RZ, R6 ;  /* 0x000000ffff077224 */ /* 0x000fe200078e0006 */
[----:B------:R-:W-:Y:S02]  /*1e50*/  MOV R11, R15 ;  /* 0x0000000f000b7202 */ /* 0x000fe40000000f00 */
[----:B------:R-:W-:-:S09]  /*1e60*/  FSETP.GT.AND P5, PT, R14, R13, PT ;  /* 0x0000000d0e00720b */ /* 0x000fd20003fa4000 */
[----:B------:R-:W-:Y:S02]  /*1e70*/  @P6 IMAD.MOV.U32 R11, RZ, RZ, R16 ;  /* 0x000000ffff0b6224 */ /* 0x000fe400078e0010 */
[----:B------:R-:W-:Y:S01]  /*1e80*/  @P6 IMAD.MOV.U32 R7, RZ, RZ, R12 ;  /* 0x000000ffff076224 */ /* 0x000fe200078e000c */
[----:B------:R-:W-:Y:S01]  /*1e90*/  @P6 MOV R12, R6 ;  /* 0x00000006000c6202 */ /* 0x000fe20000000f00 */
[----:B------:R-:W-:Y:S01]  /*1ea0*/  @P6 IMAD.MOV.U32 R16, RZ, RZ, R15 ;  /* 0x000000ffff106224 */ /* 0x000fe200078e000f */
[-C--:B------:R-:W-:Y:S01]  /*1eb0*/  FSETP.GT.AND P6, PT, R11, R10.reuse, PT ;  /* 0x0000000a0b00720b */ /* 0x080fe20003fc4000 */
[----:B------:R-:W-:Y:S01]  /*1ec0*/  @P5 IMAD.MOV.U32 R5, RZ, RZ, R14 ;  /* 0x000000ffff055224 */ /* 0x000fe200078e000e */
[----:B------:R-:W-:Y:S01]  /*1ed0*/  MOV R15, R10 ;  /* 0x0000000a000f7202 */ /* 0x000fe20000000f00 */
[----:B------:R-:W-:Y:S01]  /*1ee0*/  IMAD.MOV.U32 R6, RZ, RZ, R2 ;  /* 0x000000ffff067224 */ /* 0x000fe200078e0002 */
[----:B------:R-:W-:Y:S01]  /*1ef0*/  @P5 MOV R14, R13 ;  /* 0x0000000d000e5202 */ /* 0x000fe20000000f00 */
[----:B------:R-:W-:Y:S01]  /*1f00*/  @P5 IMAD.MOV.U32 R0, RZ, RZ, R4 ;  /* 0x000000ffff005224 */ /* 0x000fe200078e0004 */
[----:B------:R-:W-:-:S02]  /*1f10*/  @P5 MOV R4, R9 ;  /* 0x0000000900045202 */ /* 0x000fc40000000f00 */
[----:B------:R-:W-:-:S05]  /*1f20*/  MOV R9, R5 ;  /* 0x0000000500097202 */ /* 0x000fca0000000f00 */
[----:B------:R-:W-:Y:S02]  /*1f30*/  @P6 IMAD.MOV.U32 R15, RZ, RZ, R11 ;  /* 0x000000ffff0f6224 */ /* 0x000fe400078e000b */
[----:B------:R-:W-:Y:S01]  /*1f40*/  @P6 IMAD.MOV.U32 R6, RZ, RZ, R7 ;  /* 0x000000ffff066224 */ /* 0x000fe200078e0007 */
[----:B------:R-:W-:Y:S01]  /*1f50*/  @P6 MOV R7, R2 ;  /* 0x0000000200076202 */ /* 0x000fe20000000f00 */
[----:B------:R-:W-:Y:S01]  /*1f60*/  @P6 IMAD.MOV.U32 R11, RZ, RZ, R10 ;  /* 0x000000ffff0b6224 */ /* 0x000fe200078e000a */
[-C--:B------:R-:W-:Y:S01]  /*1f70*/  FSETP.GT.AND P6, PT, R15, R14.reuse, PT ;  /* 0x0000000e0f00720b */ /* 0x080fe20003fc4000 */
[----:B------:R-:W-:Y:S01]  /*1f80*/  IMAD.MOV.U32 R2, RZ, RZ, R4 ;  /* 0x000000ffff027224 */ /* 0x000fe200078e0004 */
[----:B------:R-:W-:-:S11]  /*1f90*/  MOV R10, R14 ;  /* 0x0000000e000a7202 */ /* 0x000fd60000000f00 */
[----:B------:R-:W-:Y:S02]  /*1fa0*/  @P6 IMAD.MOV.U32 R10, RZ, RZ, R15 ;  /* 0x000000ffff0a6224 */ /* 0x000fe400078e000f */
[----:B------:R-:W-:Y:S01]  /*1fb0*/  @P6 IMAD.MOV.U32 R2, RZ, RZ, R6 ;  /* 0x000000ffff026224 */ /* 0x000fe200078e0006 */
[----:B------:R-:W-:Y:S01]  /*1fc0*/  @P6 MOV R6, R4 ;  /* 0x0000000400066202 */ /* 0x000fe20000000f00 */
[----:B------:R-:W-:Y:S01]  /*1fd0*/  @P6 IMAD.MOV.U32 R15, RZ, RZ, R14 ;  /* 0x000000ffff0f6224 */ /* 0x000fe200078e000e */
[----:B------:R-:W-:Y:S01]  /*1fe0*/  FSETP.GT.AND P5, PT, R10, R5, PT ;  /* 0x000000050a00720b */ /* 0x000fe20003fa4000 */
[----:B------:R-:W-:Y:S01]  /*1ff0*/  IMAD.MOV.U32 R4, RZ, RZ, R0 ;  /* 0x000000ffff047224 */ /* 0x000fe200078e0000 */
[----:B------:R-:W-:Y:S01]  /*2000*/  FSETP.GEU.AND P6, PT, R16, R33, PT ;  /* 0x000000211000720b */ /* 0x000fe20003fce000 */
[----:B------:R-:W-:Y:S02]  /*2010*/  IMAD.MOV.U32 R14, RZ, RZ, R11 ;  /* 0x000000ffff0e7224 */ /* 0x000fe400078e000b */
[----:B------:R-:W-:Y:S01]  /*2020*/  IMAD.MOV.U32 R13, RZ, RZ, R15 ;  /* 0x000000ffff0d7224 */ /* 0x000fe200078e000f */
[----:B------:R-:W-:-:S02]  /*2030*/  FSEL R16, R33, R16, !P6 ;  /* 0x0000001021107208 */ /* 0x000fc40007000000 */
[----:B------:R-:W-:-:S05]  /*2040*/  SEL R12, R25, R12, !P6 ;  /* 0x0000000c190c7207 */ /* 0x000fca0007000000 */
[----:B------:R-:W-:Y:S01]  /*2050*/  @P5 IMAD.MOV.U32 R4, RZ, RZ, R2 ;  /* 0x000000ffff045224 */ /* 0x000fe200078e0002 */
[----:B------:R-:W-:Y:S01]  /*2060*/  @P5 MOV R9, R10 ;  /* 0x0000000a00095202 */ /* 0x000fe20000000f00 */
[----:B------:R-:W-:Y:S02]  /*2070*/  @P5 IMAD.MOV.U32 R2, RZ, RZ, R0 ;  /* 0x000000ffff025224 */ /* 0x000fe400078e0000 */
        /* <DEDUP_REMOVED lines=22> */
[----:B------:R-:W-:Y:S02]  /*21e0*/  FSETP.GT.AND P6, PT, R11, R9, PT ;  /* 0x000000090b00720b */ /* 0x000fe40003fc4000 */
[----:B------:R-:W-:Y:S01]  /*21f0*/  FSETP.GEU.AND P5, PT, R16, R35, PT ;  /* 0x000000231000720b */ /* 0x000fe20003fae000 */
[----:B------:R-:W-:Y:S01]  /*2200*/  IMAD.MOV.U32 R18, RZ, RZ, R13 ;  /* 0x000000ffff127224 */ /* 0x000fe200078e000d */
[----:B------:R-:W-:Y:S02]  /*2210*/  MOV R10, R9 ;  /* 0x00000009000a7202 */ /* 0x000fe40000000f00 */
[----:B------:R-:W-:Y:S01]  /*2220*/  FSEL R15, R35, R16, !P5 ;  /* 0x00000010230f7208 */ /* 0x000fe20006800000 */
[----:B------:R-:W-:Y:S01]  /*2230*/  IMAD.MOV.U32 R16, RZ, RZ, R0 ;  /* 0x000000ffff107224 */ /* 0x000fe200078e0000 */
[----:B------:R-:W-:-:S05]  /*2240*/  SEL R12, R27, R12, !P5 ;  /* 0x0000000c1b0c7207 */ /* 0x000fca0006800000 */
[----:B------:R-:W-:Y:S01]  /*2250*/  @P6 IMAD.MOV.U32 R6, RZ, RZ, R7 ;  /* 0x000000ffff066224 */ /* 0x000fe200078e0007 */
[----:B------:R-:W-:Y:S01]  /*2260*/  @P6 MOV R10, R11 ;  /* 0x0000000b000a6202 */ /* 0x000fe20000000f00 */
[----:B------:R-:W-:Y:S02]  /*2270*/  @P6 IMAD.MOV.U32 R7, RZ, RZ, R4 ;  /* 0x000000ffff076224 */ /* 0x000fe400078e0004 */
        /* <DEDUP_REMOVED lines=26> */
.L_x_92:
[----:B------:R-:W-:Y:S05]  /*2420*/  BSYNC.RECONVERGENT B0 ;  /* 0x0000000000007941 */ /* 0x000fea0003800200 */
.L_x_91:
[----:B------:R2:W3:Y:S01]  /*2430*/  SHFL.DOWN PT, R3, R8, 0x2, 0x1f ;  /* 0x08401f0008037f89 */ /* 0x0004e200000e0000 */
[----:B------:R-:W-:Y:S03]  /*2440*/  BSSY.RECONVERGENT B0, `(.L_x_93) ;  /* 0x00000a8000007945 */ /* 0x000fe60003800200 */
        /* <DEDUP_REMOVED lines=10> */
[----:B---34-:R-:W-:Y:S05]  /*24f0*/  @P0 BRA `(.L_x_94) ;  /* 0x0000000800700947 */ /* 0x018fea0003800000 */
[----:B0-----:R-:W-:Y:S01]  /*2500*/  FSETP.GEU.AND P5, PT, R15, R0, PT ;  /* 0x000000000f00720b */ /* 0x001fe20003fae000 */
[----:B------:R-:W-:Y:S01]  /*2510*/  IMAD.MOV.U32 R5, RZ, RZ, R17 ;  /* 0x000000ffff057224 */ /* 0x000fe200078e0011 */
[----:B------:R-:W-:Y:S01]  /*2520*/  MOV R4, R14 ;  /* 0x0000000e00047202 */ /* 0x000fe20000000f00 */
[----:B------:R-:W-:Y:S01]  /*2530*/  IMAD.MOV.U32 R2, RZ, RZ, R16 ;  /* 0x000000ffff027224 */ /* 0x000fe200078e0010 */
[----:B------:R-:W-:Y:S01]  /*2540*/  FSEL R0, R0, R15, !P5 ;  /* 0x0000000f00007208 */ /* 0x000fe20006800000 */
[----:B------:R-:W-:Y:S01]  /*2550*/  IMAD.MOV.U32 R20, RZ, RZ, R18 ;  /* 0x000000ffff147224 */ /* 0x000fe200078e0012 */
[----:B-12---:R-:W-:Y:S01]  /*2560*/  SEL R12, R7, R12, !P5 ;  /* 0x0000000c070c7207 */ /* 0x006fe20006800000 */
[----:B------:R-:W-:Y:S01]  /*2570*/  FADD R8, R8, R3 ;  /* 0x0000000308087221 */ /* 0x000fe20000000000 */
[----:B------:R-:W-:Y:S02]  /*2580*/  FSETP.GT.AND P6, PT, R0, R17, PT ;  /* 0x000000110000720b */ /* 0x000fe40003fc4000 */
[----:B------:R-:W-:-:S11]  /*2590*/  MOV R7, R19 ;  /* 0x0000001300077202 */ /* 0x000fd60000000f00 */
[----:B------:R-:W-:Y:S01]  /*25a0*/  @P6 MOV R5, R0 ;  /* 0x0000000000056202 */ /* 0x000fe20000000f00 */
[----:B------:R-:W-:Y:S02]  /*25b0*/  @P6 IMAD.MOV.U32 R0, RZ, RZ, R17 ;  /* 0x000000ffff006224 */ /* 0x000fe400078e0011 */
[----:B------:R-:W-:Y:S01]  /*25c0*/  @P6 IMAD.MOV.U32 R2, RZ, RZ, R12 ;  /* 0x000000ffff026224 */ /* 0x000fe200078e000c */
[----:B------:R-:W-:Y:S01]  /*25d0*/  FSETP.GT.AND P0, PT, R5, R18, PT ;  /* 0x000000120500720b */ /* 0x000fe20003f04000 */
[----:B------:R-:W-:Y:S01]  /*25e0*/  @P6 IMAD.MOV.U32 R12, RZ, RZ, R16 ;  /* 0x000000ffff0c6224 */ /* 0x000fe200078e0010 */
[----:B------:R-:W-:-:S04]  /*25f0*/  FSETP.GEU.AND P5, PT, R0, R13, PT ;  /* 0x0000000d0000720b */ /* 0x000fc80003fae000 */
[----:B------:R-:W-:-:S07]  /*2600*/  SEL R12, R11, R12, !P5 ;  /* 0x0000000c0b0c7207 */ /* 0x000fce0006800000 */
[----:B------:R-:W-:Y:S01]  /*2610*/  @P0 MOV R20, R5 ;  /* 0x0000000500140202 */ /* 0x000fe20000000f00 */
[----:B------:R-:W-:Y:S01]  /*2620*/  @P0 IMAD.MOV.U32 R4, RZ, RZ, R2 ;  /* 0x000000ffff040224 */ /* 0x000fe200078e0002 */
[----:B------:R-:W-:Y:S01]  /*2630*/  @P0 MOV R2, R14 ;  /* 0x0000000e00020202 */ /* 0x000fe20000000f00 */
[----:B------:R-:W-:Y:S01]  /*2640*/  @P0 IMAD.MOV.U32 R5, RZ, RZ, R18 ;  /* 0x000000ffff050224 */ /* 0x000fe200078e0012 */
[----:B------:R-:W-:Y:S02]  /*2650*/  FSETP.GT.AND P6, PT, R20, R19, PT ;  /* 0x000000131400720b */ /* 0x000fe40003fc4000 */
[----:B------:R-:W-:Y:S01]  /*2660*/  FSEL R14, R13, R0, !P5 ;  /* 0x000000000d0e7208 */ /* 0x000fe20006800000 */
[----:B------:R-:W-:Y:S02]  /*2670*/  IMAD.MOV.U32 R0, RZ, RZ, R9 ;  /* 0x000000ffff007224 */ /* 0x000fe400078e0009 */
[----:B------:R-:W-:Y:S01]  /*2680*/  IMAD.MOV.U32 R13, RZ, RZ, R5 ;  /* 0x000000ffff0d7224 */ /* 0x000fe200078e0005 */
[----:B------:R-:W-:Y:S01]  /*2690*/  FSETP.GT.AND P0, PT, R14, R5, PT ;  /* 0x000000050e00720b */ /* 0x000fe20003f04000 */
[----:B------:R-:W-:-:S06]  /*26a0*/  IMAD.MOV.U32 R11, RZ, RZ, R2 ;  /* 0x000000ffff0b7224 */ /* 0x000fcc00078e0002 */
[----:B------:R-:W-:Y:S02]  /*26b0*/  @P6 IMAD.MOV.U32 R7, RZ, RZ, R20 ;  /* 0x000000ffff076224 */ /* 0x000fe400078e0014 */
[----:B------:R-:W-:Y:S01]  /*26c0*/  @P6 IMAD.MOV.U32 R0, RZ, RZ, R4 ;  /* 0x000000ffff006224 */ /* 0x000fe200078e0004 */
[----:B------:R-:W-:Y:S01]  /*26d0*/  @P6 MOV R4, R9 ;  /* 0x0000000900046202 */ /* 0x000fe20000000f00 */
[----:B------:R-:W-:Y:S01]  /*26e0*/  @P6 IMAD.MOV.U32 R20, RZ, RZ, R19 ;  /* 0x000000ffff146224 */ /* 0x000fe200078e0013 */
[----:B------:R-:W-:Y:S01]  /*26f0*/  FSETP.GT.AND P6, PT, R7, R10, PT ;  /* 0x0000000a0700720b */ /* 0x000fe20003fc4000 */
[----:B------:R-:W-:Y:S01]  /*2700*/  IMAD.MOV.U32 R9, RZ, RZ, R6 ;  /* 0x000000ffff097224 */ /* 0x000fe200078e0006 */
[----:B------:R-:W-:Y:S01]  /*2710*/  @P0 MOV R13, R14 ;  /* 0x0000000e000d0202 */ /* 0x000fe20000000f00 */
[----:B------:R-:W-:Y:S01]  /*2720*/  @P0 IMAD.MOV.U32 R14, RZ, RZ, R5 ;  /* 0x000000ffff0e0224 */ /* 0x000fe200078e0005 */
[----:B------:R-:W-:Y:S01]  /*2730*/  @P0 MOV R11, R12 ;  /* 0x0000000c000b0202 */ /* 0x000fe20000000f00 */
[----:B------:R-:W-:Y:S01]  /*2740*/  @P0 IMAD.MOV.U32 R12, RZ, RZ, R2 ;  /* 0x000000ffff0c0224 */ /* 0x000fe200078e0002 */
[----:B------:R-:W-:-:S02]  /*2750*/  FSETP.GT.AND P5, PT, R13, R20, PT ;  /* 0x000000140d00720b */ /* 0x000fc40003fa4000 */
[----:B------:R-:W-:Y:S02]  /*2760*/  MOV R2, R10 ;  /* 0x0000000a00027202 */ /* 0x000fe40000000f00 */
[----:B------:R-:W-:Y:S02]  /*2770*/  FSETP.GEU.AND P0, PT, R14, R27, PT ;  /* 0x0000001b0e00720b */ /* 0x000fe40003f0e000 */
[----:B------:R-:W-:Y:S01]  /*2780*/  MOV R5, R4 ;  /* 0x0000000400057202 */ /* 0x000fe20000000f00 */
[----:B------:R-:W-:Y:S01]  /*2790*/  @P6 IMAD.MOV.U32 R9, RZ, RZ, R0 ;  /* 0x000000ffff096224 */ /* 0x000fe200078e0000 */
[----:B------:R-:W-:Y:S01]  /*27a0*/  FSEL R14, R27, R14, !P0 ;  /* 0x0000000e1b0e7208 */ /* 0x000fe20004000000 */
[----:B------:R-:W-:Y:S01]  /*27b0*/  @P6 IMAD.MOV.U32 R0, RZ, RZ, R6 ;  /* 0x000000ffff006224 */ /* 0x000fe200078e0006 */
[----:B------:R-:W-:Y:S01]  /*27c0*/  SEL R12, R21, R12, !P0 ;  /* 0x0000000c150c7207 */ /* 0x000fe20004000000 */
[----:B------:R-:W-:Y:S02]  /*27d0*/  IMAD.MOV.U32 R6, RZ, RZ, R20 ;  /* 0x000000ffff067224 */ /* 0x000fe400078e0014 */
[----:B------:R-:W-:Y:S01]  /*27e0*/  @P6 IMAD.MOV.U32 R2, RZ, RZ, R7 ;  /* 0x000000ffff026224 */ /* 0x000fe200078e0007 */
[----:B------:R-:W-:Y:S01]  /*27f0*/  @P6 MOV R7, R10 ;  /* 0x0000000a00076202 */ /* 0x000fe20000000f00 */
[----:B------:R-:W-:-:S02]  /*2800*/  @P5 IMAD.MOV.U32 R6, RZ, RZ, R13 ;  /* 0x000000ffff065224 */ /* 0x000fc400078e000d */
[----:B------:R-:W-:Y:S01]  /*2810*/  @P5 IMAD.MOV.U32 R13, RZ, RZ, R20 ;  /* 0x000000ffff0d5224 */ /* 0x000fe200078e0014 */
[-C--:B------:R-:W-:Y:S01]  /*2820*/  MOV R15, R7.reuse ;  /* 0x00000007000f7202 */ /* 0x080fe20000000f00 */
[----:B------:R-:W-:Y:S01]  /*2830*/  @P5 IMAD.MOV.U32 R5, RZ, RZ, R11 ;  /* 0x000000ffff055224 */ /* 0x000fe200078e000b */
[----:B------:R-:W-:Y:S01]  /*2840*/  @P5 MOV R11, R4 ;  /* 0x00000004000b5202 */ /* 0x000fe20000000f00 */
[----:B------:R-:W-:Y:S01]  /*2850*/  IMAD.MOV.U32 R17, RZ, RZ, R13 ;  /* 0x000000ffff117224 */ /* 0x000fe200078e000d */
[----:B------:R-:W-:Y:S01]  /*2860*/  FSETP.GT.AND P5, PT, R6, R7, PT ;  /* 0x000000070600720b */ /* 0x000fe20003fa4000 */
[----:B------:R-:W-:Y:S01]  /*2870*/  IMAD.MOV.U32 R4, RZ, RZ, R0 ;  /* 0x000000ffff047224 */ /* 0x000fe200078e0000 */
[----:B------:R-:W-:Y:S01]  /*2880*/  FSETP.GT.AND P6, PT, R14, R13, PT ;  /* 0x0000000d0e00720b */ /* 0x000fe20003fc4000 */
[----:B------:R-:W-:-:S10]  /*2890*/  IMAD.MOV.U32 R10, RZ, RZ, R11 ;  /* 0x000000ffff0a7224 */ /* 0x000fd400078e000b */
[----:B------:R-:W-:Y:S01]  /*28a0*/  @P5 MOV R15, R6 ;  /* 0x00000006000f5202 */ /* 0x000fe20000000f00 */
[----:B------:R-:W-:Y:S01]  /*28b0*/  @P5 IMAD.MOV.U32 R6, RZ, RZ, R7 ;  /* 0x000000ffff065224 */ /* 0x000fe200078e0007 */
[----:B------:R-:W-:Y:S01]  /*28c0*/  @P6 MOV R17, R14 ;  /* 0x0000000e00116202 */ /* 0x000fe20000000f00 */
[----:B------:R-:W-:Y:S01]  /*28d0*/  @P5 IMAD.MOV.U32 R4, RZ, RZ, R5 ;  /* 0x000000ffff045224 */ /* 0x000fe200078e0005 */
[----:B------:R-:W-:Y:S01]  /*28e0*/  @P6 MOV R10, R12 ;  /* 0x0000000c000a6202 */ /* 0x000fe20000000f00 */
[----:B------:R-:W-:Y:S01]  /*28f0*/  @P5 IMAD.MOV.U32 R5, RZ, RZ, R0 ;  /* 0x000000ffff055224 */ /* 0x000fe200078e0000 */
[----:B------:R-:W-:Y:S01]  /*2900*/  FSETP.GT.AND P5, PT, R15, R2, PT ;  /* 0x000000020f00720b */ /* 0x000fe20003fa4000 */
[----:B------:R-:W-:Y:S01]  /*2910*/  IMAD.MOV.U32 R7, RZ, RZ, R2 ;  /* 0x000000ffff077224 */ /* 0x000fe200078e0002 */
[-C--:B------:R-:W-:Y:S01]  /*2920*/  FSETP.GT.AND P0, PT, R17, R6.reuse, PT ;  /* 0x000000061100720b */ /* 0x080fe20003f04000 */
[----:B------:R-:W-:Y:S01]  /*2930*/  @P6 IMAD.MOV.U32 R12, RZ, RZ, R11 ;  /* 0x000000ffff0c6224 */ /* 0x000fe200078e000b */
[----:B------:R-:W-:Y:S01]  /*2940*/  MOV R16, R6 ;  /* 0x0000000600107202 */ /* 0x000fe20000000f00 */
[----:B------:R-:W-:Y:S01]  /*2950*/  IMAD.MOV.U32 R0, RZ, RZ, R9 ;  /* 0x000000ffff007224 */ /* 0x000fe200078e0009 */
[----:B------:R-:W-:-:S07]  /*2960*/  @P6 MOV R14, R13 ;  /* 0x0000000d000e6202 */ /* 0x000fce0000000f00 */
[----:B------:R-:W-:Y:S01]  /*2970*/  @P5 IMAD.MOV.U32 R7, RZ, RZ, R15 ;  /* 0x000000ffff075224 */ /* 0x000fe200078e000f */
[----:B------:R-:W-:Y:S01]  /*2980*/  @P5 MOV R0, R4 ;  /* 0x0000000400005202 */ /* 0x000fe20000000f00 */
[----:B------:R-:W-:Y:S02]  /*2990*/  @P5 IMAD.MOV.U32 R15, RZ, RZ, R2 ;  /* 0x000000ffff0f5224 */ /* 0x000fe400078e0002 */
[----:B------:R-:W-:Y:S01]  /*29a0*/  @P0 IMAD.MOV.U32 R16, RZ, RZ, R17 ;  /* 0x000000ffff100224 */ /* 0x000fe200078e0011 */
[----:B------:R-:W-:Y:S01]  /*29b0*/  @P0 MOV R17, R6 ;  /* 0x0000000600110202 */ /* 0x000fe20000000f00 */
[----:B------:R-:W-:Y:S01]  /*29c0*/  @P5 IMAD.MOV.U32 R4, RZ, RZ, R9 ;  /* 0x000000ffff045224 */ /* 0x000fe200078e0009 */
[----:B------:R-:W-:Y:S01]  /*29d0*/  FSETP.GEU.AND P5, PT, R14, R29, PT ;  /* 0x0000001d0e00720b */ /* 0x000fe20003fae000 */
[----:B------:R-:W-:Y:S01]  /*29e0*/  IMAD.MOV.U32 R2, RZ, RZ, R5 ;  /* 0x000000ffff027224 */ /* 0x000fe200078e0005 */
[----:B------:R-:W-:Y:S01]  /*29f0*/  FSETP.GT.AND P6, PT, R16, R15, PT ;  /* 0x0000000f1000720b */ /* 0x000fe20003fc4000 */
[----:B------:R-:W-:Y:S01]  /*2a00*/  @P0 IMAD.MOV.U32 R2, RZ, RZ, R10 ;  /* 0x000000ffff020224 */ /* 0x000fe200078e000a */
[----:B------:R-:W-:Y:S01]  /*2a10*/  @P0 MOV R10, R5 ;  /* 0x00000005000a0202 */ /* 0x000fe20000000f00 */
[----:B------:R-:W-:Y:S01]  /*2a20*/  IMAD.MOV.U32 R5, RZ, RZ, R4 ;  /* 0x000000ffff057224 */ /* 0x000fe200078e0004 */
[----:B------:R-:W-:Y:S01]  /*2a30*/  FSEL R14, R29, R14, !P5 ;  /* 0x0000000e1d0e7208 */ /* 0x000fe20006800000 */
[----:B------:R-:W-:Y:S01]  /*2a40*/  IMAD.MOV.U32 R18, RZ, RZ, R15 ;  /* 0x000000ffff127224 */ /* 0x000fe200078e000f */
[----:B------:R-:W-:Y:S01]  /*2a50*/  SEL R12, R23, R12, !P5 ;  /* 0x0000000c170c7207 */ /* 0x000fe20006800000 */
[----:B------:R-:W-:-:S02]  /*2a60*/  IMAD.MOV.U32 R11, RZ, RZ, R17 ;  /* 0x000000ffff0b7224 */ /* 0x000fc400078e0011 */
[----:B------:R-:W-:-:S04]  /*2a70*/  IMAD.MOV.U32 R9, RZ, RZ, R7 ;  /* 0x000000ffff097224 */ /* 0x000fc800078e0007 */
[----:B------:R-:W-:Y:S01]  /*2a80*/  @P6 IMAD.MOV.U32 R5, RZ, RZ, R2 ;  /* 0x000000ffff056224 */ /* 0x000fe200078e0002 */
[----:B------:R-:W-:Y:S01]  /*2a90*/  @P6 MOV R2, R4 ;  /* 0x0000000400026202 */ /* 0x000fe20000000f00 */
[----:B------:R-:W-:Y:S01]  /*2aa0*/  @P6 IMAD.MOV.U32 R18, RZ, RZ, R16 ;  /* 0x000000ffff126224 */ /* 0x000fe200078e0010 */
[----:B------:R-:W-:Y:S01]  /*2ab0*/  MOV R4, R0 ;  /* 0x0000000000047202 */ /* 0x000fe20000000f00 */
[----:B------:R-:W-:Y:S01]  /*2ac0*/  @P6 IMAD.MOV.U32 R16, RZ, RZ, R15 ;  /* 0x000000ffff106224 */ /* 0x000fe200078e000f */
[----:B------:R-:W-:Y:S02]  /*2ad0*/  FSETP.GT.AND P6, PT, R14, R17, PT ;  /* 0x000000110e00720b */ /* 0x000fe40003fc4000 */
[----:B------:R-:W-:Y:S01]  /*2ae0*/  FSETP.GT.AND P0, PT, R18, R7, PT ;  /* 0x000000071200720b */ /* 0x000fe20003f04000 */
[----:B------:R-:W-:-:S10]  /*2af0*/  IMAD.MOV.U32 R13, RZ, RZ, R16 ;  /* 0x000000ffff0d7224 */ /* 0x000fd400078e0010 */
[----:B------:R-:W-:Y:S02]  /*2b00*/  @P6 IMAD.MOV.U32 R11, RZ, RZ, R14 ;  /* 0x000000ffff0b6224 */ /* 0x000fe400078e000e */
[----:B------:R-:W-:Y:S01]  /*2b10*/  @P0 MOV R4, R5 ;  /* 0x0000000500040202 */ /* 0x000fe20000000f00 */
[----:B------:R-:W-:Y:S01]  /*2b20*/  @P0 IMAD.MOV.U32 R9, RZ, RZ, R18 ;  /* 0x000000ffff090224 */ /* 0x000fe200078e0012 */
[----:B------:R-:W-:Y:S01]  /*2b30*/  @P0 MOV R18, R7 ;  /* 0x0000000700120202 */ /* 0x000fe20000000f00 */
[----:B------:R-:W-:Y:S01]  /*2b40*/  @P0 IMAD.MOV.U32 R5, RZ, RZ, R0 ;  /* 0x000000ffff050224 */ /* 0x000fe200078e0000 */
[----:B------:R-:W-:Y:S01]  /*2b50*/  FSETP.GT.AND P0, PT, R11, R16, PT ;  /* 0x000000100b00720b */ /* 0x000fe20003f04000 */
[----:B------:R-:W-:Y:S01]  /*2b60*/  @P6 IMAD.MOV.U32 R14, RZ, RZ, R17 ;  /* 0x000000ffff0e6224 */ /* 0x000fe200078e0011 */
[-C--:B------:R-:W-:Y:S01]  /*2b70*/  MOV R0, R10.reuse ;  /* 0x0000000a00007202 */ /* 0x080fe20000000f00 */
[----:B------:R-:W-:Y:S01]  /*2b80*/  @P6 IMAD.MOV.U32 R0, RZ, RZ, R12 ;  /* 0x000000ffff006224 */ /* 0x000fe200078e000c */
[----:B------:R-:W-:Y:S01]  /*2b90*/  @P6 MOV R12, R10 ;  /* 0x0000000a000c6202 */ /* 0x000fe20000000f00 */
[----:B------:R-:W-:Y:S01]  /*2ba0*/  IMAD.MOV.U32 R7, RZ, RZ, R2 ;  /* 0x000000ffff077224 */ /* 0x000fe200078e0002 */
[----:B------:R-:W-:Y:S01]  /*2bb0*/  FSETP.GEU.AND P6, PT, R14, R31, PT ;  /* 0x0000001f0e00720b */ /* 0x000fe20003fce000 */
[----:B------:R-:W-:Y:S01]  /*2bc0*/  IMAD.MOV.U32 R20, RZ, RZ, R18 ;  /* 0x000000ffff147224 */ /* 0x000fe200078e0012 */
[----:B------:R-:W-:Y:S01]  /*2bd0*/  MOV R6, R4 ;  /* 0x0000000400067202 */ /* 0x000fe20000000f00 */
[----:B------:R-:W-:Y:S01]  /*2be0*/  IMAD.MOV.U32 R10, RZ, RZ, R9 ;  /* 0x000000ffff0a7224 */ /* 0x000fe200078e0009 */
[----:B------:R-:W-:-:S02]  /*2bf0*/  FSEL R15, R31, R14, !P6 ;  /* 0x0000000e1f0f7208 */ /* 0x000fc40007000000 */
[----:B------:R-:W-:Y:S01]  /*2c00*/  SEL R12, R25, R12, !P6 ;  /* 0x0000000c190c7207 */ /* 0x000fe20007000000 */
[----:B------:R-:W-:Y:S01]  /*2c10*/  @P0 IMAD.MOV.U32 R13, RZ, RZ, R11 ;  /* 0x000000ffff0d0224 */ /* 0x000fe200078e000b */
[----:B------:R-:W-:Y:S01]  /*2c20*/  @P0 MOV R11, R16 ;  /* 0x00000010000b0202 */ /* 0x000fe20000000f00 */
[----:B------:R-:W-:Y:S01]  /*2c30*/  @P0 IMAD.MOV.U32 R7, RZ, RZ, R0 ;  /* 0x000000ffff070224 */ /* 0x000fe200078e0000 */
[----:B------:R-:W-:Y:S01]  /*2c40*/  @P0 MOV R0, R2 ;  /* 0x0000000200000202 */ /* 0x000fe20000000f00 */
[----:B------:R-:W-:Y:S01]  /*2c50*/  IMAD.MOV.U32 R2, RZ, RZ, R5 ;  /* 0x000000ffff027224 */ /* 0x000fe200078e0005 */
        /* <DEDUP_REMOVED lines=8> */
[----:B------:R-:W-:Y:S01]  /*2ce0*/  IMAD.MOV.U32 R14, RZ, RZ, R7 ;  /* 0x000000ffff0e7224 */ /* 0x000fe200078e0007 */
[----:B------:R-:W-:Y:S01]  /*2cf0*/  FSETP.GT.AND P0, PT, R20, R9, PT ;  /* 0x000000091400720b */ /* 0x000fe20003f04000 */
[----:B------:R-:W-:-:S10]  /*2d00*/  IMAD.MOV.U32 R18, RZ, RZ, R13 ;  /* 0x000000ffff127224 */ /* 0x000fd400078e000d */
[----:B------:R-:W-:Y:S01]  /*2d10*/  @P5 IMAD.MOV.U32 R17, RZ, RZ, R15 ;  /* 0x000000ffff115224 */ /* 0x000fe200078e000f */
[----:B------:R-:W-:Y:S01]  /*2d20*/  @P5 MOV R15, R11 ;  /* 0x0000000b000f5202 */ /* 0x000fe20000000f00 */
[----:B------:R-:W-:Y:S01]  /*2d30*/  @P0 IMAD.MOV.U32 R10, RZ, RZ, R20 ;  /* 0x000000ffff0a0224 */ /* 0x000fe200078e0014 */
[----:B------:R-:W-:Y:S01]  /*2d40*/  @P0 MOV R6, R2 ;  /* 0x0000000200060202 */ /* 0x000fe20000000f00 */
[----:B------:R-:W-:Y:S01]  /*2d50*/  @P0 IMAD.MOV.U32 R2, RZ, RZ, R4 ;  /* 0x000000ffff020224 */ /* 0x000fe200078e0004 */
[----:B------:R-:W-:Y:S01]  /*2d60*/  @P0 MOV R20, R9 ;  /* 0x0000000900140202 */ /* 0x000fe20000000f00 */
[----:B------:R-:W-:Y:S01]  /*2d70*/  @P5 IMAD.MOV.U32 R16, RZ, RZ, R12 ;  /* 0x000000ffff105224 */ /* 0x000fe200078e000c */
[----:B------:R-:W-:Y:S01]  /*2d80*/  FSETP.GT.AND P0, PT, R17, R13, PT ;  /* 0x0000000d1100720b */ /* 0x000fe20003f04000 */
[----:B------:R-:W-:Y:S02]  /*2d90*/  @P5 IMAD.MOV.U32 R12, RZ, RZ, R0 ;  /* 0x000000ffff0c5224 */ /* 0x000fe400078e0000 */
[----:B------:R-:W-:-:S02]  /*2da0*/  IMAD.MOV.U32 R5, RZ, RZ, R20 ;  /* 0x000000ffff057224 */ /* 0x000fc400078e0014 */
[----:B------:R-:W-:-:S08]  /*2db0*/  IMAD.MOV.U32 R0, RZ, RZ, R2 ;  /* 0x000000ffff007224 */ /* 0x000fd000078e0002 */
        /* <DEDUP_REMOVED lines=16> */
.L_x_94:
[----:B------:R-:W-:Y:S05]  /*2ec0*/  BSYNC.RECONVERGENT B0 ;  /* 0x0000000000007941 */ /* 0x000fea0003800200 */
.L_x_93:
[----:B------:R3:W4:Y:S01]  /*2ed0*/  SHFL.DOWN PT, R3, R8, 0x4, 0x1f ;  /* 0x08801f0008037f89 */ /* 0x00072200000e0000 */
[----:B------:R-:W-:Y:S03]  /*2ee0*/  BSSY.RECONVERGENT B0, `(.L_x_95) ;  /* 0x00000a8000007945 */ /* 0x000fe60003800200 */
        /* <DEDUP_REMOVED lines=10> */
[----:B-1--4-:R-:W-:Y:S05]  /*2f90*/  @P1 BRA `(.L_x_96) ;  /* 0x0000000800701947 */ /* 0x012fea0003800000 */
[----:B0-----:R-:W-:Y:S01]  /*2fa0*/  FSETP.GEU.AND P0, PT, R15, R2, PT ;  /* 0x000000020f00720b */ /* 0x001fe20003f0e000 */
[----:B------:R-:W-:Y:S02]  /*2fb0*/  IMAD.MOV.U32 R5, RZ, RZ, R17 ;  /* 0x000000ffff057224 */ /* 0x000fe400078e0011 */
[----:B--23--:R-:W-:Y:S01]  /*2fc0*/  FADD R8, R8, R3 ;  /* 0x0000000308087221 */ /* 0x00cfe20000000000 */
[----:B------:R-:W-:Y:S01]  /*2fd0*/  IMAD.MOV.U32 R20, RZ, RZ, R18 ;  /* 0x000000ffff147224 */ /* 0x000fe200078e0012 */
[----:B------:R-:W-:Y:S01]  /*2fe0*/  FSEL R2, R2, R15, !P0 ;  /* 0x0000000f02027208 */ /* 0x000fe20004000000 */
[----:B------:R-:W-:Y:S01]  /*2ff0*/  IMAD.MOV.U32 R4, RZ, RZ, R16 ;  /* 0x000000ffff047224 */ /* 0x000fe200078e0010 */
[----:B------:R-:W-:Y:S02]  /*3000*/  SEL R12, R7, R12, !P0 ;  /* 0x0000000c070c7207 */ /* 0x000fe40004000000 */
[----:B------:R-:W-:Y:S02]  /*3010*/  FSETP.GT.AND P1, PT, R2, R17, PT ;  /* 0x000000110200720b */ /* 0x000fe40003f24000 */
[----:B------:R-:W-:-:S11]  /*3020*/  MOV R7, R9 ;  /* 0x0000000900077202 */ /* 0x000fd60000000f00 */
[----:B------:R-:W-:Y:S01]  /*3030*/  @P1 MOV R5, R2 ;  /* 0x0000000200051202 */ /* 0x000fe20000000f00 */
[----:B------:R-:W-:Y:S01]  /*3040*/  @P1 IMAD.MOV.U32 R2, RZ, RZ, R17 ;  /* 0x000000ffff021224 */ /* 0x000fe200078e0011 */
[----:B------:R-:W-:Y:S01]  /*3050*/  @P1 MOV R4, R12 ;  /* 0x0000000c00041202 */ /* 0x000fe20000000f00 */
[----:B------:R-:W-:Y:S01]  /*3060*/  @P1 IMAD.MOV.U32 R12, RZ, RZ, R16 ;  /* 0x000000ffff0c1224 */ /* 0x000fe200078e0010 */
[----:B------:R-:W-:Y:S02]  /*3070*/  FSETP.GT.AND P6, PT, R5, R18, PT ;  /* 0x000000120500720b */ /* 0x000fe40003fc4000 */
[----:B------:R-:W-:-:S04]  /*3080*/  FSETP.GEU.AND P0, PT, R2, R11, PT ;  /* 0x0000000b0200720b */ /* 0x000fc80003f0e000 */
[----:B------:R-:W-:-:S07]  /*3090*/  SEL R12, R21, R12, !P0 ;  /* 0x0000000c150c7207 */ /* 0x000fce0004000000 */
[----:B------:R-:W-:Y:S01]  /*30a0*/  @P6 MOV R20, R5 ;  /* 0x0000000500146202 */ /* 0x000fe20000000f00 */
[----:B------:R-:W-:Y:S01]  /*30b0*/  @P6 IMAD.MOV.U32 R5, RZ, RZ, R18 ;  /* 0x000000ffff056224 */ /* 0x000fe200078e0012 */
[----:B------:R-:W-:Y:S01]  /*30c0*/  FSEL R18, R11, R2, !P0 ;  /* 0x000000020b127208 */ /* 0x000fe20004000000 */
[----:B------:R-:W-:Y:S01]  /*30d0*/  IMAD.MOV.U32 R11, RZ, RZ, R19 ;  /* 0x000000ffff0b7224 */ /* 0x000fe200078e0013 */
[----:B------:R-:W-:Y:S01]  /*30e0*/  FSETP.GT.AND P5, PT, R20, R19, PT ;  /* 0x000000131400720b */ /* 0x000fe20003fa4000 */
[----:B------:R-:W-:Y:S01]  /*30f0*/  IMAD.MOV.U32 R2, RZ, RZ, R14 ;  /* 0x000000ffff027224 */ /* 0x000fe200078e000e */
[-C--:B------:R-:W-:Y:S01]  /*3100*/  FSETP.GT.AND P1, PT, R18, R5.reuse, PT ;  /* 0x000000051200720b */ /* 0x080fe20003f24000 */
[----:B------:R-:W-:Y:S01]  /*3110*/  @P6 IMAD.MOV.U32 R2, RZ, RZ, R4 ;  /* 0x000000ffff026224 */ /* 0x000fe200078e0004 */
[----:B------:R-:W-:Y:S02]  /*3120*/  MOV R13, R5 ;  /* 0x00000005000d7202 */ /* 0x000fe40000000f00 */
[----:B------:R-:W-:-:S07]  /*3130*/  @P6 MOV R4, R14 ;  /* 0x0000000e00046202 */ /* 0x000fce0000000f00 */
[----:B------:R-:W-:Y:S02]  /*3140*/  @P5 IMAD.MOV.U32 R11, RZ, RZ, R20 ;  /* 0x000000ffff0b5224 */ /* 0x000fe400078e0014 */
[----:B------:R-:W-:Y:S01]  /*3150*/  @P5 IMAD.MOV.U32 R20, RZ, RZ, R19 ;  /* 0x000000ffff145224 */ /* 0x000fe200078e0013 */
[----:B------:R-:W-:Y:S01]  /*3160*/  @P1 MOV R13, R18 ;  /* 0x00000012000d1202 */ /* 0x000fe20000000f00 */
[----:B------:R-:W-:Y:S01]  /*3170*/  @P5 IMAD.MOV.U32 R7, RZ, RZ, R2 ;  /* 0x000000ffff075224 */ /* 0x000fe200078e0002 */
[----:B------:R-:W-:Y:S01]  /*3180*/  FSETP.GT.AND P6, PT, R11, R10, PT ;  /* 0x0000000a0b00720b */ /* 0x000fe20003fc4000 */
[----:B------:R-:W-:Y:S01]  /*3190*/  @P5 IMAD.MOV.U32 R2, RZ, RZ, R9 ;  /* 0x000000ffff025224 */ /* 0x000fe200078e0009 */
[----:B------:R-:W-:Y:S01]  /*31a0*/  FSETP.GT.AND P5, PT, R13, R20, PT ;  /* 0x000000140d00720b */ /* 0x000fe20003fa4000 */
[----:B------:R-:W-:Y:S01]  /*31b0*/  @P1 IMAD.MOV.U32 R18, RZ, RZ, R5 ;  /* 0x000000ffff121224 */ /* 0x000fe200078e0005 */
[----:B------:R-:W-:Y:S01]  /*31c0*/  MOV R5, R10 ;  /* 0x0000000a00057202 */ /* 0x000fe20000000f00 */
[----:B------:R-:W-:Y:S01]  /*31d0*/  IMAD.MOV.U32 R9, RZ, RZ, R6 ;  /* 0x000000ffff097224 */ /* 0x000fe200078e0006 */
[----:B------:R-:W-:-:S02]  /*31e0*/  MOV R14, R20 ;  /* 0x00000014000e7202 */ /* 0x000fc40000000f00 */
[----:B------:R-:W-:-:S04]  /*31f0*/  FSETP.GEU.AND P0, PT, R18, R27, PT ;  /* 0x0000001b1200720b */ /* 0x000fc80003f0e000 */
[----:B------:R-:W-:Y:S01]  /*3200*/  FSEL R18, R27, R18, !P0 ;  /* 0x000000121b127208 */ /* 0x000fe20004000000 */
[----:B------:R-:W-:Y:S02]  /*3210*/  @P6 IMAD.MOV.U32 R5, RZ, RZ, R11 ;  /* 0x000000ffff056224 */ /* 0x000fe400078e000b */
[----:B------:R-:W-:Y:S01]  /*3220*/  @P6 IMAD.MOV.U32 R11, RZ, RZ, R10 ;  /* 0x000000ffff0b6224 */ /* 0x000fe200078e000a */
[----:B------:R-:W-:Y:S01]  /*3230*/  @P5 MOV R14, R13 ;  /* 0x0000000d000e5202 */ /* 0x000fe20000000f00 */
[----:B------:R-:W-:Y:S02]  /*3240*/  @P6 IMAD.MOV.U32 R9, RZ, RZ, R7 ;  /* 0x000000ffff096224 */ /* 0x000fe400078e0007 */
[----:B------:R-:W-:Y:S02]  /*3250*/  @P5 IMAD.MOV.U32 R13, RZ, RZ, R20 ;  /* 0x000000ffff0d5224 */ /* 0x000fe400078e0014 */
[----:B------:R-:W-:Y:S01]  /*3260*/  @P6 IMAD.MOV.U32 R7, RZ, RZ, R6 ;  /* 0x000000ffff076224 */ /* 0x000fe200078e0006 */
[----:B------:R-:W-:Y:S01]  /*3270*/  FSETP.GT.AND P6, PT, R14, R11, PT ;  /* 0x0000000b0e00720b */ /* 0x000fe20003fc4000 */
[--C-:B------:R-:W-:Y:S01]  /*3280*/  IMAD.MOV.U32 R6, RZ, RZ, R4.reuse ;  /* 0x000000ffff067224 */ /* 0x100fe200078e0004 */
[----:B------:R-:W-:Y:S01]  /*3290*/  @P1 MOV R6, R12 ;  /* 0x0000000c00061202 */ /* 0x000fe20000000f00 */
[----:B------:R-:W-:Y:S01]  /*32a0*/  @P1 IMAD.MOV.U32 R12, RZ, RZ, R4 ;  /* 0x000000ffff0c1224 */ /* 0x000fe200078e0004 */
[----:B------:R-:W-:Y:S01]  /*32b0*/  FSETP.GT.AND P1, PT, R18, R13, PT ;  /* 0x0000000d1200720b */ /* 0x000fe20003f24000 */
[--C-:B------:R-:W-:Y:S01]  /*32c0*/  IMAD.MOV.U32 R4, RZ, RZ, R2.reuse ;  /* 0x000000ffff047224 */ /* 0x100fe200078e0002 */
[----:B------:R-:W-:Y:S01]  /*32d0*/  @P5 MOV R4, R6 ;  /* 0x0000000600045202 */ /* 0x000fe20000000f00 */
[----:B------:R-:W-:Y:S01]  /*32e0*/  IMAD.MOV.U32 R10, RZ, RZ, R11 ;  /* 0x000000ffff0a7224 */ /* 0x000fe200078e000b */
[----:B------:R-:W-:Y:S01]  /*32f0*/  SEL R12, R23, R12, !P0 ;  /* 0x0000000c170c7207 */ /* 0x000fe20004000000 */
[----:B------:R-:W-:Y:S01]  /*3300*/  @P5 IMAD.MOV.U32 R6, RZ, RZ, R2 ;  /* 0x000000ffff065224 */ /* 0x000fe200078e0002 */
[----:B------:R-:W-:Y:S01]  /*3310*/  MOV R2, R7 ;  /* 0x0000000700027202 */ /* 0x000fe20000000f00 */
[----:B------:R-:W-:-:S02]  /*3320*/  IMAD.MOV.U32 R15, RZ, RZ, R13 ;  /* 0x000000ffff0f7224 */ /* 0x000fc400078e000d */
[----:B------:R-:W-:Y:S01]  /*3330*/  @P6 IMAD.MOV.U32 R10, RZ, RZ, R14 ;  /* 0x000000ffff0a6224 */ /* 0x000fe200078e000e */
[----:B------:R-:W-:Y:S01]  /*3340*/  @P6 MOV R14, R11 ;  /* 0x0000000b000e6202 */ /* 0x000fe20000000f00 */
[----:B------:R-:W-:Y:S01]  /*3350*/  @P6 IMAD.MOV.U32 R2, RZ, RZ, R4 ;  /* 0x000000ffff026224 */ /* 0x000fe200078e0004 */
[----:B------:R-:W-:Y:S01]  /*3360*/  @P6 MOV R4, R7 ;  /* 0x0000000700046202 */ /* 0x000fe20000000f00 */
[----:B------:R-:W-:Y:S01]  /*3370*/  @P1 IMAD.MOV.U32 R15, RZ, RZ, R18 ;  /* 0x000000ffff0f1224 */ /* 0x000fe200078e0012 */
[----:B------:R-:W-:Y:S01]  /*3380*/  FSETP.GT.AND P6, PT, R10, R5, PT ;  /* 0x000000050a00720b */ /* 0x000fe20003fc4000 */
[----:B------:R-:W-:Y:S01]  /*3390*/  IMAD.MOV.U32 R7, RZ, RZ, R5 ;  /* 0x000000ffff077224 */ /* 0x000fe200078e0005 */
[----:B------:R-:W-:Y:S01]  /*33a0*/  @P1 MOV R18, R13 ;  /* 0x0000000d00121202 */ /* 0x000fe20000000f00 */
[----:B------:R-:W-:Y:S01]  /*33b0*/  IMAD.MOV.U32 R17, RZ, RZ, R14 ;  /* 0x000000ffff117224 */ /* 0x000fe200078e000e */
[----:B------:R-:W-:Y:S01]  /*33c0*/  FSETP.GT.AND P5, PT, R15, R14, PT ;  /* 0x0000000e0f00720b */ /* 0x000fe20003fa4000 */
[----:B------:R-:W-:Y:S01]  /*33d0*/  IMAD.MOV.U32 R11, RZ, RZ, R6 ;  /* 0x000000ffff0b7224 */ /* 0x000fe200078e0006 */
[----:B------:R-:W-:-:S02]  /*33e0*/  FSETP.GEU.AND P0, PT, R18, R29, PT ;  /* 0x0000001d1200720b */ /* 0x000fc40003f0e000 */
[----:B------:R-:W-:Y:S01]  /*33f0*/  @P1 MOV R11, R12 ;  /* 0x0000000c000b1202 */ /* 0x000fe20000000f00 */
[----:B------:R-:W-:Y:S01]  /*3400*/  @P1 IMAD.MOV.U32 R12, RZ, RZ, R6 ;  /* 0x000000ffff0c1224 */ /* 0x000fe200078e0006 */
[----:B------:R-:W-:Y:S01]  /*3410*/  FSEL R18, R29, R18, !P0 ;  /* 0x000000121d127208 */ /* 0x000fe20004000000 */
[----:B------:R-:W-:Y:S02]  /*3420*/  IMAD.MOV.U32 R6, RZ, RZ, R4 ;  /* 0x000000ffff067224 */ /* 0x000fe400078e0004 */
[----:B------:R-:W-:Y:S01]  /*3430*/  @P6 IMAD.MOV.U32 R7, RZ, RZ, R10 ;  /* 0x000000ffff076224 */ /* 0x000fe200078e000a */
[----:B------:R-:W-:Y:S01]  /*3440*/  SEL R13, R25, R12, !P0 ;  /* 0x0000000c190d7207 */ /* 0x000fe20004000000 */
[----:B------:R-:W-:Y:S02]  /*3450*/  @P6 IMAD.MOV.U32 R10, RZ, RZ, R5 ;  /* 0x000000ffff0a6224 */ /* 0x000fe400078e0005 */
[----:B------:R-:W-:Y:S01]  /*3460*/  @P5 MOV R17, R15 ;  /* 0x0000000f00115202 */ /* 0x000fe20000000f00 */
[----:B------:R-:W-:Y:S01]  /*3470*/  @P5 IMAD.MOV.U32 R15, RZ, RZ, R14 ;  /* 0x000000ffff0f5224 */ /* 0x000fe200078e000e */
[----:B------:R-:W-:Y:S01]  /*3480*/  @P5 MOV R6, R11 ;  /* 0x0000000b00065202 */ /* 0x000fe20000000f00 */
[--C-:B------:R-:W-:Y:S01]  /*3490*/  IMAD.MOV.U32 R5, RZ, RZ, R9.reuse ;  /* 0x000000ffff057224 */ /* 0x100fe200078e0009 */
[----:B------:R-:W-:Y:S01]  /*34a0*/  FSETP.GT.AND P1, PT, R17, R10, PT ;  /* 0x0000000a1100720b */ /* 0x000fe20003f24000 */
[----:B------:R-:W-:Y:S01]  /*34b0*/  IMAD.MOV.U32 R14, RZ, RZ, R10 ;  /* 0x000000ffff0e7224 */ /* 0x000fe200078e000a */
[----:B------:R-:W-:Y:S01]  /*34c0*/  @P6 MOV R5, R2 ;  /* 0x0000000200056202 */ /* 0x000fe20000000f00 */
[----:B------:R-:W-:Y:S01]  /*34d0*/  @P6 IMAD.MOV.U32 R2, RZ, RZ, R9 ;  /* 0x000000ffff026224 */ /* 0x000fe200078e0009 */
[----:B------:R-:W-:Y:S01]  /*34e0*/  FSETP.GT.AND P6, PT, R18, R15, PT ;  /* 0x0000000f1200720b */ /* 0x000fe20003fc4000 */
[----:B------:R-:W-:Y:S01]  /*34f0*/  IMAD.MOV.U32 R20, RZ, RZ, R15 ;  /* 0x000000ffff147224 */ /* 0x000fe200078e000f */
[----:B------:R-:W-:Y:S01]  /*3500*/  @P5 MOV R11, R4 ;  /* 0x00000004000b5202 */ /* 0x000fe20000000f00 */
[----:B------:R-:W-:-:S02]  /*3510*/  IMAD.MOV.U32 R9, RZ, RZ, R2 ;  /* 0x000000ffff097224 */ /* 0x000fc400078e0002 */
[----:B------:R-:W-:-:S04]  /*3520*/  IMAD.MOV.U32 R4, RZ, RZ, R7 ;  /* 0x000000ffff047224 */ /* 0x000fc800078e0007 */
[----:B------:R-:W-:Y:S01]  /*3530*/  @P1 MOV R14, R17 ;  /* 0x00000011000e1202 */ /* 0x000fe20000000f00 */
        /* <DEDUP_REMOVED lines=9> */
[----:B------:R-:W-:-:S04]  /*35d0*/  FSETP.GEU.AND P0, PT, R18, R31, PT ;  /* 0x0000001f1200720b */ /* 0x000fc80003f0e000 */
[----:B------:R-:W-:-:S03]  /*35e0*/  FSEL R15, R31, R18, !P0 ;  /* 0x000000121f0f7208 */ /* 0x000fc60004000000 */
[----:B------:R-:W-:Y:S01]  /*35f0*/  @P5 IMAD.MOV.U32 R4, RZ, RZ, R14 ;  /* 0x000000ffff045224 */ /* 0x000fe200078e000e */
[----:B------:R-:W-:Y:S01]  /*3600*/  @P5 MOV R14, R7 ;  /* 0x00000007000e5202 */ /* 0x000fe20000000f00 */
[----:B------:R-:W-:Y:S02]  /*3610*/  @P1 IMAD.MOV.U32 R10, RZ, RZ, R20 ;  /* 0x000000ffff0a1224 */ /* 0x000fe400078e0014 */
[----:B------:R-:W-:Y:S01]  /*3620*/  @P5 IMAD.MOV.U32 R2, RZ, RZ, R9 ;  /* 0x000000ffff025224 */ /* 0x000fe200078e0009 */
[----:B------:R-:W-:Y:S01]  /*3630*/  @P5 MOV R9, R5 ;  /* 0x0000000500095202 */ /* 0x000fe20000000f00 */
[----:B------:R-:W-:Y:S01]  /*3640*/  @P1 IMAD.MOV.U32 R20, RZ, RZ, R17 ;  /* 0x000000ffff141224 */ /* 0x000fe200078e0011 */
[----:B------:R-:W-:Y:S01]  /*3650*/  FSETP.GT.AND P5, PT, R10, R14, PT ;  /* 0x0000000e0a00720b */ /* 0x000fe20003fa4000 */
[--C-:B------:R-:W-:Y:S01]  /*3660*/  IMAD.MOV.U32 R5, RZ, RZ, R11.reuse ;  /* 0x000000ffff057224 */ /* 0x100fe200078e000b */
[----:B------:R-:W-:Y:S01]  /*3670*/  @P6 MOV R5, R13 ;  /* 0x0000000d00056202 */ /* 0x000fe20000000f00 */
[----:B------:R-:W-:Y:S01]  /*3680*/  @P6 IMAD.MOV.U32 R13, RZ, RZ, R11 ;  /* 0x000000ffff0d6224 */ /* 0x000fe200078e000b */
[-C--:B------:R-:W-:Y:S01]  /*3690*/  FSETP.GT.AND P6, PT, R15, R20.reuse, PT ;  /* 0x000000140f00720b */ /* 0x080fe20003fc4000 */
[----:B------:R-:W-:Y:S01]  /*36a0*/  IMAD.MOV.U32 R7, RZ, RZ, R6 ;  /* 0x000000ffff077224 */ /* 0x000fe200078e0006 */
[----:B------:R-:W-:Y:S01]  /*36b0*/  @P1 MOV R7, R5 ;  /* 0x0000000500071202 */ /* 0x000fe20000000f00 */
[----:B------:R-:W-:Y:S01]  /*36c0*/  IMAD.MOV.U32 R21, RZ, RZ, R14 ;  /* 0x000000ffff157224 */ /* 0x000fe200078e000e */
[----:B------:R-:W-:Y:S01]  /*36d0*/  MOV R17, R20 ;  /* 0x0000001400117202 */ /* 0x000fe20000000f00 */
[----:B------:R-:W-:Y:S01]  /*36e0*/  IMAD.MOV.U32 R11, RZ, RZ, R9 ;  /* 0x000000ffff0b7224 */ /* 0x000fe200078e0009 */
[----:B------:R-:W-:Y:S01]  /*36f0*/  @P1 MOV R5, R6 ;  /* 0x0000000600051202 */ /* 0x000fe20000000f00 */
[----:B------:R-:W-:Y:S01]  /*3700*/  IMAD.MOV.U32 R24, RZ, RZ, R4 ;  /* 0x000000ffff187224 */ /* 0x000fe200078e0004 */
[----:B------:R-:W-:Y:S01]  /*3710*/  SEL R12, R0, R13, !P0 ;  /* 0x0000000d000c7207 */ /* 0x000fe20004000000 */
[----:B------:R-:W-:-:S02]  /*3720*/  @P5 IMAD.MOV.U32 R21, RZ, RZ, R10 ;  /* 0x000000ffff155224 */ /* 0x000fc400078e000a */
[----:B------:R-:W-:Y:S02]  /*3730*/  @P5 IMAD.MOV.U32 R10, RZ, RZ, R14 ;  /* 0x000000ffff0a5224 */ /* 0x000fe400078e000e */
[----:B------:R-:W-:Y:S01]  /*3740*/  @P6 MOV R17, R15 ;  /* 0x0000000f00116202 */ /* 0x000fe20000000f00 */
[----:B------:R-:W-:Y:S01]  /*3750*/  @P5 IMAD.MOV.U32 R11, RZ, RZ, R7 ;  /* 0x000000ffff0b5224 */ /* 0x000fe200078e0007 */
[----:B------:R-:W-:Y:S01]  /*3760*/  @P6 MOV R15, R20 ;  /* 0x00000014000f6202 */ /* 0x000fe20000000f00 */
[----:B------:R-:W-:Y:S01]  /*3770*/  @P5 IMAD.MOV.U32 R7, RZ, RZ, R9 ;  /* 0x000000ffff075224 */ /* 0x000fe200078e0009 */
[----:B------:R-:W-:Y:S01]  /*3780*/  FSETP.GT.AND P5, PT, R21, R4, PT ;  /* 0x000000041500720b */ /* 0x000fe20003fa4000 */
[----:B------:R-:W-:Y:S01]  /*3790*/  IMAD.MOV.U32 R18, RZ, RZ, R10 ;  /* 0x000000ffff127224 */ /* 0x000fe200078e000a */
[----:B------:R-:W-:Y:S01]  /*37a0*/  FSETP.GT.AND P1, PT, R17, R10, PT ;  /* 0x0000000a1100720b */ /* 0x000fe20003f24000 */
[----:B------:R-:W-:Y:S02]  /*37b0*/  IMAD.MOV.U32 R22, RZ, RZ, R2 ;  /* 0x000000ffff167224 */ /* 0x000fe400078e0002 */
[----:B------:R-:W-:Y:S01]  /*37c0*/  IMAD.MOV.U32 R16, RZ, RZ, R5 ;  /* 0x000000ffff107224 */ /* 0x000fe200078e0005 */
[----:B------:R-:W-:Y:S01]  /*37d0*/  @P6 MOV R16, R12 ;  /* 0x0000000c00106202 */ /* 0x000fe20000000f00 */
[----:B------:R-:W-:-:S02]  /*37e0*/  IMAD.MOV.U32 R14, RZ, RZ, R7 ;  /* 0x000000ffff0e7224 */ /* 0x000fc400078e0007 */
[----:B------:R-:W-:-:S04]  /*37f0*/  @P6 IMAD.MOV.U32 R12, RZ, RZ, R5 ;  /* 0x000000ffff0c6224 */ /* 0x000fc800078e0005 */
[----:B------:R-:W-:Y:S01]  /*3800*/  @P5 MOV R24, R21 ;  /* 0x0000001500185202 */ /* 0x000fe20000000f00 */
[----:B------:R-:W-:Y:S01]  /*3810*/  @P5 IMAD.MOV.U32 R21, RZ, RZ, R4 ;  /* 0x000000ffff155224 */ /* 0x000fe200078e0004 */
[----:B------:R-:W-:Y:S01]  /*3820*/  @P5 MOV R22, R11 ;  /* 0x0000000b00165202 */ /* 0x000fe20000000f00 */
[----:B------:R-:W-:Y:S02]  /*3830*/  @P1 IMAD.MOV.U32 R18, RZ, RZ, R17 ;  /* 0x000000ffff121224 */ /* 0x000fe400078e0011 */
[----:B------:R-:W-:Y:S01]  /*3840*/  @P5 IMAD.MOV.U32 R11, RZ, RZ, R2 ;  /* 0x000000ffff0b5224 */ /* 0x000fe200078e0002 */
[-C--:B------:R-:W-:Y:S01]  /*3850*/  MOV R19, R21.reuse ;  /* 0x0000001500137202 */ /* 0x080fe20000000f00 */
[----:B------:R-:W-:Y:S01]  /*3860*/  @P1 IMAD.MOV.U32 R14, RZ, RZ, R16 ;  /* 0x000000ffff0e1224 */ /* 0x000fe200078e0010 */
[----:B------:R-:W-:Y:S01]  /*3870*/  FSETP.GT.AND P5, PT, R18, R21, PT ;  /* 0x000000151200720b */ /* 0x000fe20003fa4000 */
[----:B------:R-:W-:Y:S01]  /*3880*/  IMAD.MOV.U32 R9, RZ, RZ, R11 ;  /* 0x000000ffff097224 */ /* 0x000fe200078e000b */
[----:B------:R-:W-:Y:S01]  /*3890*/  @P1 MOV R16, R7 ;  /* 0x0000000700101202 */ /* 0x000fe20000000f00 */
[----:B------:R-:W-:-:S02]  /*38a0*/  @P1 IMAD.MOV.U32 R17, RZ, RZ, R10 ;  /* 0x000000ffff111224 */ /* 0x000fc400078e000a */
[----:B------:R-:W-:Y:S02]  /*38b0*/  IMAD.MOV.U32 R6, RZ, RZ, R22 ;  /* 0x000000ffff067224 */ /* 0x000fe400078e0016 */
[----:B------:R-:W-:-:S06]  /*38c0*/  IMAD.MOV.U32 R10, RZ, RZ, R24 ;  /* 0x000000ffff0a7224 */ /* 0x000fcc00078e0018 */
[----:B------:R-:W-:Y:S01]  /*38d0*/  @P5 IMAD.MOV.U32 R19, RZ, RZ, R18 ;  /* 0x000000ffff135224 */ /* 0x000fe200078e0012 */
[----:B------:R-:W-:Y:S01]  /*38e0*/  @P5 MOV R9, R14 ;  /* 0x0000000e00095202 */ /* 0x000fe20000000f00 */
[----:B------:R-:W-:Y:S01]  /*38f0*/  @P5 IMAD.MOV.U32 R14, RZ, RZ, R11 ;  /* 0x000000ffff0e5224 */ /* 0x000fe200078e000b */
[----:B------:R-:W-:Y:S02]  /*3900*/  @P5 MOV R18, R21 ;  /* 0x0000001500125202 */ /* 0x000fe40000000f00 */
[----:B------:R-:W-:-:S13]  /*3910*/  FSETP.GT.AND P0, PT, R19, R24, PT ;  /* 0x000000181300720b */ /* 0x000fda0003f04000 */
[----:B------:R-:W-:Y:S01]  /*3920*/  @P0 IMAD.MOV.U32 R6, RZ, RZ, R9 ;  /* 0x000000ffff060224 */ /* 0x000fe200078e0009 */
[----:B------:R-:W-:Y:S01]  /*3930*/  @P0 MOV R10, R19 ;  /* 0x00000013000a0202 */ /* 0x000fe20000000f00 */
[----:B------:R-:W-:Y:S02]  /*3940*/  @P0 IMAD.MOV.U32 R9, RZ, RZ, R22 ;  /* 0x000000ffff090224 */ /* 0x000fe400078e0016 */
[----:B------:R-:W-:-:S07]  /*3950*/  @P0 IMAD.MOV.U32 R19, RZ, RZ, R24 ;  /* 0x000000ffff130224 */ /* 0x000fce00078e0018 */
.L_x_96:
[----:B------:R-:W-:Y:S05]  /*3960*/  BSYNC.RECONVERGENT B0 ;  /* 0x0000000000007941 */ /* 0x000fea0003800200 */
.L_x_95:
        /* <DEDUP_REMOVED lines=19> */
[----:B------:R-:W-:Y:S01]  /*3aa0*/  SEL R12, R7, R12, !P5 ;  /* 0x0000000c070c7207 */ /* 0x000fe20006800000 */
[----:B------:R-:W-:Y:S01]  /*3ab0*/  IMAD.MOV.U32 R7, RZ, RZ, R9 ;  /* 0x000000ffff077224 */ /* 0x000fe200078e0009 */
[----:B------:R-:W-:Y:S01]  /*3ac0*/  FSETP.GT.AND P1, PT, R0, R17, PT ;  /* 0x000000110000720b */ /* 0x000fe20003f24000 */
[----:B------:R-:W-:-:S12]  /*3ad0*/  IMAD.MOV.U32 R13, RZ, RZ, R6 ;  /* 0x000000ffff0d7224 */ /* 0x000fd800078e0006 */
[----:B------:R-:W-:Y:S01]  /*3ae0*/  @P1 MOV R5, R0 ;  /* 0x0000000000051202 */ /* 0x000fe20000000f00 */
[----:B------:R-:W-:-:S03]  /*3af0*/  @P1 IMAD.MOV.U32 R0, RZ, RZ, R17 ;  /* 0x000000ffff001224 */ /* 0x000fc600078e0011 */
[----:B------:R-:W-:Y:S02]  /*3b00*/  FSETP.GT.AND P2, PT, R5, R18, PT ;  /* 0x000000120500720b */ /* 0x000fe40003f44000 */
[----:B------:R-:W-:-:S11]  /*3b10*/  FSETP.GEU.AND P6, PT, R0, R11, PT ;  /* 0x0000000b0000720b */ /* 0x000fd60003fce000 */
        /* <DEDUP_REMOVED lines=10> */
[----:B------:R-:W-:-:S02]  /*3bc0*/  @P1 MOV R12, R16 ;  /* 0x00000010000c1202 */ /* 0x000fc40000000f00 */
[----:B------:R-:W-:Y:S02]  /*3bd0*/  @P2 MOV R0, R14 ;  /* 0x0000000e00002202 */ /* 0x000fe40000000f00 */
[----:B------:R-:W-:-:S03]  /*3be0*/  SEL R12, R21, R12, !P6 ;  /* 0x0000000c150c7207 */ /* 0x000fc60007000000 */
[----:B------:R-:W-:Y:S01]  /*3bf0*/  @P0 IMAD.MOV.U32 R11, RZ, RZ, R4 ;  /* 0x000000ffff0b0224 */ /* 0x000fe200078e0004 */
[----:B------:R-:W-:Y:S01]  /*3c00*/  @P0 MOV R4, R19 ;  /* 0x0000001300040202 */ /* 0x000fe20000000f00 */
[----:B------:R-:W-:Y:S01]  /*3c10*/  @P5 IMAD.MOV.U32 R15, RZ, RZ, R18 ;  /* 0x000000ffff0f5224 */ /* 0x000fe200078e0012 */
[----:B------:R-:W-:Y:S01]  /*3c20*/  @P0 MOV R7, R2 ;  /* 0x0000000200070202 */ /* 0x000fe20000000f00 */
[----:B------:R-:W-:Y:S01]  /*3c30*/  @P5 IMAD.MOV.U32 R18, RZ, RZ, R5 ;  /* 0x000000ffff125224 */ /* 0x000fe200078e0005 */
[----:B------:R-:W-:Y:S01]  /*3c40*/  FSETP.GT.AND P1, PT, R11, R10, PT ;  /* 0x0000000a0b00720b */ /* 0x000fe20003f24000 */
[----:B------:R-:W-:Y:S01]  /*3c50*/  @P0 IMAD.MOV.U32 R2, RZ, RZ, R9 ;  /* 0x000000ffff020224 */ /* 0x000fe200078e0009 */
[----:B------:R-:W-:Y:S02]  /*3c60*/  FSETP.GT.AND P2, PT, R15, R4, PT ;  /* 0x000000040f00720b */ /* 0x000fe40003f44000 */
[----:B------:R-:W-:Y:S02]  /*3c70*/  FSETP.GEU.AND P0, PT, R18, R29, PT ;  /* 0x0000001d1200720b */ /* 0x000fe40003f0e000 */
[----:B------:R-:W-:-:S02]  /*3c80*/  MOV R5, R10 ;  /* 0x0000000a00057202 */ /* 0x000fc40000000f00 */
[----:B------:R-:W-:-:S05]  /*3c90*/  FSEL R18, R29, R18, !P0 ;  /* 0x000000121d127208 */ /* 0x000fca0004000000 */
[----:B------:R-:W-:Y:S02]  /*3ca0*/  @P1 IMAD.MOV.U32 R13, RZ, RZ, R7 ;  /* 0x000000ffff0d1224 */ /* 0x000fe400078e0007 */
[----:B------:R-:W-:Y:S01]  /*3cb0*/  @P1 IMAD.MOV.U32 R7, RZ, RZ, R6 ;  /* 0x000000ffff071224 */ /* 0x000fe200078e0006 */
[----:B------:R-:W-:Y:S01]  /*3cc0*/  MOV R6, R4 ;  /* 0x0000000400067202 */ /* 0x000fe20000000f00 */
[----:B------:R-:W-:Y:S01]  /*3cd0*/  @P1 IMAD.MOV.U32 R5, RZ, RZ, R11 ;  /* 0x000000ffff051224 */ /* 0x000fe200078e000b */
[----:B------:R-:W-:Y:S01]  /*3ce0*/  @P2 MOV R6, R15 ;  /* 0x0000000f00062202 */ /* 0x000fe20000000f00 */
[----:B------:R-:W-:Y:S02]  /*3cf0*/  @P1 IMAD.MOV.U32 R11, RZ, RZ, R10 ;  /* 0x000000ffff0b1224 */ /* 0x000fe400078e000a */
[----:B------:R-:W-:Y:S02]  /*3d00*/  @P2 IMAD.MOV.U32 R15, RZ, RZ, R4 ;  /* 0x000000ffff0f2224 */ /* 0x000fe400078e0004 */
[----:B------:R-:W-:Y:S01]  /*3d10*/  IMAD.MOV.U32 R4, RZ, RZ, R0 ;  /* 0x000000ffff047224 */ /* 0x000fe200078e0000 */
[----:B------:R-:W-:Y:S01]  /*3d20*/  FSETP.GT.AND P1, PT, R6, R11, PT ;  /* 0x0000000b0600720b */ /* 0x000fe20003f24000 */
[----:B------:R-:W-:Y:S01]  /*3d30*/  @P5 IMAD.MOV.U32 R4, RZ, RZ, R12 ;  /* 0x000000ffff045224 */ /* 0x000fe200078e000c */
[----:B------:R-:W-:Y:S01]  /*3d40*/  FSETP.GT.AND P6, PT, R18, R15, PT ;  /* 0x0000000f1200720b */ /* 0x000fe20003fc4000 */
[----:B------:R-:W-:Y:S01]  /*3d50*/  @P5 IMAD.MOV.U32 R12, RZ, RZ, R0 ;  /* 0x000000ffff0c5224 */ /* 0x000fe200078e0000 */
[----:B------:R-:W-:Y:S01]  /*3d60*/  MOV R10, R11 ;  /* 0x0000000b000a7202 */ /* 0x000fe20000000f00 */
[----:B------:R-:W-:Y:S01]  /*3d70*/  IMAD.MOV.U32 R0, RZ, RZ, R2 ;  /* 0x000000ffff007224 */ /* 0x000fe200078e0002 */
[----:B------:R-:W-:Y:S01]  /*3d80*/  MOV R17, R15 ;  /* 0x0000000f00117202 */ /* 0x000fe20000000f00 */
[----:B------:R-:W-:Y:S01]  /*3d90*/  @P2 IMAD.MOV.U32 R0, RZ, RZ, R4 ;  /* 0x000000ffff002224 */ /* 0x000fe200078e0004 */
[----:B------:R-:W-:Y:S01]  /*3da0*/  @P2 MOV R4, R2 ;  /* 0x0000000200042202 */ /* 0x000fe20000000f00 */
[----:B------:R-:W-:Y:S01]  /*3db0*/  IMAD.MOV.U32 R9, RZ, RZ, R5 ;  /* 0x000000ffff097224 */ /* 0x000fe200078e0005 */
[----:B------:R-:W-:-:S02]  /*3dc0*/  MOV R2, R7 ;  /* 0x0000000700027202 */ /* 0x000fc40000000f00 */
[----:B------:R-:W-:Y:S01]  /*3dd0*/  SEL R12, R23, R12, !P0 ;  /* 0x0000000c170c7207 */ /* 0x000fe20004000000 */
[----:B------:R-:W-:Y:S01]  /*3de0*/  @P1 IMAD.MOV.U32 R10, RZ, RZ, R6 ;  /* 0x000000ffff0a1224 */ /* 0x000fe200078e0006 */
[----:B------:R-:W-:Y:S01]  /*3df0*/  @P1 MOV R6, R11 ;  /* 0x0000000b00061202 */ /* 0x000fe20000000f00 */
[----:B------:R-:W-:Y:S02]  /*3e00*/  @P6 IMAD.MOV.U32 R17, RZ, RZ, R18 ;  /* 0x000000ffff116224 */ /* 0x000fe400078e0012 */
[----:B------:R-:W-:Y:S01]  /*3e10*/  @P6 IMAD.MOV.U32 R18, RZ, RZ, R15 ;  /* 0x000000ffff126224 */ /* 0x000fe200078e000f */
[----:B------:R-:W-:Y:S01]  /*3e20*/  FSETP.GT.AND P5, PT, R10, R5, PT ;  /* 0x000000050a00720b */ /* 0x000fe20003fa4000 */
[----:B------:R-:W-:Y:S01]  /*3e30*/  @P1 IMAD.MOV.U32 R2, RZ, RZ, R0 ;  /* 0x000000ffff021224 */ /* 0x000fe200078e0000 */
[----:B------:R-:W-:Y:S01]  /*3e40*/  FSETP.GT.AND P2, PT, R17, R6, PT ;  /* 0x000000061100720b */ /* 0x000fe20003f44000 */
[----:B------:R-:W-:Y:S01]  /*3e50*/  IMAD.MOV.U32 R11, RZ, RZ, R6 ;  /* 0x000000ffff0b7224 */ /* 0x000fe200078e0006 */
[----:B------:R-:W-:-:S02]  /*3e60*/  @P1 MOV R0, R7 ;  /* 0x0000000700001202 */ /* 0x000fc40000000f00 */
[----:B------:R-:W-:-:S04]  /*3e70*/  FSETP.GEU.AND P1, PT, R18, R31, PT ;  /* 0x0000001f1200720b */ /* 0x000fc80003f2e000 */
[----:B------:R-:W-:-:S03]  /*3e80*/  FSEL R18, R31, R18, !P1 ;  /* 0x000000121f127208 */ /* 0x000fc60004800000 */
[----:B------:R-:W-:Y:S01]  /*3e90*/  @P5 IMAD.MOV.U32 R9, RZ, RZ, R10 ;  /* 0x000000ffff095224 */ /* 0x000fe200078e000a */
[----:B------:R-:W-:Y:S01]  /*3ea0*/  @P5 MOV R10, R5 ;  /* 0x00000005000a5202 */ /* 0x000fe20000000f00 */
[----:B------:R-:W-:Y:S02]  /*3eb0*/  @P2 IMAD.MOV.U32 R11, RZ, RZ, R17 ;  /* 0x000000ffff0b2224 */ /* 0x000fe400078e0011 */
[----:B------:R-:W-:Y:S01]  /*3ec0*/  @P2 IMAD.MOV.U32 R17, RZ, RZ, R6 ;  /* 0x000000ffff112224 */ /* 0x000fe200078e0006 */
[-C--:B------:R-:W-:Y:S01]  /*3ed0*/  MOV R14, R10.reuse ;  /* 0x0000000a000e7202 */ /* 0x080fe20000000f00 */
[----:B------:R-:W-:Y:S01]  /*3ee0*/  IMAD.MOV.U32 R5, RZ, RZ, R4 ;  /* 0x000000ffff057224 */ /* 0x000fe200078e0004 */
[----:B------:R-:W-:Y:S01]  /*3ef0*/  FSETP.GT.AND P0, PT, R11, R10, PT ;  /* 0x0000000a0b00720b */ /* 0x000fe20003f04000 */
[----:B------:R-:W-:Y:S01]  /*3f00*/  IMAD.MOV.U32 R6, RZ, RZ, R0 ;  /* 0x000000ffff067224 */ /* 0x000fe200078e0000 */
[----:B------:R-:W-:Y:S01]  /*3f10*/  @P6 MOV R5, R12 ;  /* 0x0000000c00056202 */ /* 0x000fe20000000f00 */
[----:B------:R-:W-:Y:S01]  /*3f20*/  @P6 IMAD.MOV.U32 R12, RZ, RZ, R4 ;  /* 0x000000ffff0c6224 */ /* 0x000fe200078e0004 */
[-C--:B------:R-:W-:Y:S01]  /*3f30*/  FSETP.GT.AND P6, PT, R18, R17.reuse, PT ;  /* 0x000000111200720b */ /* 0x080fe20003fc4000 */
[----:B------:R-:W-:Y:S01]  /*3f40*/  IMAD.MOV.U32 R4, RZ, RZ, R13 ;  /* 0x000000ffff047224 */ /* 0x000fe200078e000d */
[----:B------:R-:W-:Y:S01]  /*3f50*/  MOV R20, R17 ;  /* 0x0000001100147202 */ /* 0x000fe20000000f00 */
[----:B------:R-:W-:Y:S01]  /*3f60*/  @P5 IMAD.MOV.U32 R4, RZ, RZ, R2 ;  /* 0x000000ffff045224 */ /* 0x000fe200078e0002 */
[----:B------:R-:W-:Y:S01]  /*3f70*/  @P5 MOV R2, R13 ;  /* 0x0000000d00025202 */ /* 0x000fe20000000f00 */
[----:B------:R-:W-:Y:S01]  /*3f80*/  @P2 IMAD.MOV.U32 R6, RZ, RZ, R5 ;  /* 0x000000ffff062224 */ /* 0x000fe200078e0005 */
[----:B------:R-:W-:Y:S01]  /*3f90*/  SEL R12, R25, R12, !P1 ;  /* 0x0000000c190c7207 */ /* 0x000fe20004800000 */
[----:B------:R-:W-:-:S02]  /*3fa0*/  @P2 IMAD.MOV.U32 R5, RZ, RZ, R0 ;  /* 0x000000ffff052224 */ /* 0x000fc400078e0000 */
[----:B------:R-:W-:Y:S02]  /*3fb0*/  @P0 IMAD.MOV.U32 R14, RZ, RZ, R11 ;  /* 0x000000ffff0e0224 */ /* 0x000fe400078e000b */
[----:B------:R-:W-:Y:S02]  /*3fc0*/  @P0 IMAD.MOV.U32 R11, RZ, RZ, R10 ;  /* 0x000000ffff0b0224 */ /* 0x000fe400078e000a */
[----:B------:R-:W-:Y:S01]  /*3fd0*/  @P6 MOV R20, R18 ;  /* 0x0000001200146202 */ /* 0x000fe20000000f00 */
[----:B------:R-:W-:Y:S01]  /*3fe0*/  @P6 IMAD.MOV.U32 R18, RZ, RZ, R17 ;  /* 0x000000ffff126224 */ /* 0x000fe200078e0011 */
[----:B------:R-:W-:Y:S01]  /*3ff0*/  FSETP.GT.AND P5, PT, R14, R9, PT ;  /* 0x000000090e00720b */ /* 0x000fe20003fa4000 */
[----:B------:R-:W-:Y:S01]  /*4000*/  IMAD.MOV.U32 R0, RZ, RZ, R2 ;  /* 0x000000ffff007224 */ /* 0x000fe200078e0002 */
[----:B------:R-:W-:Y:S01]  /*4010*/  FSETP.GT.AND P2, PT, R20, R11, PT ;  /* 0x0000000b1400720b */ /* 0x000fe20003f44000 */
[----:B------:R-:W-:Y:S01]  /*4020*/  IMAD.MOV.U32 R7, RZ, RZ, R4 ;  /* 0x000000ffff077224 */ /* 0x000fe200078e0004 */
[----:B------:R-:W-:Y:S01]  /*4030*/  @P0 MOV R0, R6 ;  /* 0x0000000600000202 */ /* 0x000fe20000000f00 */
[----:B------:R-:W-:Y:S01]  /*4040*/  @P0 IMAD.MOV.U32 R6, RZ, RZ, R2 ;  /* 0x000000ffff060224 */ /* 0x000fe200078e0002 */
[----:B------:R-:W-:-:S02]  /*4050*/  MOV R2, R9 ;  /* 0x0000000900027202 */ /* 0x000fc40000000f00 */
[----:B------:R-:W-:Y:S02]  /*4060*/  FSETP.GEU.AND P0, PT, R18, R33, PT ;  /* 0x000000211200720b */ /* 0x000fe40003f0e000 */
[----:B------:R-:W-:Y:S02]  /*4070*/  MOV R10, R11 ;  /* 0x0000000b000a7202 */ /* 0x000fe40000000f00 */
[----:B------:R-:W-:Y:S01]  /*4080*/  FSEL R15, R33, R18, !P0 ;  /* 0x00000012210f7208 */ /* 0x000fe20004000000 */
[----:B------:R-:W-:Y:S02]  /*4090*/  @P5 IMAD.MOV.U32 R2, RZ, RZ, R14 ;  /* 0x000000ffff025224 */ /* 0x000fe400078e000e */
[----:B------:R-:W-:Y:S01]  /*40a0*/  @P5 IMAD.MOV.U32 R14, RZ, RZ, R9 ;  /* 0x000000ffff0e5224 */ /* 0x000fe200078e0009 */
[----:B------:R-:W-:Y:S01]  /*40b0*/  @P2 MOV R10, R20 ;  /* 0x00000014000a2202 */ /* 0x000fe20000000f00 */
[----:B------:R-:W-:Y:S02]  /*40c0*/  @P2 IMAD.MOV.U32 R20, RZ, RZ, R11 ;  /* 0x000000ffff142224 */ /* 0x000fe400078e000b */
[----:B------:R-:W-:-:S02]  /*40d0*/  @P5 IMAD.MOV.U32 R7, RZ, RZ, R0 ;  /* 0x000000ffff075224 */ /* 0x000fc400078e0000 */
[----:B------:R-:W-:Y:S01]  /*40e0*/  @P5 IMAD.MOV.U32 R0, RZ, RZ, R4 ;  /* 0x000000ffff005224 */ /* 0x000fe200078e0004 */
[----:B------:R-:W-:Y:S01]  /*40f0*/  FSETP.GT.AND P5, PT, R10, R14, PT ;  /* 0x0000000e0a00720b */ /* 0x000fe20003fa4000 */
[--C-:B------:R-:W-:Y:S01]  /*4100*/  IMAD.MOV.U32 R4, RZ, RZ, R5.reuse ;  /* 0x000000ffff047224 */ /* 0x100fe200078e0005 */
[----:B------:R-:W-:Y:S01]  /*4110*/  FSETP.GT.AND P1, PT, R15, R20, PT ;  /* 0x000000140f00720b */ /* 0x000fe20003f24000 */
[----:B------:R-:W-:Y:S01]  /*4120*/  IMAD.MOV.U32 R13, RZ, RZ, R14 ;  /* 0x000000ffff0d7224 */ /* 0x000fe200078e000e */
[----:B------:R-:W-:Y:S01]  /*4130*/  @P6 MOV R4, R12 ;  /* 0x0000000c00046202 */ /* 0x000fe20000000f00 */
[----:B------:R-:W-:Y:S01]  /*4140*/  @P6 IMAD.MOV.U32 R12, RZ, RZ, R5 ;  /* 0x000000ffff0c6224 */ /* 0x000fe200078e0005 */
[----:B------:R-:W-:Y:S01]  /*4150*/  MOV R17, R20 ;  /* 0x0000001400117202 */ /* 0x000fe20000000f00 */
[----:B------:R-:W-:Y:S01]  /*4160*/  IMAD.MOV.U32 R5, RZ, RZ, R6 ;  /* 0x000000ffff057224 */ /* 0x000fe200078e0006 */
[----:B------:R-:W-:Y:S01]  /*4170*/  MOV R11, R0 ;  /* 0x00000000000b7202 */ /* 0x000fe20000000f00 */
[----:B------:R-:W-:Y:S01]  /*4180*/  @P2 IMAD.MOV.U32 R5, RZ, RZ, R4 ;  /* 0x000000ffff052224 */ /* 0x000fe200078e0004 */
[----:B------:R-:W-:Y:S01]  /*4190*/  @P2 MOV R4, R6 ;  /* 0x0000000600042202 */ /* 0x000fe20000000f00 */
[----:B------:R-:W-:Y:S01]  /*41a0*/  IMAD.MOV.U32 R22, RZ, RZ, R2 ;  /* 0x000000ffff167224 */ /* 0x000fe200078e0002 */
[----:B------:R-:W-:Y:S01]  /*41b0*/  SEL R12, R27, R12, !P0 ;  /* 0x0000000c1b0c7207 */ /* 0x000fe20004000000 */
        /* <DEDUP_REMOVED lines=8> */
[----:B------:R-:W-:-:S02]  /*4240*/  @P5 IMAD.MOV.U32 R5, RZ, RZ, R0 ;  /* 0x000000ffff055224 */ /* 0x000fc400078e0000 */
[----:B------:R-:W-:Y:S02]  /*4250*/  IMAD.MOV.U32 R16, RZ, RZ, R4 ;  /* 0x000000ffff107224 */ /* 0x000fe400078e0004 */
[----:B------:R-:W-:Y:S01]  /*4260*/  @P1 IMAD.MOV.U32 R16, RZ, RZ, R12 ;  /* 0x000000ffff101224 */ /* 0x000fe200078e000c */
[----:B------:R-:W-:Y:S01]  /*4270*/  MOV R14, R5 ;  /* 0x00000005000e7202 */ /* 0x000fe20000000f00 */
[----:B------:R-:W-:Y:S02]  /*4280*/  IMAD.MOV.U32 R0, RZ, RZ, R7 ;  /* 0x000000ffff007224 */ /* 0x000fe400078e0007 */
[----:B------:R-:W-:Y:S02]  /*4290*/  @P1 IMAD.MOV.U32 R12, RZ, RZ, R4 ;  /* 0x000000ffff0c1224 */ /* 0x000fe400078e0004 */
[----:B------:R-:W-:Y:S02]  /*42a0*/  @P6 IMAD.MOV.U32 R22, RZ, RZ, R13 ;  /* 0x000000ffff166224 */ /* 0x000fe400078e000d */
[----:B------:R-:W-:Y:S01]  /*42b0*/  @P6 IMAD.MOV.U32 R13, RZ, RZ, R2 ;  /* 0x000000ffff0d6224 */ /* 0x000fe200078e0002 */
[----:B------:R-:W-:Y:S01]  /*42c0*/  @P2 MOV R18, R17 ;  /* 0x0000001100122202 */ /* 0x000fe20000000f00 */
[----:B------:R-:W-:-:S02]  /*42d0*/  @P6 IMAD.MOV.U32 R0, RZ, RZ, R11 ;  /* 0x000000ffff006224 */ /* 0x000fc400078e000b */
[----:B------:R-:W-:Y:S01]  /*42e0*/  @P6 IMAD.MOV.U32 R11, RZ, RZ, R7 ;  /* 0x000000ffff0b6224 */ /* 0x000fe200078e0007 */
[-C--:B------:R-:W-:Y:S01]  /*42f0*/  FSETP.GT.AND P5, PT, R18, R13.reuse, PT ;  /* 0x0000000d1200720b */ /* 0x080fe20003fa4000 */
[----:B------:R-:W-:Y:S01]  /*4300*/  @P2 IMAD.MOV.U32 R14, RZ, RZ, R16 ;  /* 0x000000ffff0e2224 */ /* 0x000fe200078e0010 */
[----:B------:R-:W-:Y:S01]  /*4310*/  MOV R19, R13 ;  /* 0x0000000d00137202 */ /* 0x000fe20000000f00 */
[----:B------:R-:W-:Y:S01]  /*4320*/  IMAD.MOV.U32 R9, RZ, RZ, R11 ;  /* 0x000000ffff097224 */ /* 0x000fe200078e000b */
[----:B------:R-:W-:Y:S01]  /*4330*/  @P2 MOV R16, R5 ;  /* 0x0000000500102202 */ /* 0x000fe20000000f00 */
[----:B------:R-:W-:Y:S02]  /*4340*/  @P2 IMAD.MOV.U32 R17, RZ, RZ, R10 ;  /* 0x000000ffff112224 */ /* 0x000fe400078e000a */
[----:B------:R-:W-:Y:S02]  /*4350*/  IMAD.MOV.U32 R6, RZ, RZ, R0 ;  /* 0x000000ffff067224 */ /* 0x000fe400078e0000 */
[----:B------:R-:W-:-:S04]  /*4360*/  IMAD.MOV.U32 R10, RZ, RZ, R22 ;  /* 0x000000ffff0a7224 */ /* 0x000fc800078e0016 */
[----:B------:R-:W-:Y:S02]  /*4370*/  @P5 MOV R19, R18 ;  /* 0x0000001200135202 */ /* 0x000fe40000000f00 */
[----:B------:R-:W-:Y:S01]  /*4380*/  @P5 MOV R9, R14 ;  /* 0x0000000e00095202 */ /* 0x000fe20000000f00 */
[----:B------:R-:W-:Y:S01]  /*4390*/  @P5 IMAD.MOV.U32 R14, RZ, RZ, R11 ;  /* 0x000000ffff0e5224 */ /* 0x000fe200078e000b */
[----:B------:R-:W-:Y:S02]  /*43a0*/  FSETP.GT.AND P0, PT, R19, R22, PT ;  /* 0x000000161300720b */ /* 0x000fe40003f04000 */
[----:B------:R-:W-:-:S11]  /*43b0*/  @P5 MOV R18, R13 ;  /* 0x0000000d00125202 */ /* 0x000fd60000000f00 */
[----:B------:R-:W-:Y:S01]  /*43c0*/  @P0 IMAD.MOV.U32 R6, RZ, RZ, R9 ;  /* 0x000000ffff060224 */ /* 0x000fe200078e0009 */
[----:B------:R-:W-:Y:S01]  /*43d0*/  @P0 MOV R10, R19 ;  /* 0x00000013000a0202 */ /* 0x000fe20000000f00 */
[----:B------:R-:W-:Y:S02]  /*43e0*/  @P0 IMAD.MOV.U32 R9, RZ, RZ, R0 ;  /* 0x000000ffff090224 */ /* 0x000fe400078e0000 */
[----:B------:R-:W-:-:S07]  /*43f0*/  @P0 IMAD.MOV.U32 R19, RZ, RZ, R22 ;  /* 0x000000ffff130224 */ /* 0x000fce00078e0016 */
.L_x_98:
[----:B------:R-:W-:Y:S05]  /*4400*/  BSYNC.RECONVERGENT B0 ;  /* 0x0000000000007941 */ /* 0x000fea0003800200 */
.L_x_97:
[----:B0-----:R0:W1:Y:S01]  /*4410*/  SHFL.DOWN PT, R23, R8, 0x10, 0x1f ;  /* 0x0a001f0008177f89 */ /* 0x00106200000e0000 */
[----:B------:R-:W-:Y:S03]  /*4420*/  BSSY.RECONVERGENT B0, `(.L_x_99) ;  /* 0x00000a8000007945 */ /* 0x000fe60003800200 */
        /* <DEDUP_REMOVED lines=12> */
[----:B------:R-:W-:Y:S01]  /*44f0*/  IMAD.MOV.U32 R3, RZ, RZ, R17 ;  /* 0x000000ffff037224 */ /* 0x000fe200078e0011 */
[----:B------:R-:W-:Y:S01]  /*4500*/  MOV R2, R14 ;  /* 0x0000000e00027202 */ /* 0x000fe20000000f00 */
[----:B------:R-:W-:Y:S01]  /*4510*/  IMAD.MOV.U32 R4, RZ, RZ, R18 ;  /* 0x000000ffff047224 */ /* 0x000fe200078e0012 */
[----:B------:R-:W-:Y:S01]  /*4520*/  FSEL R0, R0, R15, !P5 ;  /* 0x0000000f00007208 */ /* 0x000fe20006800000 */
[----:B------:R-:W-:Y:S01]  /*4530*/  IMAD.MOV.U32 R11, RZ, RZ, R10 ;  /* 0x000000ffff0b7224 */ /* 0x000fe200078e000a */
[----:B--23--:R-:W-:Y:S01]  /*4540*/  SEL R12, R5, R12, !P5 ;  /* 0x0000000c050c7207 */ /* 0x00cfe20006800000 */
[----:B------:R-:W-:Y:S01]  /*4550*/  FADD R8, R8, R23 ;  /* 0x0000001708087221 */ /* 0x000fe20000000000 */
[----:B------:R-:W-:Y:S02]  /*4560*/  FSETP.GT.AND P2, PT, R0, R17, PT ;  /* 0x000000110000720b */ /* 0x000fe40003f44000 */
[----:B------:R-:W-:-:S11]  /*4570*/  MOV R5, R9 ;  /* 0x0000000900057202 */ /* 0x000fd60000000f00 */
[----:B------:R-:W-:Y:S02]  /*4580*/  @P2 MOV R3, R0 ;  /* 0x0000000000032202 */ /* 0x000fe40000000f00 */
[----:B------:R-:W-:Y:S02]  /*4590*/  @P2 MOV R0, R17 ;  /* 0x0000001100002202 */ /* 0x000fe40000000f00 */
[----:B------:R-:W-:Y:S02]  /*45a0*/  FSETP.GT.AND P3, PT, R3, R18, PT ;  /* 0x000000120300720b */ /* 0x000fe40003f64000 */
[----:B------:R-:W-:-:S11]  /*45b0*/  FSETP.GEU.AND P0, PT, R0, R7, PT ;  /* 0x000000070000720b */ /* 0x000fd60003f0e000 */
[----:B------:R-:W-:Y:S01]  /*45c0*/  @P3 IMAD.MOV.U32 R4, RZ, RZ, R3 ;  /* 0x000000ffff043224 */ /* 0x000fe200078e0003 */
[----:B------:R-:W-:Y:S02]  /*45d0*/  @P3 MOV R3, R18 ;  /* 0x0000001200033202 */ /* 0x000fe40000000f00 */
[----:B------:R-:W-:Y:S01]  /*45e0*/  FSEL R18, R7, R0, !P0 ;  /* 0x0000000007127208 */ /* 0x000fe20004000000 */
[----:B------:R-:W-:Y:S01]  /*45f0*/  IMAD.MOV.U32 R7, RZ, RZ, R19 ;  /* 0x000000ffff077224 */ /* 0x000fe200078e0013 */
[----:B------:R-:W-:Y:S01]  /*4600*/  FSETP.GT.AND P6, PT, R4, R19, PT ;  /* 0x000000130400720b */ /* 0x000fe20003fc4000 */
[--C-:B------:R-:W-:Y:S01]  /*4610*/  IMAD.MOV.U32 R0, RZ, RZ, R16.reuse ;  /* 0x000000ffff007224 */ /* 0x100fe200078e0010 */
[-C--:B------:R-:W-:Y:S02]  /*4620*/  FSETP.GT.AND P1, PT, R18, R3.reuse, PT ;  /* 0x000000031200720b */ /* 0x080fe40003f24000 */
[----:B------:R-:W-:Y:S02]  /*4630*/  MOV R13, R3 ;  /* 0x00000003000d7202 */ /* 0x000fe40000000f00 */
[----:B------:R-:W-:Y:S01]  /*4640*/  @P2 MOV R0, R12 ;  /* 0x0000000c00002202 */ /* 0x000fe20000000f00 */
[----:B------:R-:W-:-:S04]  /*4650*/  @P2 IMAD.MOV.U32 R12, RZ, RZ, R16 ;  /* 0x000000ffff0c2224 */ /* 0x000fc800078e0010 */
[----:B------:R-:W-:Y:S01]  /*4660*/  @P3 IMAD.MOV.U32 R2, RZ, RZ, R0 ;  /* 0x000000ffff023224 */ /* 0x000fe200078e0000 */
[----:B------:R-:W-:Y:S02]  /*4670*/  @P3 MOV R0, R14 ;  /* 0x0000000e00003202 */ /* 0x000fe40000000f00 */
[----:B------:R-:W-:Y:S01]  /*4680*/  @P6 MOV R7, R4 ;  /* 0x0000000400076202 */ /* 0x000fe20000000f00 */
[----:B------:R-:W-:Y:S01]  /*4690*/  @P6 IMAD.MOV.U32 R4, RZ, RZ, R19 ;  /* 0x000000ffff046224 */ /* 0x000fe200078e0013 */
[----:B------:R-:W-:Y:S01]  /*46a0*/  @P6 MOV R5, R2 ;  /* 0x0000000200056202 */ /* 0x000fe20000000f00 */
[----:B------:R-:W-:Y:S01]  /*46b0*/  @P1 IMAD.MOV.U32 R13, RZ, RZ, R18 ;  /* 0x000000ffff0d1224 */ /* 0x000fe200078e0012 */
[----:B------:R-:W-:Y:S01]  /*46c0*/  FSETP.GT.AND P5, PT, R7, R10, PT ;  /* 0x0000000a0700720b */ /* 0x000fe20003fa4000 */
[----:B------:R-:W-:Y:S01]  /*46d0*/  @P6 IMAD.MOV.U32 R2, RZ, RZ, R9 ;  /* 0x000000ffff026224 */ /* 0x000fe200078e0009 */
[----:B------:R-:W-:Y:S02]  /*46e0*/  @P1 MOV R18, R3 ;  /* 0x0000000300121202 */ /* 0x000fe40000000f00 */
[----:B------:R-:W-:-:S02]  /*46f0*/  FSETP.GT.AND P2, PT, R13, R4, PT ;  /* 0x000000040d00720b */ /* 0x000fc40003f44000 */
[----:B------:R-:W-:Y:S02]  /*4700*/  MOV R14, R4 ;  /* 0x00000004000e7202 */ /* 0x000fe40000000f00 */
[----:B------:R-:W-:Y:S02]  /*4710*/  FSETP.GEU.AND P6, PT, R18, R31, PT ;  /* 0x0000001f1200720b */ /* 0x000fe40003fce000 */
[----:B------:R-:W-:Y:S02]  /*4720*/  MOV R3, R6 ;  /* 0x0000000600037202 */ /* 0x000fe40000000f00 */
[----:B------:R-:W-:Y:S01]  /*4730*/  FSEL R18, R31, R18, !P6 ;  /* 0x000000121f127208 */ /* 0x000fe20007000000 */
[----:B------:R-:W-:Y:S01]  /*4740*/  @P5 IMAD.MOV.U32 R11, RZ, RZ, R7 ;  /* 0x000000ffff0b5224 */ /* 0x000fe200078e0007 */
[----:B------:R-:W-:Y:S01]  /*4750*/  SEL R12, R21, R12, !P0 ;  /* 0x0000000c150c7207 */ /* 0x000fe20004000000 */
[----:B------:R-:W-:Y:S02]  /*4760*/  @P5 IMAD.MOV.U32 R7, RZ, RZ, R10 ;  /* 0x000000ffff075224 */ /* 0x000fe400078e000a */
[----:B------:R-:W-:Y:S01]  /*4770*/  @P2 IMAD.MOV.U32 R14, RZ, RZ, R13 ;  /* 0x000000ffff0e2224 */ /* 0x000fe200078e000d */
[----:B------:R-:W-:Y:S01]  /*4780*/  @P2 MOV R13, R4 ;  /* 0x00000004000d2202 */ /* 0x000fe20000000f00 */
[----:B------:R-:W-:Y:S01]  /*4790*/  @P5 IMAD.MOV.U32 R3, RZ, RZ, R5 ;  /* 0x000000ffff035224 */ /* 0x000fe200078e0005 */
[----:B------:R-:W-:Y:S01]  /*47a0*/  @P5 MOV R5, R6 ;  /* 0x0000000600055202 */ /* 0x000fe20000000f00 */
[----:B------:R-:W-:Y:S01]  /*47b0*/  IMAD.MOV.U32 R6, RZ, RZ, R7 ;  /* 0x000000ffff067224 */ /* 0x000fe200078e0007 */
[----:B------:R-:W-:Y:S01]  /*47c0*/  FSETP.GT.AND P3, PT, R14, R7, PT ;  /* 0x000000070e00720b */ /* 0x000fe20003f64000 */
[----:B------:R-:W-:Y:S01]  /*47d0*/  IMAD.MOV.U32 R4, RZ, RZ, R0 ;  /* 0x000000ffff047224 */ /* 0x000fe200078e0000 */
[-C--:B------:R-:W-:Y:S01]  /*47e0*/  FSETP.GT.AND P5, PT, R18, R13.reuse, PT ;  /* 0x0000000d1200720b */ /* 0x080fe20003fa4000 */
[----:B------:R-:W-:Y:S01]  /*47f0*/  @P1 IMAD.MOV.U32 R4, RZ, RZ, R12 ;  /* 0x000000ffff041224 */ /* 0x000fe200078e000c */
[----:B------:R-:W-:-:S02]  /*4800*/  MOV R9, R13 ;  /* 0x0000000d00097202 */ /* 0x000fc40000000f00 */
[----:B------:R-:W-:Y:S01]  /*4810*/  @P1 MOV R12, R0 ;  /* 0x00000000000c1202 */ /* 0x000fe20000000f00 */
[--C-:B------:R-:W-:Y:S01]  /*4820*/  IMAD.MOV.U32 R0, RZ, RZ, R2.reuse ;  /* 0x000000ffff007224 */ /* 0x100fe200078e0002 */
[----:B------:R-:W-:Y:S01]  /*4830*/  @P2 MOV R0, R4 ;  /* 0x0000000400002202 */ /* 0x000fe20000000f00 */
[----:B------:R-:W-:Y:S01]  /*4840*/  @P2 IMAD.MOV.U32 R4, RZ, RZ, R2 ;  /* 0x000000ffff042224 */ /* 0x000fe200078e0002 */
[----:B------:R-:W-:Y:S01]  /*4850*/  SEL R12, R25, R12, !P6 ;  /* 0x0000000c190c7207 */ /* 0x000fe20007000000 */
[----:B------:R-:W-:Y:S02]  /*4860*/  IMAD.MOV.U32 R2, RZ, RZ, R5 ;  /* 0x000000ffff027224 */ /* 0x000fe400078e0005 */
        /* <DEDUP_REMOVED lines=8> */
[----:B------:R-:W-:Y:S02]  /*48f0*/  FSETP.GEU.AND P2, PT, R18, R33, PT ;  /* 0x000000211200720b */ /* 0x000fe40003f4e000 */
[----:B------:R-:W-:Y:S02]  /*4900*/  MOV R13, R14 ;  /* 0x0000000e000d7202 */ /* 0x000fe40000000f00 */
[----:B------:R-:W-:Y:S02]  /*4910*/  FSEL R18, R33, R18, !P2 ;  /* 0x0000001221127208 */ /* 0x000fe40005000000 */
[----:B------:R-:W-:Y:S02]  /*4920*/  @P3 MOV R0, R5 ;  /* 0x0000000500003202 */ /* 0x000fe40000000f00 */
[----:B------:R-:W-:Y:S01]  /*4930*/  @P0 MOV R7, R6 ;  /* 0x0000000600070202 */ /* 0x000fe20000000f00 */
[----:B------:R-:W-:Y:S01]  /*4940*/  @P0 IMAD.MOV.U32 R6, RZ, RZ, R11 ;  /* 0x000000ffff060224 */ /* 0x000fe200078e000b */
[----:B------:R-:W-:Y:S01]  /*4950*/  @P1 MOV R13, R9 ;  /* 0x00000009000d1202 */ /* 0x000fe20000000f00 */
[----:B------:R-:W-:Y:S01]  /*4960*/  @P1 IMAD.MOV.U32 R9, RZ, RZ, R14 ;  /* 0x000000ffff091224 */ /* 0x000fe200078e000e */
[----:B------:R-:W-:Y:S01]  /*4970*/  MOV R5, R4 ;  /* 0x0000000400057202 */ /* 0x000fe20000000f00 */
[----:B------:R-:W-:Y:S01]  /*4980*/  IMAD.MOV.U32 R10, RZ, RZ, R6 ;  /* 0x000000ffff0a7224 */ /* 0x000fe200078e0006 */
[----:B------:R-:W-:Y:S01]  /*4990*/  FSETP.GT.AND P3, PT, R13, R6, PT ;  /* 0x000000060d00720b */ /* 0x000fe20003f64000 */
[----:B------:R-:W-:Y:S01]  /*49a0*/  IMAD.MOV.U32 R20, RZ, RZ, R9 ;  /* 0x000000ffff147224 */ /* 0x000fe200078e0009 */
[----:B------:R-:W-:Y:S01]  /*49b0*/  FSETP.GT.AND P6, PT, R18, R9, PT ;  /* 0x000000091200720b */ /* 0x000fe20003fc4000 */
[----:B------:R-:W-:Y:S01]  /*49c0*/  IMAD.MOV.U32 R11, RZ, RZ, R7 ;  /* 0x000000ffff0b7224 */ /* 0x000fe200078e0007 */
[----:B------:R-:W-:Y:S01]  /*49d0*/  @P5 MOV R5, R12 ;  /* 0x0000000c00055202 */ /* 0x000fe20000000f00 */
[----:B------:R-:W-:Y:S01]  /*49e0*/  @P5 IMAD.MOV.U32 R12, RZ, RZ, R4 ;  /* 0x000000ffff0c5224 */ /* 0x000fe200078e0004 */
[----:B------:R-:W-:-:S02]  /*49f0*/  MOV R4, R3 ;  /* 0x0000000300047202 */ /* 0x000fc40000000f00 */
[----:B------:R-:W-:Y:S01]  /*4a00*/  @P0 MOV R4, R2 ;  /* 0x0000000200040202 */ /* 0x000fe20000000f00 */
[----:B------:R-:W-:Y:S01]  /*4a10*/  @P0 IMAD.MOV.U32 R2, RZ, RZ, R3 ;  /* 0x000000ffff020224 */ /* 0x000fe200078e0003 */
[----:B------:R-:W-:-:S03]  /*4a20*/  SEL R12, R27, R12, !P2 ;  /* 0x0000000c1b0c7207 */ /* 0x000fc60005000000 */
[----:B------:R-:W-:Y:S01]  /*4a30*/  @P3 IMAD.MOV.U32 R10, RZ, RZ, R13 ;  /* 0x000000ffff0a3224 */ /* 0x000fe200078e000d */
[----:B------:R-:W-:Y:S01]  /*4a40*/  @P3 MOV R13, R6 ;  /* 0x00000006000d3202 */ /* 0x000fe20000000f00 */
[----:B------:R-:W-:Y:S01]  /*4a50*/  IMAD.MOV.U32 R6, RZ, RZ, R0 ;  /* 0x000000ffff067224 */ /* 0x000fe200078e0000 */
[----:B------:R-:W-:Y:S01]  /*4a60*/  @P6 MOV R20, R18 ;  /* 0x0000001200146202 */ /* 0x000fe20000000f00 */
[----:B------:R-:W-:Y:S01]  /*4a70*/  IMAD.MOV.U32 R3, RZ, RZ, R2 ;  /* 0x000000ffff037224 */ /* 0x000fe200078e0002 */
[----:B------:R-:W-:Y:S02]  /*4a80*/  FSETP.GT.AND P5, PT, R10, R7, PT ;  /* 0x000000070a00720b */ /* 0x000fe40003fa4000 */
[----:B------:R-:W-:Y:S02]  /*4a90*/  FSETP.GT.AND P0, PT, R20, R13, PT ;  /* 0x0000000d1400720b */ /* 0x000fe40003f04000 */
[----:B------:R-:W-:Y:S02]  /*4aa0*/  @P6 MOV R18, R9 ;  /* 0x0000000900126202 */ /* 0x000fe40000000f00 */
[----:B------:R-:W-:-:S02]  /*4ab0*/  @P1 MOV R6, R5 ;  /* 0x0000000500061202 */ /* 0x000fc40000000f00 */
[----:B------:R-:W-:Y:S02]  /*4ac0*/  @P1 MOV R5, R0 ;  /* 0x0000000000051202 */ /* 0x000fe40000000f00 */
[----:B------:R-:W-:Y:S02]  /*4ad0*/  MOV R21, R13 ;  /* 0x0000000d00157202 */ /* 0x000fe40000000f00 */
[----:B------:R-:W-:Y:S01]  /*4ae0*/  FSETP.GEU.AND P1, PT, R18, R35, PT ;  /* 0x000000231200720b */ /* 0x000fe20003f2e000 */
[----:B------:R-:W-:Y:S01]  /*4af0*/  @P5 IMAD.MOV.U32 R11, RZ, RZ, R10 ;  /* 0x000000ffff0b5224 */ /* 0x000fe200078e000a */
[----:B------:R-:W-:Y:S01]  /*4b00*/  @P3 MOV R3, R6 ;  /* 0x0000000600033202 */ /* 0x000fe20000000f00 */
[----:B------:R-:W-:Y:S01]  /*4b10*/  @P5 IMAD.MOV.U32 R10, RZ, RZ, R7 ;  /* 0x000000ffff0a5224 */ /* 0x000fe200078e0007 */
[----:B------:R-:W-:Y:S01]  /*4b20*/  FSEL R15, R35, R18, !P1 ;  /* 0x00000012230f7208 */ /* 0x000fe20004800000 */
[----:B------:R-:W-:Y:S01]  /*4b30*/  @P0 IMAD.MOV.U32 R21, RZ, RZ, R20 ;  /* 0x000000ffff150224 */ /* 0x000fe200078e0014 */
[----:B------:R-:W-:Y:S01]  /*4b40*/  @P0 MOV R20, R13 ;  /* 0x0000000d00140202 */ /* 0x000fe20000000f00 */
[----:B------:R-:W-:Y:S01]  /*4b50*/  @P3 IMAD.MOV.U32 R6, RZ, RZ, R2 ;  /* 0x000000ffff063224 */ /* 0x000fe200078e0002 */
[----:B------:R-:W-:Y:S01]  /*4b60*/  MOV R0, R4 ;  /* 0x0000000400007202 */ /* 0x000fe20000000f00 */
[----:B------:R-:W-:Y:S01]  /*4b70*/  @P5 IMAD.MOV.U32 R0, RZ, RZ, R3 ;  /* 0x000000ffff005224 */ /* 0x000fe200078e0003 */
[----:B------:R-:W-:Y:S01]  /*4b80*/  FSETP.GT.AND P3, PT, R21, R10, PT ;  /* 0x0000000a1500720b */ /* 0x000fe20003f64000 */
[----:B------:R-:W-:Y:S01]  /*4b90*/  IMAD.MOV.U32 R7, RZ, RZ, R10 ;  /* 0x000000ffff077224 */ /* 0x000fe200078e000a */
[----:B------:R-:W-:Y:S01]  /*4ba0*/  @P5 MOV R3, R4 ;  /* 0x0000000400035202 */ /* 0x000fe20000000f00 */
[----:B------:R-:W-:Y:S01]  /*4bb0*/  IMAD.MOV.U32 R2, RZ, RZ, R5 ;  /* 0x000000ffff027224 */ /* 0x000fe200078e0005 */
[-C--:B------:R-:W-:Y:S01]  /*4bc0*/  FSETP.GT.AND P5, PT, R15, R20.reuse, PT ;  /* 0x000000140f00720b */ /* 0x080fe20003fa4000 */
[----:B------:R-:W-:Y:S01]  /*4bd0*/  @P6 IMAD.MOV.U32 R2, RZ, RZ, R12 ;  /* 0x000000ffff026224 */ /* 0x000fe200078e000c */
[----:B------:R-:W-:Y:S01]  /*4be0*/  MOV R17, R20 ;  /* 0x0000001400117202 */ /* 0x000fe20000000f00 */
[----:B------:R-:W-:Y:S01]  /*4bf0*/  IMAD.MOV.U32 R22, RZ, RZ, R11 ;  /* 0x000000ffff167224 */ /* 0x000fe200078e000b */
[----:B------:R-:W-:Y:S01]  /*4c00*/  @P6 MOV R12, R5 ;  /* 0x00000005000c6202 */ /* 0x000fe20000000f00 */
[----:B------:R-:W-:-:S02]  /*4c10*/  IMAD.MOV.U32 R4, RZ, RZ, R6 ;  /* 0x000000ffff047224 */ /* 0x000fc400078e0006 */
[----:B------:R-:W-:Y:S01]  /*4c20*/  @P0 IMAD.MOV.U32 R4, RZ, RZ, R2 ;  /* 0x000000ffff040224 */ /* 0x000fe200078e0002 */
[----:B------:R-:W-:Y:S01]  /*4c30*/  @P0 MOV R2, R6 ;  /* 0x0000000600020202 */ /* 0x000fe20000000f00 */
[----:B------:R-:W-:Y:S01]  /*4c40*/  IMAD.MOV.U32 R5, RZ, RZ, R3 ;  /* 0x000000ffff057224 */ /* 0x000fe200078e0003 */
[----:B------:R-:W-:Y:S01]  /*4c50*/  @P3 MOV R7, R21 ;  /* 0x0000001500073202 */ /* 0x000fe20000000f00 */
[----:B------:R-:W-:Y:S01]  /*4c60*/  @P3 IMAD.MOV.U32 R21, RZ, RZ, R10 ;  /* 0x000000ffff153224 */ /* 0x000fe200078e000a */
[----:B------:R-:W-:Y:S01]  /*4c70*/  SEL R12, R29, R12, !P1 ;  /* 0x0000000c1d0c7207 */ /* 0x000fe20004800000 */
[----:B------:R-:W-:Y:S01]  /*4c80*/  @P3 IMAD.MOV.U32 R5, RZ, RZ, R4 ;  /* 0x000000ffff053224 */ /* 0x000fe200078e0004 */
[----:B------:R-:W-:Y:S01]  /*4c90*/  @P5 MOV R17, R15 ;  /* 0x0000000f00115202 */ /* 0x000fe20000000f00 */
[----:B------:R-:W-:Y:S01]  /*4ca0*/  @P5 IMAD.MOV.U32 R15, RZ, RZ, R20 ;  /* 0x000000ffff0f5224 */ /* 0x000fe200078e0014 */
[----:B------:R-:W-:Y:S02]  /*4cb0*/  FSETP.GT.AND P2, PT, R7, R11, PT ;  /* 0x0000000b0700720b */ /* 0x000fe40003f44000 */
[----:B------:R-:W-:-:S02]  /*4cc0*/  FSETP.GT.AND P6, PT, R17, R21, PT ;  /* 0x000000151100720b */ /* 0x000fc40003fc4000 */
[----:B------:R-:W-:Y:S02]  /*4cd0*/  MOV R18, R21 ;  /* 0x0000001500127202 */ /* 0x000fe40000000f00 */
[----:B------:R-:W-:Y:S02]  /*4ce0*/  MOV R16, R2 ;  /* 0x0000000200107202 */ /* 0x000fe40000000f00 */
[----:B------:R-:W-:Y:S02]  /*4cf0*/  @P3 MOV R4, R3 ;  /* 0x0000000300043202 */ /* 0x000fe40000000f00 */
[----:B------:R-:W-:Y:S02]  /*4d00*/  @P5 MOV R16, R12 ;  /* 0x0000000c00105202 */ /* 0x000fe40000000f00 */
        /* <DEDUP_REMOVED lines=8> */
[----:B------:R-:W-:Y:S01]  /*4d90*/  @P2 IMAD.MOV.U32 R11, RZ, RZ, R5 ;  /* 0x000000ffff0b2224 */ /* 0x000fe200078e0005 */
[----:B------:R-:W-:Y:S01]  /*4da0*/  @P6 MOV R14, R16 ;  /* 0x00000010000e6202 */ /* 0x000fe20000000f00 */
[----:B------:R-:W-:Y:S01]  /*4db0*/  @P2 IMAD.MOV.U32 R5, RZ, RZ, R0 ;  /* 0x000000ffff052224 */ /* 0x000fe200078e0000 */
[----:B------:R-:W-:Y:S01]  /*4dc0*/  @P5 MOV R12, R2 ;  /* 0x00000002000c5202 */ /* 0x000fe20000000f00 */
[----:B------:R-:W-:Y:S01]  /*4dd0*/  IMAD.MOV.U32 R10, RZ, RZ, R22 ;  /* 0x000000ffff0a7224 */ /* 0x000fe200078e0016 */
[----:B------:R-:W-:Y:S01]  /*4de0*/  MOV R6, R11 ;  /* 0x0000000b00067202 */ /* 0x000fe20000000f00 */
[----:B------:R-:W-:Y:S01]  /*4df0*/  IMAD.MOV.U32 R9, RZ, RZ, R5 ;  /* 0x000000ffff097224 */ /* 0x000fe200078e0005 */
[----:B------:R-:W-:-:S05]  /*4e00*/  @P6 MOV R16, R4 ;  /* 0x0000000400106202 */ /* 0x000fca0000000f00 */
[----:B------:R-:W-:Y:S01]  /*4e10*/  @P0 IMAD.MOV.U32 R19, RZ, RZ, R18 ;  /* 0x000000ffff130224 */ /* 0x000fe200078e0012 */
[----:B------:R-:W-:Y:S01]  /*4e20*/  @P0 MOV R18, R7 ;  /* 0x0000000700120202 */ /* 0x000fe20000000f00 */
[----:B------:R-:W-:Y:S01]  /*4e30*/  @P0 IMAD.MOV.U32 R9, RZ, RZ, R14 ;  /* 0x000000ffff090224 */ /* 0x000fe200078e000e */
[----:B------:R-:W-:Y:S02]  /*4e40*/  @P0 MOV R14, R5 ;  /* 0x00000005000e0202 */ /* 0x000fe40000000f00 */
[----:B------:R-:W-:-:S13]  /*4e50*/  FSETP.GT.AND P1, PT, R19, R22, PT ;  /* 0x000000161300720b */ /* 0x000fda0003f24000 */
[----:B------:R-:W-:Y:S01]  /*4e60*/  @P1 IMAD.MOV.U32 R6, RZ, RZ, R9 ;  /* 0x000000ffff061224 */ /* 0x000fe200078e0009 */
[----:B------:R-:W-:Y:S01]  /*4e70*/  @P1 MOV R9, R11 ;  /* 0x0000000b00091202 */ /* 0x000fe20000000f00 */
[----:B------:R-:W-:Y:S01]  /*4e80*/  @P1 IMAD.MOV.U32 R10, RZ, RZ, R19 ;  /* 0x000000ffff0a1224 */ /* 0x000fe200078e0013 */
[----:B------:R-:W-:-:S07]  /*4e90*/  @P1 MOV R19, R22 ;  /* 0x0000001600131202 */ /* 0x000fce0000000f00 */
.L_x_100:
[----:B------:R-:W-:Y:S05]  /*4ea0*/  BSYNC.RECONVERGENT B0 ;  /* 0x0000000000007941 */ /* 0x000fea0003800200 */
.L_x_99:
[----:B------:R-:W-:Y:S06]  /*4eb0*/  BAR.SYNC.DEFER_BLOCKING 0x0 ;  /* 0x0000000000007b1d */ /* 0x000fec0000010000 */
[----:B------:R-:W-:Y:S05]  /*4ec0*/  @P4 EXIT ;  /* 0x000000000000494d */ /* 0x000fea0003800000 */
[----:B------:R-:W1:Y:S01]  /*4ed0*/  S2UR UR5, SR_CgaCtaId ;  /* 0x00000000000579c3 */ /* 0x000e620000008800 */
[----:B------:R-:W-:Y:S01]  /*4ee0*/  UMOV UR4, 0x400 ;  /* 0x0000040000047882 */ /* 0x000fe20000000000 */
[----:B0-----:R-:W-:Y:S02]  /*4ef0*/  IMAD.MOV.U32 R0, RZ, RZ, R8 ;  /* 0x000000ffff007224 */ /* 0x001fe400078e0008 */
[----:B------:R-:W-:-:S03]  /*4f00*/  HFMA2 R7, -RZ, RZ, 15, 0 ;  /* 0x4b800000ff077431 */ /* 0x000fc600000001ff */
[----:B------:R-:W-:Y:S01]  /*4f10*/  FSETP.GEU.AND P5, PT, |R0|, 1.175494350822287508e-38, PT ;  /* 0x008000000000780b */ /* 0x000fe20003fae200 */
[----:B------:R-:W0:Y:S03]  /*4f20*/  LDC R11, c[0x0][0x39c] ;  /* 0x0000e700ff0b7b82 */ /* 0x000e260000000800 */
[----:B------:R-:W-:-:S05]  /*4f30*/  FSEL R7, R7, 1, !P5 ;  /* 0x3f80000007077808 */ /* 0x000fca0006800000 */
[----:B------:R-:W4:Y:S04]  /*4f40*/  LDC.64 R4, c[0x0][0x390] ;  /* 0x0000e400ff047b82 */ /* 0x000f280000000a00 */
[----:B------:R-:W-:Y:S01]  /*4f50*/  @!P5 FMUL R0, R0, 16777216 ;  /* 0x4b8000000000d820 */ /* 0x000fe20000400000 */
[----:B-1----:R-:W-:-:S05]  /*4f60*/  ULEA UR4, UR5, UR4, 0x18 ;  /* 0x0000000405047291 */ /* 0x002fca000f8ec0ff */
[----:B------:R-:W1:Y:S01]  /*4f70*/  MUFU.RCP R0, R0 ;  /* 0x0000000000007308 */ /* 0x000e620000001000 */
[----:B0-----:R-:W-:-:S03]  /*4f80*/  ISETP.GE.AND P4, PT, R11, 0x1, PT ;  /* 0x000000010b00780c */ /* 0x001fc60003f86270 */
[----:B------:R-:W2:Y:S01]  /*4f90*/  LDS R2, [UR4] ;  /* 0x00000004ff027984 */ /* 0x000ea20008000800 */
[C---:B------:R-:W-:Y:S01]  /*4fa0*/  ISETP.GE.AND P5, PT, R11.reuse, 0x2, PT ;  /* 0x000000020b00780c */ /* 0x040fe20003fa6270 */
[----:B-1----:R-:W-:Y:S01]  /*4fb0*/  FMUL R13, R0, R7 ;  /* 0x00000007000d7220 */ /* 0x002fe20000400000 */
[----:B------:R-:W-:-:S04]  /*4fc0*/  IMAD R7, R11, UR8, RZ ;  /* 0x000000080b077c24 */ /* 0x000fc8000f8e02ff */
[----:B----4-:R-:W-:-:S04]  /*4fd0*/  IMAD.WIDE R4, R7, 0x4, R4 ;  /* 0x0000000407047825 */ /* 0x010fc800078e0204 */
[C---:B--23--:R-:W-:Y:S01]  /*4fe0*/  FADD R10, -R2.reuse, R10 ;  /* 0x0000000a020a7221 */ /* 0x04cfe20000000100 */
[C---:B------:R-:W-:Y:S01]  /*4ff0*/  FADD R19, -R2.reuse, R19 ;  /* 0x0000001302137221 */ /* 0x040fe20000000100 */
[C---:B------:R-:W-:Y:S01]  /*5000*/  FADD R18, -R2.reuse, R18 ;  /* 0x0000001202127221 */ /* 0x040fe20000000100 */
[----:B------:R-:W-:Y:S01]  /*5010*/  FADD R15, -R2, R15 ;  /* 0x0000000f020f7221 */ /* 0x000fe20000000100 */
[----:B------:R-:W-:Y:S01]  /*5020*/  FMUL R10, R10, 1.4426950216293334961 ;  /* 0x3fb8aa3b0a0a7820 */ /* 0x000fe20000400000 */
[----:B------:R-:W-:Y:S01]  /*5030*/  FMUL R19, R19, 1.4426950216293334961 ;  /* 0x3fb8aa3b13137820 */ /* 0x000fe20000400000 */
[----:B------:R-:W-:Y:S01]  /*5040*/  FMUL R18, R18, 1.4426950216293334961 ;  /* 0x3fb8aa3b12127820 */ /* 0x000fe20000400000 */
[----:B------:R-:W-:Y:S01]  /*5050*/  FADD R2, -R2, R17 ;  /* 0x0000001102027221 */ /* 0x000fe20000000100 */
[----:B------:R-:W-:Y:S01]  /*5060*/  FMUL R15, R15, 1.4426950216293334961 ;  /* 0x3fb8aa3b0f0f7820 */ /* 0x000fe20000400000 */
[----:B------:R-:W-:Y:S02]  /*5070*/  FSETP.GEU.AND P6, PT, R10, -126, PT ;  /* 0xc2fc00000a00780b */ /* 0x000fe40003fce000 */
[----:B------:R-:W-:Y:S01]  /*5080*/  FSETP.GEU.AND P0, PT, R19, -126, PT ;  /* 0xc2fc00001300780b */ /* 0x000fe20003f0e000 */
[----:B------:R-:W-:Y:S01]  /*5090*/  FMUL R8, R2, 1.4426950216293334961 ;  /* 0x3fb8aa3b02087820 */ /* 0x000fe20000400000 */
[----:B------:R-:W-:Y:S01]  /*50a0*/  FSETP.GEU.AND P1, PT, R18, -126, PT ;  /* 0xc2fc00001200780b */ /* 0x000fe20003f2e000 */
[----:B------:R-:W0:Y:S01]  /*50b0*/  LDC.64 R2, c[0x0][0x388] ;  /* 0x0000e200ff027b82 */ /* 0x000e220000000a00 */
[----:B------:R-:W-:-:S02]  /*50c0*/  FSETP.GEU.AND P2, PT, R15, -126, PT ;  /* 0xc2fc00000f00780b */ /* 0x000fc40003f4e000 */
[----:B------:R-:W-:-:S05]  /*50d0*/  FSETP.GEU.AND P3, PT, R8, -126, PT ;  /* 0xc2fc00000800780b */ /* 0x000fca0003f6e000 */
[----:B------:R-:W-:Y:S02]  /*50e0*/  @!P6 FMUL R10, R10, 0.5 ;  /* 0x3f0000000a0ae820 */ /* 0x000fe40000400000 */
[----:B------:R-:W-:Y:S02]  /*50f0*/  @!P0 FMUL R19, R19, 0.5 ;  /* 0x3f00000013138820 */ /* 0x000fe40000400000 */
[----:B------:R-:W-:Y:S02]  /*5100*/  @!P1 FMUL R18, R18, 0.5 ;  /* 0x3f00000012129820 */ /* 0x000fe40000400000 */
[----:B------:R-:W1:Y:S01]  /*5110*/  MUFU.EX2 R10, R10 ;  /* 0x0000000a000a7308 */ /* 0x000e620000000800 */
[----:B------:R-:W-:Y:S01]  /*5120*/  @!P2 FMUL R15, R15, 0.5 ;  /* 0x3f0000000f0fa820 */ /* 0x000fe20000400000 */
[----:B------:R-:W-:-:S06]  /*5130*/  @!P3 FMUL R8, R8, 0.5 ;  /* 0x3f0000000808b820 */ /* 0x000fcc0000400000 */
[----:B------:R-:W2:Y:S01]  /*5140*/  MUFU.EX2 R19, R19 ;  /* 0x0000001300137308 */ /* 0x000ea20000000800 */
[----:B0-----:R-:W-:-:S05]  /*5150*/  IMAD.WIDE R2, R7, 0x4, R2 ;  /* 0x0000000407027825 */ /* 0x001fca00078e0202 */
[----:B------:R0:W-:Y:S02]  /*5160*/  @P4 STG.E desc[UR6][R2.64], R6 ;  /* 0x0000000602004986 */ /* 0x0001e4000c101906 */
[----:B------:R-:W3:Y:S01]  /*5170*/  MUFU.EX2 R18, R18 ;  /* 0x0000001200127308 */ /* 0x000ee20000000800 */
[----:B-1----:R-:W-:Y:S01]  /*5180*/  @!P6 FMUL R10, R10, R10 ;  /* 0x0000000a0a0ae220 */ /* 0x002fe20000400000 */
[----:B------:R-:W-:-:S03]  /*5190*/  ISETP.GE.AND P6, PT, R11, 0x3, PT ;  /* 0x000000030b00780c */ /* 0x000fc60003fc6270 */
[----:B------:R-:W-:-:S03]  /*51a0*/  @P4 FMUL R7, R13, R10 ;  /* 0x0000000a0d074220 */ /* 0x000fc60000400000 */
[----:B------:R-:W1:Y:S01]  /*51b0*/  MUFU.EX2 R15, R15 ;  /* 0x0000000f000f7308 */ /* 0x000e620000000800 */
[----:B--2---:R-:W-:Y:S01]  /*51c0*/  @!P0 FMUL R19, R19, R19 ;  /* 0x0000001313138220 */ /* 0x004fe20000400000 */
[----:B------:R-:W-:Y:S01]  /*51d0*/  ISETP.GE.AND P0, PT, R11, 0x4, PT ;  /* 0x000000040b00780c */ /* 0x000fe20003f06270 */
[----:B------:R0:W-:Y:S02]  /*51e0*/  @P4 STG.E desc[UR6][R4.64], R7 ;  /* 0x0000000704004986 */ /* 0x0001e4000c101906 */
[----:B------:R-:W-:Y:S02]  /*51f0*/  @P5 FMUL R19, R13, R19 ;  /* 0x000000130d135220 */ /* 0x000fe40000400000 */
[----:B------:R0:W-:Y:S01]  /*5200*/  @P5 STG.E desc[UR6][R2.64+0x4], R9 ;  /* 0x0000040902005986 */ /* 0x0001e2000c101906 */
[----:B------:R-:W2:Y:S01]  /*5210*/  MUFU.EX2 R8, R8 ;  /* 0x0000000800087308 */ /* 0x000ea20000000800 */
[----:B---3--:R-:W-:Y:S01]  /*5220*/  @!P1 FMUL R18, R18, R18 ;  /* 0x0000001212129220 */ /* 0x008fe20000400000 */
[----:B------:R-:W-:Y:S01]  /*5230*/  ISETP.GE.AND P1, PT, R11, 0x5, PT ;  /* 0x000000050b00780c */ /* 0x000fe20003f26270 */
[----:B------:R0:W-:Y:S02]  /*5240*/  @P5 STG.E desc[UR6][R4.64+0x4], R19 ;  /* 0x0000041304005986 */ /* 0x0001e4000c101906 */
[----:B------:R-:W-:-:S02]  /*5250*/  @P6 FMUL R11, R13, R18 ;  /* 0x000000120d0b6220 */ /* 0x000fc40000400000 */
[----:B------:R0:W-:Y:S01]  /*5260*/  @P6 STG.E desc[UR6][R2.64+0x8], R14 ;  /* 0x0000080e02006986 */ /* 0x0001e2000c101906 */
[----:B-1----:R-:W-:-:S03]  /*5270*/  @!P2 FMUL R15, R15, R15 ;  /* 0x0000000f0f0fa220 */ /* 0x002fc60000400000 */
[----:B------:R0:W-:Y:S01]  /*5280*/  @P6 STG.E desc[UR6][R4.64+0x8], R11 ;  /* 0x0000080b04006986 */ /* 0x0001e2000c101906 */
[----:B------:R-:W-:-:S03]  /*5290*/  FMUL R15, R13, R15 ;  /* 0x0000000f0d0f7220 */ /* 0x000fc60000400000 */
[----:B------:R0:W-:Y:S01]  /*52a0*/  @P0 STG.E desc[UR6][R2.64+0xc], R16 ;  /* 0x00000c1002000986 */ /* 0x0001e2000c101906 */
[----:B--2---:R-:W-:-:S04]  /*52b0*/  @!P3 FMUL R8, R8, R8 ;  /* 0x000000080808b220 */ /* 0x004fc80000400000 */
[----:B------:R-:W-:-:S05]  /*52c0*/  @P0 FMUL R13, R13, R8 ;  /* 0x000000080d0d0220 */ /* 0x000fca0000400000 */
[----:B------:R0:W-:Y:S01]  /*52d0*/  @P0 STG.E desc[UR6][R4.64+0xc], R13 ;  /* 0x00000c0d04000986 */ /* 0x0001e2000c101906 */
[----:B------:R-:W-:Y:S05]  /*52e0*/  @!P1 EXIT ;  /* 0x000000000000994d */ /* 0x000fea0003800000 */
[----:B------:R-:W-:Y:S04]  /*52f0*/  STG.E desc[UR6][R2.64+0x10], R12 ;  /* 0x0000100c02007986 */ /* 0x000fe8000c101906 */
[----:B------:R-:W-:Y:S01]  /*5300*/  STG.E desc[UR6][R4.64+0x10], R15 ;  /* 0x0000100f04007986 */ /* 0x000fe2000c101906 */
[----:B------:R-:W-:Y:S05]  /*5310*/  EXIT ;  /* 0x000000000000794d */ /* 0x000fea0003800000 */
.L_x_101:
        /* <DEDUP_REMOVED lines=14> */
.L_x_566:


//--------------------- .text._Z17safe_softmax_topkILi5ELi64EEvPKfPiPfii --------------------------
	.section	.text._Z17safe_softmax_topkILi5ELi64EEvPKfPiPfii,"ax",@progbits
	.align	128
        .global         _Z17safe_softmax_topkILi5ELi64EEvPKfPiPfii
        .type           _Z17safe_softmax_topkILi5ELi64EEvPKfPiPfii,@function
        .size           _Z17safe_softmax_topkILi5ELi64EEvPKfPiPfii,(.L_x_567 - _Z17safe_softmax_topkILi5ELi64EEvPKfPiPfii)
        .other          _Z17safe_softmax_topkILi5ELi64EEvPKfPiPfii,@"STO_CUDA_ENTRY STV_DEFAULT"
_Z17safe_softmax_topkILi5ELi64EEvPKfPiPfii:
.text._Z17safe_softmax_topkILi5ELi64EEvPKfPiPfii:
        /* <DEDUP_REMOVED lines=16> */
[----:B------:R-:W-:-:S03]  /*0100*/  MOV R0, 0xff7fffff ;  /* 0xff7fffff00007802 */ /* 0x000fc60000000f00 */
[----:B------:R-:W-:-:S05]  /*0110*/  IMAD.IADD R9, R9, 0x1, R8 ;  /* 0x0000000109097824 */ /* 0x000fca00078e0208 */
[C---:B------:R-:W-:Y:S02]  /*0120*/  ISETP.GE.U32.AND P0, PT, R9.reuse, 0x3c0, PT ;  /* 0x000003c00900780c */ /* 0x040fe40003f06070 */
[----:B------:R-:W-:Y:S01]  /*0130*/  LEA.HI R6, R9, 0x1, RZ, 0x1a ;  /* 0x0000000109067811 */ /* 0x000fe200078fd0ff */
[----:B------:R-:W-:-:S03]  /*0140*/  IMAD.MOV.U32 R9, RZ, RZ, R7 ;  /* 0x000000ffff097224 */ /* 0x000fc600078e0007 */
[----:B------:R-:W-:-:S04]  /*0150*/  LOP3.LUT R24, R6, 0xf, RZ, 0xc0, !PT ;  /* 0x0000000f06187812 */ /* 0x000fc800078ec0ff */
[----:B------:R-:W-:-:S03]  /*0160*/  ISETP.NE.AND P2, PT, R24, RZ, PT ;  /* 0x000000ff1800720c */ /* 0x000fc60003f45270 */
[----:B------:R-:W-:Y:S10]  /*0170*/  @!P0 BRA `(.L_x_105) ;  /* 0x0000000000a08947 */ /* 0x000ff40003800000 */
[----:B------:R-:W-:Y:S01]  /*0180*/  IMAD.WIDE.U32 R10, R7, 0x4, R4 ;  /* 0x00000004070a7825 */ /* 0x000fe200078e0004 */
[----:B------:R-:W-:Y:S02]  /*0190*/  LOP3.LUT R12, R6, 0x7fffff0, RZ, 0xc0, !PT ;  /* 0x07fffff0060c7812 */ /* 0x000fe400078ec0ff */
[----:B------:R-:W-:Y:S01]  /*01a0*/  MOV R9, R7 ;  /* 0x0000000700097202 */ /* 0x000fe20000000f00 */
[----:B------:R-:W-:Y:S01]  /*01b0*/  IMAD.MOV.U32 R0, RZ, RZ, -0x800001 ;  /* 0xff7fffffff007424 */ /* 0x000fe200078e00ff */
[----:B------:R-:W-:Y:S01]  /*01c0*/  IADD3 R14, P0, PT, R10, UR10, RZ ;  /* 0x0000000a0a0e7c10 */ /* 0x000fe2000ff1e0ff */
[----:B------:R-:W-:-:S03]  /*01d0*/  IMAD.MOV R12, RZ, RZ, -R12 ;  /* 0x000000ffff0c7224 */ /* 0x000fc600078e0a0c */
[----:B------:R-:W-:-:S04]  /*01e0*/  IADD3 R14, P3, PT, R14, 0x800, RZ ;  /* 0x000008000e0e7810 */ /* 0x000fc80007f7e0ff */
[----:B------:R-:W-:-:S09]  /*01f0*/  IADD3.X R15, PT, PT, RZ, UR11, R11, P3, P0 ;  /* 0x0000000bff0f7c10 */ /* 0x000fd20009fe040b */
.L_x_106:
[----:B------:R-:W-:Y:S01]  /*0200*/  IMAD.MOV.U32 R10, RZ, RZ, R14 ;  /* 0x000000ffff0a7224 */ /* 0x000fe200078e000e */
[----:B------:R-:W-:-:S05]  /*0210*/  MOV R11, R15 ;  /* 0x0000000f000b7202 */ /* 0x000fca0000000f00 */
        /* <DEDUP_REMOVED lines=11> */
[----:B------:R-:W5:Y:S01]  /*02d0*/  LDG.E.CONSTANT R20, desc[UR6][R10.64+0x300] ;  /* 0x000300060a147981 */ /* 0x000f62000c1e9900 */
[----:B--2---:R-:W-:-:S03]  /*02e0*/  FMNMX3 R22, R0, R21, R22, !PT ;  /* 0x0000001500167276 */ /* 0x004fc60007800016 */
[----:B------:R-:W2:Y:S04]  /*02f0*/  LDG.E.CONSTANT R21, desc[UR6][R10.64+0x400] ;  /* 0x000400060a157981 */ /* 0x000ea8000c1e9900 */
[----:B------:R-:W2:Y:S01]  /*0300*/  LDG.E.CONSTANT R0, desc[UR6][R10.64+0x500] ;  /* 0x000500060a007981 */ /* 0x000ea2000c1e9900 */
[----:B---3--:R-:W-:-:S03]  /*0310*/  FMNMX3 R25, R22, R23, R25, !PT ;  /* 0x0000001716197276 */ /* 0x008fc60007800019 */
[----:B------:R-:W3:Y:S04]  /*0320*/  LDG.E.CONSTANT R23, desc[UR6][R10.64+0x600] ;  /* 0x000600060a177981 */ /* 0x000ee8000c1e9900 */
[----:B------:R-:W3:Y:S01]  /*0330*/  LDG.E.CONSTANT R22, desc[UR6][R10.64+0x700] ;  /* 0x000700060a167981 */ /* 0x000ee2000c1e9900 */
[----:B------:R-:W-:Y:S01]  /*0340*/  VIADD R12, R12, 0x10 ;  /* 0x000000100c0c7836 */ /* 0x000fe20000000000 */
[----:B----4-:R-:W-:Y:S02]  /*0350*/  FMNMX3 R13, R25, R13, R14, !PT ;  /* 0x0000000d190d7276 */ /* 0x010fe4000780000e */
[----:B------:R-:W-:Y:S02]  /*0360*/  IADD3 R14, P3, PT, R10, 0x1000, RZ ;  /* 0x000010000a0e7810 */ /* 0x000fe40007f7e0ff */
[----:B------:R-:W-:-:S02]  /*0370*/  ISETP.NE.AND P0, PT, R12, RZ, PT ;  /* 0x000000ff0c00720c */ /* 0x000fc40003f05270 */
[----:B------:R-:W-:Y:S02]  /*0380*/  IADD3 R9, PT, PT, R9, 0x400, RZ ;  /* 0x0000040009097810 */ /* 0x000fe40007ffe0ff */
[----:B-----5:R-:W-:Y:S01]  /*0390*/  FMNMX3 R13, R13, R15, R16, !PT ;  /* 0x0000000f0d0d7276 */ /* 0x020fe20007800010 */
[----:B------:R-:W-:-:S03]  /*03a0*/  IMAD.X R15, RZ, RZ, R11, P3 ;  /* 0x000000ffff0f7224 */ /* 0x000fc600018e060b */
[----:B------:R-:W-:-:S04]  /*03b0*/  FMNMX3 R13, R13, R17, R18, !PT ;  /* 0x000000110d0d7276 */ /* 0x000fc80007800012 */
[----:B------:R-:W-:-:S04]  /*03c0*/  FMNMX3 R13, R13, R19, R20, !PT ;  /* 0x000000130d0d7276 */ /* 0x000fc80007800014 */
[----:B--2---:R-:W-:-:S04]  /*03d0*/  FMNMX3 R0, R13, R21, R0, !PT ;  /* 0x000000150d007276 */ /* 0x004fc80007800000 */
[----:B---3--:R-:W-:Y:S01]  /*03e0*/  FMNMX3 R0, R0, R23, R22, !PT ;  /* 0x0000001700007276 */ /* 0x008fe20007800016 */
[----:B------:R-:W-:Y:S06]  /*03f0*/  @P0 BRA `(.L_x_106) ;  /* 0xfffffffc00800947 */ /* 0x000fec000383ffff */
.L_x_105:
[----:B------:R-:W-:Y:S05]  /*0400*/  BSYNC.RECONVERGENT B1 ;  /* 0x0000000000017941 */ /* 0x000fea0003800200 */
.L_x_104:
        /* <DEDUP_REMOVED lines=15> */
[----:B------:R-:W-:Y:S01]  /*0500*/  VIADD R9, R9, 0x200 ;  /* 0x0000020009097836 */ /* 0x000fe20000000000 */
[----:B--2---:R-:W-:-:S04]  /*0510*/  FMNMX3 R12, R0, R13, R12, !PT ;  /* 0x0000000d000c7276 */ /* 0x004fc8000780000c */
[----:B---3--:R-:W-:-:S04]  /*0520*/  FMNMX3 R12, R12, R15, R14, !PT ;  /* 0x0000000f0c0c7276 */ /* 0x008fc8000780000e */
[----:B----4-:R-:W-:-:S04]  /*0530*/  FMNMX3 R12, R12, R17, R16, !PT ;  /* 0x000000110c0c7276 */ /* 0x010fc80007800010 */
[----:B-----5:R-:W-:-:S07]  /*0540*/  FMNMX3 R0, R12, R19, R18, !PT ;  /* 0x000000130c007276 */ /* 0x020fce0007800012 */
.L_x_108:
[----:B------:R-:W-:Y:S05]  /*0550*/  BSYNC.RECONVERGENT B1 ;  /* 0x0000000000017941 */ /* 0x000fea0003800200 */
.L_x_107:
        /* <DEDUP_REMOVED lines=14> */
.L_x_110:
[----:B------:R-:W-:Y:S05]  /*0640*/  BSYNC.RECONVERGENT B1 ;  /* 0x0000000000017941 */ /* 0x000fea0003800200 */
.L_x_109:
[----:B------:R-:W-:Y:S05]  /*0650*/  @!P2 BRA `(.L_x_103) ;  /* 0x00000000002ca947 */ /* 0x000fea0003800000 */
[----:B------:R-:W-:Y:S01]  /*0660*/  IMAD.WIDE.U32 R10, R9, 0x4, R4 ;  /* 0x00000004090a7825 */ /* 0x000fe200078e0004 */
[----:B------:R-:W-:Y:S02]  /*0670*/  IADD3 R6, PT, PT, -R6, RZ, RZ ;  /* 0x000000ff06067210 */ /* 0x000fe40007ffe1ff */
[----:B------:R-:W-:-:S04]  /*0680*/  IADD3 R10, P0, PT, R10, UR10, RZ ;  /* 0x0000000a0a0a7c10 */ /* 0x000fc8000ff1e0ff */
[----:B------:R-:W-:-:S09]  /*0690*/  IADD3.X R11, PT, PT, R11, UR11, RZ, P0, !PT ;  /* 0x0000000b0b0b7c10 */ /* 0x000fd200087fe4ff */
.L_x_111:
[----:B------:R0:W2:Y:S01]  /*06a0*/  LDG.E.CONSTANT R9, desc[UR6][R10.64] ;  /* 0x000000060a097981 */ /* 0x0000a2000c1e9900 */
[----:B------:R-:W-:-:S05]  /*06b0*/  VIADD R6, R6, 0x1 ;  /* 0x0000000106067836 */ /* 0x000fca0000000000 */
[----:B------:R-:W-:Y:S02]  /*06c0*/  ISETP.NE.AND P0, PT, R6, RZ, PT ;  /* 0x000000ff0600720c */ /* 0x000fe40003f05270 */
[----:B0-----:R-:W-:-:S05]  /*06d0*/  IADD3 R10, P2, PT, R10, 0x100, RZ ;  /* 0x000001000a0a7810 */ /* 0x001fca0007f5e0ff */
[----:B------:R-:W-:Y:S01]  /*06e0*/  IMAD.X R11, RZ, RZ, R11, P2 ;  /* 0x000000ffff0b7224 */ /* 0x000fe200010e060b */
[----:B--2---:R-:W-:-:S05]  /*06f0*/  FMNMX R0, R9, R0, !PT ;  /* 0x0000000009007209 */ /* 0x004fca0007800000 */
[----:B------:R-:W-:Y:S05]  /*0700*/  @P0 BRA `(.L_x_111) ;  /* 0xfffffffc00e40947 */ /* 0x000fea000383ffff */
.L_x_103:
[----:B------:R-:W-:Y:S05]  /*0710*/  BSYNC.RECONVERGENT B0 ;  /* 0x0000000000007941 */ /* 0x000fea0003800200 */
.L_x_102:
[----:B------:R-:W0:Y:S01]  /*0720*/  S2R R12, SR_LANEID ;  /* 0x00000000000c7919 */ /* 0x000e220000000000 */
[----:B------:R-:W-:Y:S01]  /*0730*/  MOV R9, R0 ;  /* 0x0000000000097202 */ /* 0x000fe20000000f00 */
[----:B------:R-:W-:Y:S01]  /*0740*/  BSSY.RECONVERGENT B0, `(.L_x_112) ;  /* 0x000001f000007945 */ /* 0x000fe20003800200 */
[----:B------:R-:W-:-:S03]  /*0750*/  ISETP.NE.AND P3, PT, R7, RZ, PT ;  /* 0x000000ff0700720c */ /* 0x000fc60003f65270 */
[----:B------:R-:W1:Y:S10]  /*0760*/  SHFL.DOWN PT, R0, R9, 0x1, 0x1f ;  /* 0x08201f0009007f89 */ /* 0x000e7400000e0000 */
[----:B------:R-:W2:Y:S01]  /*0770*/  @!P3 S2R R11, SR_CgaCtaId ;  /* 0x00000000000bb919 */ /* 0x000ea20000008800 */
[----:B0-----:R-:W-:-:S02]  /*0780*/  ISETP.GT.AND P0, PT, R12, 0x1e, PT ;  /* 0x0000001e0c00780c */ /* 0x001fc40003f04270 */
[----:B------:R-:W-:-:S11]  /*0790*/  ISETP.GT.AND P2, PT, R12, 0xf, PT ;  /* 0x0000000f0c00780c */ /* 0x000fd60003f44270 */
[----:B-1----:R-:W-:Y:S02]  /*07a0*/  @!P0 FMNMX R9, R0, R9, !PT ;  /* 0x0000000900098209 */ /* 0x002fe40007800000 */
[----:B------:R-:W-:-:S03]  /*07b0*/  ISETP.GT.AND P0, PT, R12, 0x1d, PT ;  /* 0x0000001d0c00780c */ /* 0x000fc60003f04270 */
[----:B------:R-:W0:Y:S10]  /*07c0*/  SHFL.DOWN PT, R0, R9, 0x2, 0x1f ;  /* 0x08401f0009007f89 */ /* 0x000e3400000e0000 */
[----:B0-----:R-:W-:-:S02]  /*07d0*/  @!P0 FMNMX R9, R9, R0, !PT ;  /* 0x0000000009098209 */ /* 0x001fc40007800000 */
[----:B------:R-:W-:-:S03]  /*07e0*/  ISETP.GT.AND P0, PT, R12, 0x1b, PT ;  /* 0x0000001b0c00780c */ /* 0x000fc60003f04270 */
[----:B------:R-:W0:Y:S10]  /*07f0*/  SHFL.DOWN PT, R0, R9, 0x4, 0x1f ;  /* 0x08801f0009007f89 */ /* 0x000e3400000e0000 */
[----:B0-----:R-:W-:-:S02]  /*0800*/  @!P0 FMNMX R9, R9, R0, !PT ;  /* 0x0000000009098209 */ /* 0x001fc40007800000 */
[----:B------:R-:W-:-:S03]  /*0810*/  ISETP.GT.AND P0, PT, R12, 0x17, PT ;  /* 0x000000170c00780c */ /* 0x000fc60003f04270 */
[----:B------:R-:W0:Y:S02]  /*0820*/  SHFL.DOWN PT, R0, R9, 0x8, 0x1f ;  /* 0x09001f0009007f89 */ /* 0x000e2400000e0000 */
[C---:B0-----:R-:W-:Y:S02]  /*0830*/  FMNMX R10, R9.reuse, R0, !PT ;  /* 0x00000000090a7209 */ /* 0x041fe40007800000 */
[----:B------:R-:W-:Y:S02]  /*0840*/  @!P3 MOV R0, 0x400 ;  /* 0x000004000000b802 */ /* 0x000fe40000000f00 */
[----:B------:R-:W-:Y:S02]  /*0850*/  FSEL R6, R9, R10, P0 ;  /* 0x0000000a09067208 */ /* 0x000fe40000000000 */
[----:B--2---:R-:W-:Y:S02]  /*0860*/  @!P3 LEA R15, R11, R0, 0x18 ;  /* 0x000000000b0fb211 */ /* 0x004fe400078ec0ff */
[----:B------:R-:W-:Y:S01]  /*0870*/  PLOP3.LUT P0, PT, PT, PT, PT, 0x8, 0x80 ;  /* 0x000000000080781c */ /* 0x000fe20003f0e170 */
[----:B------:R0:W1:Y:S01]  /*0880*/  SHFL.DOWN PT, R11, R6, 0x10, 0x1f ;  /* 0x0a001f00060b7f89 */ /* 0x00006200000e0000 */
[----:B------:R-:W-:Y:S01]  /*0890*/  SHF.R.U32.HI R0, RZ, 0x5, R7 ;  /* 0x00000005ff007819 */ /* 0x000fe20000011607 */
[----:B------:R-:W-:Y:S10]  /*08a0*/  @P2 BRA `(.L_x_113) ;  /* 0x0000000000202947 */ /* 0x000ff40003800000 */
[----:B------:R-:W-:-:S13]  /*08b0*/  ISETP.NE.AND P2, PT, R12, RZ, PT ;  /* 0x000000ff0c00720c */ /* 0x000fda0003f45270 */
[----:B------:R-:W2:Y:S01]  /*08c0*/  @!P2 S2R R9, SR_CgaCtaId ;  /* 0x000000000009a919 */ /* 0x000ea20000008800 */
[----:B0-----:R-:W-:Y:S02]  /*08d0*/  @!P2 MOV R6, 0x400 ;  /* 0x000004000006a802 */ /* 0x001fe40000000f00 */
[----:B------:R-:W-:Y:S02]  /*08e0*/  @!P2 PLOP3.LUT P0, PT, PT, PT, PT, 0x80, 0x8 ;  /* 0x000000000008a81c */ /* 0x000fe40003f0f070 */
[----:B--2---:R-:W-:Y:S02]  /*08f0*/  @!P2 LEA R9, R9, R6, 0x18 ;  /* 0x000000060909a211 */ /* 0x004fe400078ec0ff */
[----:B-1----:R-:W-:-:S03]  /*0900*/  FMNMX R6, R10, R11, !PT ;  /* 0x0000000b0a067209 */ /* 0x002fc60007800000 */
[----:B------:R-:W-:-:S05]  /*0910*/  @!P2 IMAD R9, R0, 0x4, R9 ;  /* 0x000000040009a824 */ /* 0x000fca00078e0209 */
[----:B------:R2:W-:Y:S02]  /*0920*/  @!P2 STS [R9+0x4], R6 ;  /* 0x000004060900a388 */ /* 0x0005e40000000800 */
.L_x_113:
[----:B------:R-:W-:Y:S05]  /*0930*/  BSYNC.RECONVERGENT B0 ;  /* 0x0000000000007941 */ /* 0x000fea0003800200 */
.L_x_112:
[----:B------:R-:W-:Y:S01]  /*0940*/  BAR.SYNC.DEFER_BLOCKING 0x0 ;  /* 0x0000000000007b1d */ /* 0x000fe20000010000 */
[----:B------:R-:W-:Y:S01]  /*0950*/  IMAD.MOV.U32 R19, RZ, RZ, RZ ;  /* 0x000000ffff137224 */ /* 0x000fe200078e00ff */
[----:B------:R-:W-:Y:S01]  /*0960*/  MOV R18, 0xffffffff ;  /* 0xffffffff00127802 */ /* 0x000fe20000000f00 */
[----:B------:R-:W-:Y:S01]  /*0970*/  IMAD.MOV.U32 R13, RZ, RZ, -0x800001 ;  /* 0xff7fffffff0d7424 */ /* 0x000fe200078e00ff */
[----:B------:R-:W-:Y:S01]  /*0980*/  MOV R0, 0xff7fffff ;  /* 0xff7fffff00007802 */ /* 0x000fe20000000f00 */
[----:B------:R-:W-:Y:S01]  /*0990*/  IMAD.MOV.U32 R17, RZ, RZ, -0x800001 ;  /* 0xff7fffffff117424 */ /* 0x000fe200078e00ff */
[----:B------:R-:W3:Y:S01]  /*09a0*/  LDCU UR9, c[0x0][0x398] ;  /* 0x00007300ff0977ac */ /* 0x000ee20008000800 */
[----:B------:R-:W-:Y:S01]  /*09b0*/  BSSY.RECONVERGENT B0, `(.L_x_114) ;  /* 0x0000104000007945 */ /* 0x000fe20003800200 */
[----:B------:R-:W-:Y:S01]  /*09c0*/  IMAD.MOV.U32 R20, RZ, RZ, -0x800001 ;  /* 0xff7fffffff147424 */ /* 0x000fe200078e00ff */
[----:B------:R-:W-:Y:S01]  /*09d0*/  MOV R16, 0xffffffff ;  /* 0xffffffff00107802 */ /* 0x000fe20000000f00 */
[----:B------:R-:W-:Y:S01]  /*09e0*/  IMAD.MOV.U32 R23, RZ, RZ, -0x1 ;  /* 0xffffffffff177424 */ /* 0x000fe200078e00ff */
[----:B------:R-:W-:Y:S01]  /*09f0*/  MOV R22, 0xffffffff ;  /* 0xffffffff00167802 */ /* 0x000fe20000000f00 */
[----:B------:R-:W-:Y:S01]  /*0a00*/  IMAD.MOV.U32 R21, RZ, RZ, -0x1 ;  /* 0xffffffffff157424 */ /* 0x000fe200078e00ff */
[----:B--2---:R-:W0:Y:S02]  /*0a10*/  @!P3 LDS R9, [R15+0x8] ;  /* 0x000008000f09b984 */ /* 0x004e240000000800 */
[----:B0-----:R-:W-:Y:S01]  /*0a20*/  @!P3 FMNMX R6, R9, R6, !PT ;  /* 0x000000060906b209 */ /* 0x001fe20007800000 */
[----:B------:R-:W-:-:S04]  /*0a30*/  IMAD.MOV.U32 R9, RZ, RZ, -0x800001 ;  /* 0xff7fffffff097424 */ /* 0x000fc800078e00ff */
[----:B------:R0:W-:Y:S01]  /*0a40*/  @!P3 STS [R15+0x98], R6 ;  /* 0x000098060f00b388 */ /* 0x0001e20000000800 */
[----:B------:R-:W-:Y:S06]  /*0a50*/  BAR.SYNC.DEFER_BLOCKING 0x0 ;  /* 0x0000000000007b1d */ /* 0x000fec0000010000 */
[----:B---3--:R-:W-:Y:S05]  /*0a60*/  @P1 BRA `(.L_x_115) ;  /* 0x0000000c00e01947 */ /* 0x008fea0003800000 */
[----:B------:R-:W2:Y:S01]  /*0a70*/  S2UR UR5, SR_CgaCtaId ;  /* 0x00000000000579c3 */ /* 0x000ea20000008800 */
[----:B------:R-:W-:Y:S01]  /*0a80*/  LOP3.LUT R9, RZ, R7, RZ, 0x33, !PT ;  /* 0x00000007ff097212 */ /* 0x000fe200078e33ff */
[----:B------:R-:W-:Y:S01]  /*0a90*/  UMOV UR4, 0x400 ;  /* 0x0000040000047882 */ /* 0x000fe20000000000 */
[----:B------:R-:W-:Y:S01]  /*0aa0*/  BSSY.RECONVERGENT B1, `(.L_x_116) ;  /* 0x0000053000017945 */ /* 0x000fe20003800200 */
[----:B------:R-:W-:Y:S01]  /*0ab0*/  IMAD.MOV.U32 R19, RZ, RZ, RZ ;  /* 0x000000ffff137224 */ /* 0x000fe200078e00ff */
[----:B------:R-:W-:Y:S01]  /*0ac0*/  MOV R18, 0xffffffff ;  /* 0xffffffff00127802 */ /* 0x000fe20000000f00 */
[----:B------:R-:W-:Y:S02]  /*0ad0*/  IMAD.IADD R8, R9, 0x1, R8 ;  /* 0x0000000109087824 */ /* 0x000fe400078e0208 */
[----:B-1----:R-:W-:-:S03]  /*0ae0*/  IMAD.MOV.U32 R11, RZ, RZ, R7 ;  /* 0x000000ffff0b7224 */ /* 0x002fc600078e0007 */
[C---:B------:R-:W-:Y:S02]  /*0af0*/  LOP3.LUT R9, R8.reuse, 0xc0, RZ, 0xc0, !PT ;  /* 0x000000c008097812 */ /* 0x040fe400078ec0ff */
[----:B------:R-:W-:Y:S02]  /*0b00*/  ISETP.GE.U32.AND P1, PT, R8, 0xc0, PT ;  /* 0x000000c00800780c */ /* 0x000fe40003f26070 */
[----:B------:R-:W-:Y:S01]  /*0b10*/  ISETP.NE.AND P2, PT, R9, 0xc0, PT ;  /* 0x000000c00900780c */ /* 0x000fe20003f45270 */
[----:B------:R-:W-:Y:S01]  /*0b20*/  IMAD.MOV.U32 R9, RZ, RZ, -0x800001 ;  /* 0xff7fffffff097424 */ /* 0x000fe200078e00ff */
[----:B--2---:R-:W-:-:S09]  /*0b30*/  ULEA UR4, UR5, UR4, 0x18 ;  /* 0x0000000405047291 */ /* 0x004fd2000f8ec0ff */
[----:B0-----:R-:W0:Y:S02]  /*0b40*/  LDS R6, [UR4+0x98] ;  /* 0x00009804ff067984 */ /* 0x001e240008000800 */
[----:B------:R-:W-:Y:S05]  /*0b50*/  @!P2 BRA `(.L_x_117) ;  /* 0x00000004001ca947 */ /* 0x000fea0003800000 */
[----:B------:R-:W-:Y:S01]  /*0b60*/  IMAD.WIDE.U32 R4, R7, 0x4, R4 ;  /* 0x0000000407047825 */ /* 0x000fe200078e0004 */
[----:B------:R-:W-:-:S03]  /*0b70*/  LEA.HI R0, R8, 0x1, RZ, 0x1a ;  /* 0x0000000108007811 */ /* 0x000fc600078fd0ff */
[----:B------:R-:W-:Y:S01]  /*0b80*/  HFMA2 R19, -RZ, RZ, 0, 0 ;  /* 0x00000000ff137431 */ /* 0x000fe200000001ff */
[----:B------:R-:W-:Y:S01]  /*0b90*/  MOV R27, 0xff7fffff ;  /* 0xff7fffff001b7802 */ /* 0x000fe20000000f00 */
[----:B------:R-:W-:Y:S01]  /*0ba0*/  IMAD.MOV.U32 R18, RZ, RZ, -0x1 ;  /* 0xffffffffff127424 */ /* 0x000fe200078e00ff */
[----:B------:R-:W-:Y:S01]  /*0bb0*/  IADD3 R4, P2, PT, R4, UR10, RZ ;  /* 0x0000000a04047c10 */ /* 0x000fe2000ff5e0ff */
[----:B------:R-:W-:Y:S01]  /*0bc0*/  IMAD.MOV.U32 R9, RZ, RZ, -0x800001 ;  /* 0xff7fffffff097424 */ /* 0x000fe200078e00ff */
[----:B------:R-:W-:Y:S01]  /*0bd0*/  LOP3.LUT R0, R0, 0x3, RZ, 0xc0, !PT ;  /* 0x0000000300007812 */ /* 0x000fe200078ec0ff */
[----:B------:R-:W-:Y:S01]  /*0be0*/  IMAD.MOV.U32 R12, RZ, RZ, -0x800001 ;  /* 0xff7fffffff0c7424 */ /* 0x000fe200078e00ff */
[----:B------:R-:W-:Y:S01]  /*0bf0*/  IADD3.X R5, PT, PT, R5, UR11, RZ, P2, !PT ;  /* 0x0000000b05057c10 */ /* 0x000fe200097fe4ff */
[----:B------:R-:W-:Y:S01]  /*0c00*/  IMAD.MOV.U32 R25, RZ, RZ, -0x800001 ;  /* 0xff7fffffff197424 */ /* 0x000fe200078e00ff */
[----:B------:R-:W-:Y:S01]  /*0c10*/  MOV R20, 0xff7fffff ;  /* 0xff7fffff00147802 */ /* 0x000fe20000000f00 */
[----:B------:R-:W-:Y:S01]  /*0c20*/  IMAD.MOV.U32 R8, RZ, RZ, -0x1 ;  /* 0xffffffffff087424 */ /* 0x000fe200078e00ff */
[----:B------:R-:W-:Y:S01]  /*0c30*/  MOV R10, 0xffffffff ;  /* 0xffffffff000a7802 */ /* 0x000fe20000000f00 */
[----:B------:R-:W-:Y:S01]  /*0c40*/  IMAD.MOV.U32 R14, RZ, RZ, -0x1 ;  /* 0xffffffffff0e7424 */ /* 0x000fe200078e00ff */
[----:B------:R-:W-:Y:S01]  /*0c50*/  IADD3 R15, PT, PT, -R0, RZ, RZ ;  /* 0x000000ff000f7210 */ /* 0x000fe20007ffe1ff */
[----:B------:R-:W-:-:S02]  /*0c60*/  IMAD.MOV.U32 R22, RZ, RZ, -0x1 ;  /* 0xffffffffff167424 */ /* 0x000fc400078e00ff */
[----:B------:R-:W-:-:S07]  /*0c70*/  IMAD.MOV.U32 R11, RZ, RZ, R7 ;  /* 0x000000ffff0b7224 */ /* 0x000fce00078e0007 */
.L_x_118:
[----:B------:R-:W2:Y:S01]  /*0c80*/  LDG.E.CONSTANT R0, desc[UR6][R4.64] ;  /* 0x0000000604007981 */ /* 0x000ea2000c1e9900 */
[----:B------:R-:W-:Y:S01]  /*0c90*/  VIADD R15, R15, 0x1 ;  /* 0x000000010f0f7836 */ /* 0x000fe20000000000 */
[----:B--2---:R-:W-:-:S04]  /*0ca0*/  FSETP.GT.AND P4, PT, R0, R9, PT ;  /* 0x000000090000720b */ /* 0x004fc80003f84000 */
[----:B------:R-:W-:Y:S01]  /*0cb0*/  FSEL R16, R0, R9, P4 ;  /* 0x0000000900107208 */ /* 0x000fe20002000000 */
[----:B0-----:R-:W-:-:S03]  /*0cc0*/  FADD R0, -R6, R0 ;  /* 0x0000000006007221 */ /* 0x001fc60000000100 */
[----:B------:R-:W-:Y:S01]  /*0cd0*/  FSETP.GT.AND P5, PT, R16, R27, PT ;  /* 0x0000001b1000720b */ /* 0x000fe20003fa4000 */
[----:B------:R-:W-:Y:S02]  /*0ce0*/  IMAD.MOV.U32 R9, RZ, RZ, R16 ;  /* 0x000000ffff097224 */ /* 0x000fe400078e0010 */
[----:B------:R-:W-:Y:S01]  /*0cf0*/  FMUL R17, R0, 1.4426950216293334961 ;  /* 0x3fb8aa3b00117820 */ /* 0x000fe20000400000 */
[C---:B------:R-:W-:Y:S01]  /*0d00*/  SEL R0, R11.reuse, R18, P4 ;  /* 0x000000120b007207 */ /* 0x040fe20002000000 */
[----:B------:R-:W-:-:S03]  /*0d10*/  VIADD R11, R11, 0x40 ;  /* 0x000000400b0b7836 */ /* 0x000fc60000000000 */
[----:B------:R-:W-:Y:S01]  /*0d20*/  FSETP.GEU.AND P2, PT, R17, -126, PT ;  /* 0xc2fc00001100780b */ /* 0x000fe20003f4e000 */
[----:B------:R-:W-:-:S04]  /*0d30*/  IMAD.MOV.U32 R18, RZ, RZ, R0 ;  /* 0x000000ffff127224 */ /* 0x000fc800078e0000 */
[----:B------:R-:W-:Y:S01]  /*0d40*/  @P5 IMAD.MOV.U32 R9, RZ, RZ, R27 ;  /* 0x000000ffff095224 */ /* 0x000fe200078e001b */
[----:B------:R-:W-:Y:S01]  /*0d50*/  @P5 MOV R27, R16 ;  /* 0x00000010001b5202 */ /* 0x000fe20000000f00 */
[----:B------:R-:W-:Y:S01]  /*0d60*/  @P5 IMAD.MOV.U32 R18, RZ, RZ, R8 ;  /* 0x000000ffff125224 */ /* 0x000fe200078e0008 */
[----:B------:R-:W-:Y:S02]  /*0d70*/  @P5 MOV R8, R0 ;  /* 0x0000000000085202 */ /* 0x000fe40000000f00 */
[----:B------:R-:W-:Y:S01]  /*0d80*/  FSETP.GT.AND P3, PT, R27, R12, PT ;  /* 0x0000000c1b00720b */ /* 0x000fe20003f64000 */
[----:B------:R-:W-:Y:S02]  /*0d90*/  IMAD.MOV.U32 R13, RZ, RZ, R27 ;  /* 0x000000ffff0d7224 */ /* 0x000fe400078e001b */
[----:B------:R-:W-:Y:S01]  /*0da0*/  @!P2 FMUL R17, R17, 0.5 ;  /* 0x3f0000001111a820 */ /* 0x000fe20000400000 */
[----:B------:R-:W-:-:S03]  /*0db0*/  IMAD.MOV.U32 R16, RZ, RZ, R8 ;  /* 0x000000ffff107224 */ /* 0x000fc600078e0008 */
[----:B------:R-:W0:Y:S06]  /*0dc0*/  MUFU.EX2 R24, R17 ;  /* 0x0000001100187308 */ /* 0x000e2c0000000800 */
[----:B------:R-:W-:Y:S01]  /*0dd0*/  @P3 IMAD.MOV.U32 R13, RZ, RZ, R12 ;  /* 0x000000ffff0d3224 */ /* 0x000fe200078e000c */
[----:B------:R-:W-:Y:S01]  /*0de0*/  @P3 MOV R12, R27 ;  /* 0x0000001b000c3202 */ /* 0x000fe20000000f00 */
[----:B------:R-:W-:Y:S01]  /*0df0*/  @P3 IMAD.MOV.U32 R16, RZ, RZ, R14 ;  /* 0x000000ffff103224 */ /* 0x000fe200078e000e */
[----:B------:R-:W-:Y:S01]  /*0e00*/  @P3 MOV R14, R8 ;  /* 0x00000008000e3202 */ /* 0x000fe20000000f00 */
[----:B------:R-:W-:Y:S01]  /*0e10*/  IMAD.MOV.U32 R27, RZ, RZ, R13 ;  /* 0x000000ffff1b7224 */ /* 0x000fe200078e000d */
[----:B------:R-:W-:Y:S01]  /*0e20*/  FSETP.GT.AND P4, PT, R12, R25, PT ;  /* 0x000000190c00720b */ /* 0x000fe20003f84000 */
[----:B------:R-:W-:Y:S01]  /*0e30*/  IMAD.MOV.U32 R0, RZ, RZ, R12 ;  /* 0x000000ffff007224 */ /* 0x000fe200078e000c */
[----:B------:R-:W-:Y:S01]  /*0e40*/  ISETP.NE.AND P3, PT, R15, RZ, PT ;  /* 0x000000ff0f00720c */ /* 0x000fe20003f65270 */
[----:B------:R-:W-:-:S02]  /*0e50*/  IMAD.MOV.U32 R23, RZ, RZ, R14 ;  /* 0x000000ffff177224 */ /* 0x000fc400078e000e */
[----:B0-----:R-:W-:Y:S01]  /*0e60*/  @!P2 FMUL R24, R24, R24 ;  /* 0x000000181818a220 */ /* 0x001fe20000400000 */
[----:B------:R-:W-:-:S03]  /*0e70*/  IADD3 R4, P2, PT, R4, 0x100, RZ ;  /* 0x0000010004047810 */ /* 0x000fc60007f5e0ff */
[----:B------:R-:W-:Y:S01]  /*0e80*/  FADD R19, R24, R19 ;  /* 0x0000001318137221 */ /* 0x000fe20000000000 */
[----:B------:R-:W-:-:S03]  /*0e90*/  IADD3.X R5, PT, PT, RZ, R5, RZ, P2, !PT ;  /* 0x00000005ff057210 */ /* 0x000fc600017fe4ff */
[----:B------:R-:W-:Y:S01]  /*0ea0*/  @P4 MOV R0, R25 ;  /* 0x0000001900004202 */ /* 0x000fe20000000f00 */
[----:B------:R-:W-:Y:S02]  /*0eb0*/  @P4 IMAD.MOV.U32 R25, RZ, RZ, R12 ;  /* 0x000000ffff194224 */ /* 0x000fe400078e000c */
[----:B------:R-:W-:Y:S01]  /*0ec0*/  @P4 IMAD.MOV.U32 R23, RZ, RZ, R10 ;  /* 0x000000ffff174224 */ /* 0x000fe200078e000a */
[----:B------:R-:W-:Y:S01]  /*0ed0*/  @P4 MOV R10, R14 ;  /* 0x0000000e000a4202 */ /* 0x000fe20000000f00 */
[----:B------:R-:W-:Y:S01]  /*0ee0*/  IMAD.MOV.U32 R17, RZ, RZ, R25 ;  /* 0x000000ffff117224 */ /* 0x000fe200078e0019 */
[----:B------:R-:W-:Y:S01]  /*0ef0*/  FSETP.GT.AND P5, PT, R25, R20, PT ;  /* 0x000000141900720b */ /* 0x000fe20003fa4000 */
[----:B------:R-:W-:Y:S01]  /*0f00*/  IMAD.MOV.U32 R12, RZ, RZ, R0 ;  /* 0x000000ffff0c7224 */ /* 0x000fe200078e0000 */
[----:B------:R-:W-:Y:S01]  /*0f10*/  MOV R21, R10 ;  /* 0x0000000a00157202 */ /* 0x000fe20000000f00 */
[----:B------:R-:W-:-:S10]  /*0f20*/  IMAD.MOV.U32 R14, RZ, RZ, R23 ;  /* 0x000000ffff0e7224 */ /* 0x000fd400078e0017 */
[--C-:B------:R-:W-:Y:S01]  /*0f30*/  @P5 IMAD.MOV.U32 R8, RZ, RZ, R20.reuse ;  /* 0x000000ffff085224 */ /* 0x100fe200078e0014 */
[----:B------:R-:W-:Y:S01]  /*0f40*/  @P5 MOV R21, R22 ;  /* 0x0000001600155202 */ /* 0x000fe20000000f00 */
[----:B------:R-:W-:Y:S02]  /*0f50*/  @P5 IMAD.MOV.U32 R17, RZ, RZ, R20 ;  /* 0x000000ffff115224 */ /* 0x000fe400078e0014 */
[----:B------:R-:W-:Y:S01]  /*0f60*/  @P5 IMAD.MOV.U32 R20, RZ, RZ, R25 ;  /* 0x000000ffff145224 */ /* 0x000fe200078e0019 */
[----:B------:R-:W-:Y:S01]  /*0f70*/  @P5 MOV R25, R8 ;  /* 0x0000000800195202 */ /* 0x000fe20000000f00 */
[----:B------:R-:W-:Y:S02]  /*0f80*/  @P5 IMAD.MOV.U32 R8, RZ, RZ, R22 ;  /* 0x000000ffff085224 */ /* 0x000fe400078e0016 */
[----:B------:R-:W-:Y:S02]  /*0f90*/  @P5 IMAD.MOV.U32 R22, RZ, RZ, R10 ;  /* 0x000000ffff165224 */ /* 0x000fe400078e000a */
[----:B------:R-:W-:Y:S01]  /*0fa0*/  @P5 IMAD.MOV.U32 R10, RZ, RZ, R8 ;  /* 0x000000ffff0a5224 */ /* 0x000fe200078e0008 */
[----:B------:R-:W-:Y:S01]  /*0fb0*/  MOV R8, R16 ;  /* 0x0000001000087202 */ /* 0x000fe20000000f00 */
[----:B------:R-:W-:Y:S06]  /*0fc0*/  @P3 BRA `(.L_x_118) ;  /* 0xfffffffc002c3947 */ /* 0x000fec000383ffff */
.L_x_117:
[----:B------:R-:W-:Y:S05]  /*0fd0*/  BSYNC.RECONVERGENT B1 ;  /* 0x0000000000017941 */ /* 0x000fea0003800200 */
.L_x_116:
[----:B------:R-:W-:Y:S05]  /*0fe0*/  @!P1 BRA `(.L_x_115) ;  /* 0x0000000800809947 */ /* 0x000fea0003800000 */
.L_x_119:
        /* <DEDUP_REMOVED lines=8> */
[----:B------:R-:W-:Y:S02]  /*1070*/  SEL R18, R11, R18, P3 ;  /* 0x000000120b127207 */ /* 0x000fe40001800000 */
[----:B------:R-:W-:Y:S02]  /*1080*/  FSETP.GT.AND P4, PT, R12, R13, PT ;  /* 0x0000000d0c00720b */ /* 0x000fe40003f84000 */
[----:B------:R-:W-:-:S11]  /*1090*/  MOV R8, R12 ;  /* 0x0000000c00087202 */ /* 0x000fd60000000f00 */
[----:B------:R-:W-:Y:S02]  /*10a0*/  @P4 IMAD.MOV.U32 R8, RZ, RZ, R13 ;  /* 0x000000ffff084224 */ /* 0x000fe400078e000d */
[----:B------:R-:W-:Y:S02]  /*10b0*/  @P4 IMAD.MOV.U32 R13, RZ, RZ, R12 ;  /* 0x000000ffff0d4224 */ /* 0x000fe400078e000c */
[--C-:B------:R-:W-:Y:S01]  /*10c0*/  IMAD.MOV.U32 R12, RZ, RZ, R18.reuse ;  /* 0x000000ffff0c7224 */ /* 0x100fe200078e0012 */
[----:B---3--:R-:W-:Y:S02]  /*10d0*/  FSETP.GT.AND P2, PT, R27, R8, PT ;  /* 0x000000081b00720b */ /* 0x008fe40003f44000 */
[----:B------:R-:W-:Y:S02]  /*10e0*/  FSETP.GT.AND P1, PT, R13, R0, PT ;  /* 0x000000000d00720b */ /* 0x000fe40003f24000 */
[----:B------:R-:W-:Y:S02]  /*10f0*/  MOV R9, R13 ;  /* 0x0000000d00097202 */ /* 0x000fe40000000f00 */
[----:B------:R-:W-:Y:S01]  /*1100*/  FSEL R24, R27, R8, P2 ;  /* 0x000000081b187208 */ /* 0x000fe20001000000 */
[----:B------:R-:W-:Y:S01]  /*1110*/  FADD R27, -R6, R27 ;  /* 0x0000001b061b7221 */ /* 0x000fe20000000100 */
[----:B------:R-:W-:Y:S01]  /*1120*/  @P4 MOV R12, R16 ;  /* 0x00000010000c4202 */ /* 0x000fe20000000f00 */
[----:B------:R-:W-:Y:S01]  /*1130*/  @P4 IMAD.MOV.U32 R16, RZ, RZ, R18 ;  /* 0x000000ffff104224 */ /* 0x000fe200078e0012 */
[----:B------:R-:W-:-:S03]  /*1140*/  MOV R8, R24 ;  /* 0x0000001800087202 */ /* 0x000fc60000000f00 */
[----:B------:R-:W-:Y:S01]  /*1150*/  @P2 VIADD R12, R11, 0x40 ;  /* 0x000000400b0c2836 */ /* 0x000fe20000000000 */
[----:B-1----:R-:W-:Y:S01]  /*1160*/  MOV R5, R16 ;  /* 0x0000001000057202 */ /* 0x002fe20000000f00 */
[----:B------:R-:W-:Y:S02]  /*1170*/  @P1 IMAD.MOV.U32 R9, RZ, RZ, R0 ;  /* 0x000000ffff091224 */ /* 0x000fe400078e0000 */
[----:B------:R-:W-:Y:S02]  /*1180*/  @P1 IMAD.MOV.U32 R0, RZ, RZ, R13 ;  /* 0x000000ffff001224 */ /* 0x000fe400078e000d */
[----:B------:R-:W-:Y:S01]  /*1190*/  @P1 IMAD.MOV.U32 R5, RZ, RZ, R23 ;  /* 0x000000ffff051224 */ /* 0x000fe200078e0017 */
[----:B------:R-:W-:Y:S01]  /*11a0*/  FSETP.GT.AND P5, PT, R24, R9, PT ;  /* 0x000000091800720b */ /* 0x000fe20003fa4000 */
[----:B------:R-:W-:Y:S01]  /*11b0*/  IMAD.MOV.U32 R14, RZ, RZ, R0 ;  /* 0x000000ffff0e7224 */ /* 0x000fe200078e0000 */
[----:B------:R-:W-:Y:S01]  /*11c0*/  FSETP.GT.AND P6, PT, R0, R17, PT ;  /* 0x000000110000720b */ /* 0x000fe20003fc4000 */
[----:B------:R-:W-:-:S02]  /*11d0*/  @P1 IMAD.MOV.U32 R23, RZ, RZ, R16 ;  /* 0x000000ffff171224 */ /* 0x000fc400078e0010 */
[----:B------:R-:W-:Y:S02]  /*11e0*/  FMUL R16, R10, 1.4426950216293334961 ;  /* 0x3fb8aa3b0a107820 */ /* 0x000fe40000400000 */
[----:B------:R-:W-:-:S06]  /*11f0*/  IMAD.MOV.U32 R4, RZ, RZ, R23 ;  /* 0x000000ffff047224 */ /* 0x000fcc00078e0017 */
[----:B------:R-:W-:Y:S01]  /*1200*/  @P5 MOV R8, R9 ;  /* 0x0000000900085202 */ /* 0x000fe20000000f00 */
[----:B------:R-:W-:Y:S02]  /*1210*/  @P5 IMAD.MOV.U32 R9, RZ, RZ, R24 ;  /* 0x000000ffff095224 */ /* 0x000fe400078e0018 */
[----:B------:R-:W-:Y:S01]  /*1220*/  @P6 IMAD.MOV.U32 R14, RZ, RZ, R17 ;  /* 0x000000ffff0e6224 */ /* 0x000fe200078e0011 */
[----:B----4-:R-:W-:Y:S01]  /*1230*/  FSETP.GT.AND P2, PT, R15, R8, PT ;  /* 0x000000080f00720b */ /* 0x010fe20003f44000 */
[----:B------:R-:W-:Y:S01]  /*1240*/  @P6 IMAD.MOV.U32 R17, RZ, RZ, R0 ;  /* 0x000000ffff116224 */ /* 0x000fe200078e0000 */
[----:B------:R-:W-:Y:S01]  /*1250*/  MOV R13, R9 ;  /* 0x00000009000d7202 */ /* 0x000fe20000000f00 */
[----:B------:R-:W-:Y:S01]  /*1260*/  @P6 IMAD.MOV.U32 R4, RZ, RZ, R21 ;  /* 0x000000ffff046224 */ /* 0x000fe200078e0015 */
[----:B------:R-:W-:Y:S02]  /*1270*/  FSETP.GT.AND P3, PT, R9, R14, PT ;  /* 0x0000000e0900720b */ /* 0x000fe40003f64000 */
[----:B------:R-:W-:-:S02]  /*1280*/  FSETP.GT.AND P4, PT, R17, R20, PT ;  /* 0x000000141100720b */ /* 0x000fc40003f84000 */
[----:B------:R-:W-:Y:S02]  /*1290*/  MOV R29, R17 ;  /* 0x00000011001d7202 */ /* 0x000fe40000000f00 */
[----:B------:R-:W-:Y:S01]  /*12a0*/  FSEL R24, R15, R8, P2 ;  /* 0x000000080f187208 */ /* 0x000fe20001000000 */
[----:B------:R-:W-:Y:S01]  /*12b0*/  FADD R15, -R6, R15 ;  /* 0x0000000f060f7221 */ /* 0x000fe20000000100 */
[----:B------:R-:W-:Y:S01]  /*12c0*/  @P6 MOV R21, R23 ;  /* 0x0000001700156202 */ /* 0x000fe20000000f00 */
[----:B------:R-:W-:Y:S02]  /*12d0*/  FMUL R23, R27, 1.4426950216293334961 ;  /* 0x3fb8aa3b1b177820 */ /* 0x000fe40000400000 */
[----:B------:R-:W-:Y:S02]  /*12e0*/  IMAD.MOV.U32 R18, RZ, RZ, R24 ;  /* 0x000000ffff127224 */ /* 0x000fe400078e0018 */
[----:B------:R-:W-:Y:S02]  /*12f0*/  @P3 IMAD.MOV.U32 R13, RZ, RZ, R14 ;  /* 0x000000ffff0d3224 */ /* 0x000fe400078e000e */
[----:B------:R-:W-:Y:S01]  /*1300*/  @P3 IMAD.MOV.U32 R14, RZ, RZ, R9 ;  /* 0x000000ffff0e3224 */ /* 0x000fe200078e0009 */
[----:B------:R-:W-:Y:S01]  /*1310*/  MOV R9, R12 ;  /* 0x0000000c00097202 */ /* 0x000fe20000000f00 */
[----:B------:R-:W-:Y:S01]  /*1320*/  @P4 IMAD.MOV.U32 R29, RZ, RZ, R20 ;  /* 0x000000ffff1d4224 */ /* 0x000fe200078e0014 */
[----:B------:R-:W-:Y:S01]  /*1330*/  FSETP.GT.AND P6, PT, R24, R13, PT ;  /* 0x0000000d1800720b */ /* 0x000fe20003fc4000 */
[----:B------:R-:W-:-:S02]  /*1340*/  @P5 IMAD.MOV.U32 R9, RZ, RZ, R5 ;  /* 0x000000ffff095224 */ /* 0x000fc400078e0005 */
[----:B------:R-:W-:Y:S01]  /*1350*/  @P5 IMAD.MOV.U32 R5, RZ, RZ, R12 ;  /* 0x000000ffff055224 */ /* 0x000fe200078e000c */
[----:B------:R-:W-:Y:S01]  /*1360*/  FSETP.GT.AND P1, PT, R14, R29, PT ;  /* 0x0000001d0e00720b */ /* 0x000fe20003f24000 */
[----:B------:R-:W-:Y:S01]  /*1370*/  IMAD.MOV.U32 R8, RZ, RZ, R14 ;  /* 0x000000ffff087224 */ /* 0x000fe200078e000e */
[----:B------:R-:W-:Y:S01]  /*1380*/  MOV R12, R21 ;  /* 0x00000015000c7202 */ /* 0x000fe20000000f00 */
[----:B------:R-:W-:Y:S01]  /*1390*/  IMAD.MOV.U32 R0, RZ, RZ, R5 ;  /* 0x000000ffff007224 */ /* 0x000fe200078e0005 */
[----:B------:R-:W-:Y:S01]  /*13a0*/  @P3 MOV R0, R4 ;  /* 0x0000000400003202 */ /* 0x000fe20000000f00 */
[----:B------:R-:W-:Y:S01]  /*13b0*/  @P4 IMAD.MOV.U32 R20, RZ, RZ, R17 ;  /* 0x000000ffff144224 */ /* 0x000fe200078e0011 */
[----:B------:R-:W-:Y:S01]  /*13c0*/  @P4 MOV R12, R22 ;  /* 0x00000016000c4202 */ /* 0x000fe20000000f00 */
[----:B------:R-:W-:Y:S02]  /*13d0*/  @P3 IMAD.MOV.U32 R4, RZ, RZ, R5 ;  /* 0x000000ffff043224 */ /* 0x000fe400078e0005 */
[----:B------:R-:W-:Y:S01]  /*13e0*/  @P6 MOV R18, R13 ;  /* 0x0000000d00126202 */ /* 0x000fe20000000f00 */
[----:B------:R-:W-:-:S02]  /*13f0*/  @P6 IMAD.MOV.U32 R13, RZ, RZ, R24 ;  /* 0x000000ffff0d6224 */ /* 0x000fc400078e0018 */
[----:B------:R-:W-:Y:S01]  /*1400*/  FMUL R24, R15, 1.4426950216293334961 ;  /* 0x3fb8aa3b0f187820 */ /* 0x000fe20000400000 */
[----:B------:R-:W-:Y:S01]  /*1410*/  @P4 IMAD.MOV.U32 R22, RZ, RZ, R21 ;  /* 0x000000ffff164224 */ /* 0x000fe200078e0015 */
[C---:B------:R-:W-:Y:S01]  /*1420*/  FSETP.GEU.AND P4, PT, R16.reuse, -126, PT ;  /* 0xc2fc00001000780b */ /* 0x040fe20003f8e000 */
[----:B------:R-:W-:Y:S01]  /*1430*/  @P1 IMAD.MOV.U32 R8, RZ, RZ, R29 ;  /* 0x000000ffff081224 */ /* 0x000fe200078e001d */
[----:B------:R-:W-:Y:S01]  /*1440*/  @P1 MOV R29, R14 ;  /* 0x0000000e001d1202 */ /* 0x000fe20000000f00 */
[----:B------:R-:W-:Y:S02]  /*1450*/  IMAD.MOV.U32 R10, RZ, RZ, R4 ;  /* 0x000000ffff0a7224 */ /* 0x000fe400078e0004 */
[----:B------:R-:W-:Y:S01]  /*1460*/  @P1 IMAD.MOV.U32 R10, RZ, RZ, R12 ;  /* 0x000000ffff0a1224 */ /* 0x000fe200078e000c */
[----:B------:R-:W-:Y:S01]  /*1470*/  FSETP.GT.AND P5, PT, R13, R8, PT ;  /* 0x000000080d00720b */ /* 0x000fe20003fa4000 */
[----:B------:R-:W-:Y:S01]  /*1480*/  @P2 VIADD R9, R11, 0x80 ;  /* 0x000000800b092836 */ /* 0x000fe20000000000 */
[----:B------:R-:W-:Y:S01]  /*1490*/  FSETP.GT.AND P3, PT, R29, R20, PT ;  /* 0x000000141d00720b */ /* 0x000fe20003f64000 */
[----:B------:R-:W-:Y:S01]  /*14a0*/  IMAD.MOV.U32 R14, RZ, RZ, R13 ;  /* 0x000000ffff0e7224 */ /* 0x000fe200078e000d */
[----:B------:R-:W-:Y:S01]  /*14b0*/  @P1 MOV R12, R4 ;  /* 0x00000004000c1202 */ /* 0x000fe20000000f00 */
[----:B------:R-:W-:Y:S01]  /*14c0*/  IMAD.MOV.U32 R5, RZ, RZ, R29 ;  /* 0x000000ffff057224 */ /* 0x000fe200078e001d */
[----:B------:R-:W-:Y:S01]  /*14d0*/  FSETP.GEU.AND P1, PT, R23, -126, PT ;  /* 0xc2fc00001700780b */ /* 0x000fe20003f2e000 */
[----:B------:R-:W-:Y:S01]  /*14e0*/  @!P4 FMUL R16, R16, 0.5 ;  /* 0x3f0000001010c820 */ /* 0x000fe20000400000 */
[----:B-----5:R-:W-:Y:S01]  /*14f0*/  FSETP.GT.AND P2, PT, R25, R18, PT ;  /* 0x000000121900720b */ /* 0x020fe20003f44000 */
[----:B------:R-:W-:-:S04]  /*1500*/  IMAD.MOV.U32 R4, RZ, RZ, R12 ;  /* 0x000000ffff047224 */ /* 0x000fc800078e000c */
[----:B------:R-:W-:Y:S01]  /*1510*/  @P5 MOV R14, R8 ;  /* 0x00000008000e5202 */ /* 0x000fe20000000f00 */
[----:B------:R-:W-:Y:S01]  /*1520*/  @P5 IMAD.MOV.U32 R8, RZ, RZ, R13 ;  /* 0x000000ffff085224 */ /* 0x000fe200078e000d */
[----:B------:R-:W-:Y:S01]  /*1530*/  @P3 MOV R4, R22 ;  /* 0x0000001600043202 */ /* 0x000fe20000000f00 */
[----:B------:R-:W-:Y:S01]  /*1540*/  @P3 IMAD.MOV.U32 R22, RZ, RZ, R12 ;  /* 0x000000ffff163224 */ /* 0x000fe200078e000c */
[----:B------:R-:W-:Y:S01]  /*1550*/  FSEL R13, R25, R18, P2 ;  /* 0x00000012190d7208 */ /* 0x000fe20001000000 */
[--C-:B------:R-:W-:Y:S01]  /*1560*/  IMAD.MOV.U32 R12, RZ, RZ, R9.reuse ;  /* 0x000000ffff0c7224 */ /* 0x100fe200078e0009 */
[----:B------:R-:W-:Y:S01]  /*1570*/  @P3 MOV R5, R20 ;  /* 0x0000001400053202 */ /* 0x000fe20000000f00 */
[----:B------:R-:W-:Y:S01]  /*1580*/  @!P1 FMUL R23, R23, 0.5 ;  /* 0x3f00000017179820 */ /* 0x000fe20000400000 */
[----:B------:R-:W-:Y:S01]  /*1590*/  @P6 MOV R12, R0 ;  /* 0x00000000000c6202 */ /* 0x000fe20000000f00 */
[----:B------:R-:W-:Y:S01]  /*15a0*/  @P6 IMAD.MOV.U32 R0, RZ, RZ, R9 ;  /* 0x000000ffff006224 */ /* 0x000fe200078e0009 */
[----:B------:R-:W-:Y:S01]  /*15b0*/  FSETP.GT.AND P6, PT, R13, R14, PT ;  /* 0x0000000e0d00720b */ /* 0x000fe20003fc4000 */
[----:B------:R-:W-:Y:S01]  /*15c0*/  @P3 IMAD.MOV.U32 R20, RZ, RZ, R29 ;  /* 0x000000ffff143224 */ /* 0x000fe200078e001d */
[----:B------:R-:W0:Y:S01]  /*15d0*/  MUFU.EX2 R16, R16 ;  /* 0x0000001000107308 */ /* 0x000e220000000800 */
[----:B------:R-:W-:Y:S01]  /*15e0*/  FSETP.GT.AND P3, PT, R8, R5, PT ;  /* 0x000000050800720b */ /* 0x000fe20003f64000 */
[----:B------:R-:W-:Y:S01]  /*15f0*/  IMAD.MOV.U32 R21, RZ, RZ, R0 ;  /* 0x000000ffff157224 */ /* 0x000fe200078e0000 */
[----:B------:R-:W-:Y:S01]  /*1600*/  MOV R9, R13 ;  /* 0x0000000d00097202 */ /* 0x000fe20000000f00 */
[----:B------:R-:W-:Y:S01]  /*1610*/  FADD R25, -R6, R25 ;  /* 0x0000001906197221 */ /* 0x000fe20000000100 */
[----:B------:R-:W-:Y:S01]  /*1620*/  MOV R17, R8 ;  /* 0x0000000800117202 */ /* 0x000fe20000000f00 */
[----:B------:R-:W-:-:S02]  /*1630*/  @P5 IMAD.MOV.U32 R21, RZ, RZ, R10 ;  /* 0x000000ffff155224 */ /* 0x000fc400078e000a */
[----:B------:R-:W1:Y:S01]  /*1640*/  MUFU.EX2 R23, R23 ;  /* 0x0000001700177308 */ /* 0x000e620000000800 */
[----:B------:R-:W-:Y:S01]  /*1650*/  @P5 IMAD.MOV.U32 R10, RZ, RZ, R0 ;  /* 0x000000ffff0a5224 */ /* 0x000fe200078e0000 */
[----:B------:R-:W-:Y:S01]  /*1660*/  FSETP.GEU.AND P5, PT, R24, -126, PT ;  /* 0xc2fc00001800780b */ /* 0x000fe20003fae000 */
[----:B------:R-:W-:Y:S01]  /*1670*/  FMUL R25, R25, 1.4426950216293334961 ;  /* 0x3fb8aa3b19197820 */ /* 0x000fe20000400000 */
[----:B------:R-:W-:Y:S01]  /*1680*/  @P6 MOV R9, R14 ;  /* 0x0000000e00096202 */ /* 0x000fe20000000f00 */
[----:B------:R-:W-:Y:S02]  /*1690*/  @P6 IMAD.MOV.U32 R14, RZ, RZ, R13 ;  /* 0x000000ffff0e6224 */ /* 0x000fe400078e000d */
[----:B------:R-:W-:Y:S02]  /*16a0*/  @P3 IMAD.MOV.U32 R17, RZ, RZ, R5 ;  /* 0x000000ffff113224 */ /* 0x000fe400078e0005 */
[----:B------:R-:W-:Y:S02]  /*16b0*/  @P3 IMAD.MOV.U32 R5, RZ, RZ, R8 ;  /* 0x000000ffff053224 */ /* 0x000fe400078e0008 */
[----:B0-----:R-:W-:Y:S01]  /*16c0*/  @!P4 FMUL R16, R16, R16 ;  /* 0x000000101010c220 */ /* 0x001fe20000400000 */
[----:B------:R-:W-:Y:S01]  /*16d0*/  IMAD.MOV.U32 R15, RZ, RZ, R10 ;  /* 0x000000ffff0f7224 */ /* 0x000fe200078e000a */
[----:B------:R-:W-:Y:S01]  /*16e0*/  FSETP.GT.AND P4, PT, R14, R17, PT ;  /* 0x000000110e00720b */ /* 0x000fe20003f84000 */
[----:B------:R-:W-:Y:S01]  /*16f0*/  IMAD.MOV.U32 R13, RZ, RZ, R14 ;  /* 0x000000ffff0d7224 */ /* 0x000fe200078e000e */
[----:B------:R-:W-:Y:S01]  /*1700*/  @P3 MOV R15, R4 ;  /* 0x00000004000f3202 */ /* 0x000fe20000000f00 */
[----:B------:R-:W-:Y:S01]  /*1710*/  @P3 IMAD.MOV.U32 R4, RZ, RZ, R10 ;  /* 0x000000ffff043224 */ /* 0x000fe200078e000a */
[----:B------:R-:W-:Y:S01]  /*1720*/  FSETP.GEU.AND P3, PT, R25, -126, PT ;  /* 0xc2fc00001900780b */ /* 0x000fe20003f6e000 */
[----:B-1----:R-:W-:Y:S01]  /*1730*/  @!P1 FMUL R23, R23, R23 ;  /* 0x0000001717179220 */ /* 0x002fe20000400000 */
[----:B------:R-:W-:Y:S01]  /*1740*/  FSETP.GT.AND P1, PT, R5, R20, PT ;  /* 0x000000140500720b */ /* 0x000fe20003f24000 */
[----:B------:R-:W-:Y:S01]  /*1750*/  @P2 VIADD R12, R11, 0xc0 ;  /* 0x000000c00b0c2836 */ /* 0x000fe20000000000 */
[----:B------:R-:W-:Y:S01]  /*1760*/  MOV R8, R5 ;  /* 0x0000000500087202 */ /* 0x000fe20000000f00 */
[----:B------:R-:W-:Y:S01]  /*1770*/  @!P5 FMUL R24, R24, 0.5 ;  /* 0x3f0000001818d820 */ /* 0x000fe20000400000 */
[----:B------:R-:W-:Y:S01]  /*1780*/  FADD R16, R16, R19 ;  /* 0x0000001310107221 */ /* 0x000fe20000000000 */
[----:B------:R-:W-:Y:S01]  /*1790*/  IMAD.MOV.U32 R18, RZ, RZ, R12 ;  /* 0x000000ffff127224 */ /* 0x000fe200078e000c */
[----:B------:R-:W-:Y:S01]  /*17a0*/  @P6 MOV R18, R21 ;  /* 0x0000001500126202 */ /* 0x000fe20000000f00 */
[----:B------:R-:W-:-:S02]  /*17b0*/  @P4 IMAD.MOV.U32 R13, RZ, RZ, R17 ;  /* 0x000000ffff0d4224 */ /* 0x000fc400078e0011 */
[----:B------:R-:W-:Y:S01]  /*17c0*/  FADD R27, R16, R23 ;  /* 0x00000017101b7221 */ /* 0x000fe20000000000 */
[----:B------:R-:W-:Y:S01]  /*17d0*/  @P4 IMAD.MOV.U32 R17, RZ, RZ, R14 ;  /* 0x000000ffff114224 */ /* 0x000fe200078e000e */
[----:B------:R-:W0:Y:S01]  /*17e0*/  MUFU.EX2 R24, R24 ;  /* 0x0000001800187308 */ /* 0x000e220000000800 */
[----:B------:R-:W-:Y:S01]  /*17f0*/  @!P3 FMUL R25, R25, 0.5 ;  /* 0x3f0000001919b820 */ /* 0x000fe20000400000 */
[----:B------:R-:W-:Y:S01]  /*1800*/  @P6 IMAD.MOV.U32 R21, RZ, RZ, R12 ;  /* 0x000000ffff156224 */ /* 0x000fe200078e000c */
[----:B------:R-:W-:Y:S01]  /*1810*/  @P1 MOV R8, R20 ;  /* 0x0000001400081202 */ /* 0x000fe20000000f00 */
[----:B------:R-:W-:Y:S01]  /*1820*/  IMAD.MOV.U32 R0, RZ, RZ, R17 ;  /* 0x000000ffff007224 */ /* 0x000fe200078e0011 */
[----:B------:R-:W-:Y:S01]  /*1830*/  @P1 MOV R20, R5 ;  /* 0x0000000500141202 */ /* 0x000fe20000000f00 */
[----:B------:R-:W-:Y:S01]  /*1840*/  VIADD R11, R11, 0x100 ;  /* 0x000001000b0b7836 */ /* 0x000fe20000000000 */
[----:B------:R-:W-:Y:S01]  /*1850*/  FSETP.GT.AND P2, PT, R17, R8, PT ;  /* 0x000000081100720b */ /* 0x000fe20003f44000 */
[----:B------:R-:W1:Y:S01]  /*1860*/  MUFU.EX2 R19, R25 ;  /* 0x0000001900137308 */ /* 0x000e620000000800 */
[----:B------:R-:W-:-:S02]  /*1870*/  IMAD.MOV.U32 R5, RZ, RZ, R4 ;  /* 0x000000ffff057224 */ /* 0x000fc400078e0004 */
[----:B------:R-:W-:Y:S02]  /*1880*/  IMAD.MOV.U32 R16, RZ, RZ, R21 ;  /* 0x000000ffff107224 */ /* 0x000fe400078e0015 */
[----:B------:R-:W-:Y:S01]  /*1890*/  @P1 IMAD.MOV.U32 R5, RZ, RZ, R22 ;  /* 0x000000ffff051224 */ /* 0x000fe200078e0016 */
[----:B------:R-:W-:Y:S01]  /*18a0*/  @P1 MOV R22, R4 ;  /* 0x0000000400161202 */ /* 0x000fe20000000f00 */
[----:B------:R-:W-:Y:S01]  /*18b0*/  @P4 IMAD.MOV.U32 R16, RZ, RZ, R15 ;  /* 0x000000ffff104224 */ /* 0x000fe200078e000f */
[----:B------:R-:W-:Y:S01]  /*18c0*/  @P4 MOV R15, R21 ;  /* 0x00000015000f4202 */ /* 0x000fe20000000f00 */
[----:B0-----:R-:W-:Y:S01]  /*18d0*/  @!P5 FMUL R24, R24, R24 ;  /* 0x000000181818d220 */ /* 0x001fe20000400000 */
[----:B------:R-:W-:Y:S02]  /*18e0*/  ISETP.GE.AND P1, PT, R11, UR9, PT ;  /* 0x000000090b007c0c */ /* 0x000fe4000bf26270 */
[----:B------:R-:W-:Y:S01]  /*18f0*/  @P2 IMAD.MOV.U32 R0, RZ, RZ, R8 ;  /* 0x000000ffff002224 */ /* 0x000fe200078e0008 */
[----:B------:R-:W-:Y:S01]  /*1900*/  @P2 MOV R8, R17 ;  /* 0x0000001100082202 */ /* 0x000fe20000000f00 */
[----:B------:R-:W-:-:S02]  /*1910*/  IMAD.MOV.U32 R23, RZ, RZ, R15 ;  /* 0x000000ffff177224 */ /* 0x000fc400078e000f */
[----:B------:R-:W-:Y:S01]  /*1920*/  FADD R24, R27, R24 ;  /* 0x000000181b187221 */ /* 0x000fe20000000000 */
[----:B------:R-:W-:Y:S01]  /*1930*/  @P2 IMAD.MOV.U32 R23, RZ, RZ, R5 ;  /* 0x000000ffff172224 */ /* 0x000fe200078e0005 */
[----:B------:R-:W-:Y:S01]  /*1940*/  FSETP.GT.AND P4, PT, R8, R20, PT ;  /* 0x000000140800720b */ /* 0x000fe20003f84000 */
[----:B-1----:R-:W-:Y:S01]  /*1950*/  @!P3 FMUL R19, R19, R19 ;  /* 0x000000131313b220 */ /* 0x002fe20000400000 */
[----:B------:R-:W-:Y:S01]  /*1960*/  @P2 MOV R5, R15 ;  /* 0x0000000f00052202 */ /* 0x000fe20000000f00 */
[----:B------:R-:W-:Y:S02]  /*1970*/  IMAD.MOV.U32 R17, RZ, RZ, R8 ;  /* 0x000000ffff117224 */ /* 0x000fe400078e0008 */
[----:B------:R-:W-:Y:S02]  /*1980*/  FADD R19, R24, R19 ;  /* 0x0000001318137221 */ /* 0x000fe40000000000 */
[----:B------:R-:W-:-:S06]  /*1990*/  IMAD.MOV.U32 R21, RZ, RZ, R5 ;  /* 0x000000ffff157224 */ /* 0x000fcc00078e0005 */
[----:B------:R-:W-:Y:S01]  /*19a0*/  @P4 MOV R17, R20 ;  /* 0x0000001400114202 */ /* 0x000fe20000000f00 */
[----:B------:R-:W-:Y:S01]  /*19b0*/  @P4 IMAD.MOV.U32 R21, RZ, RZ, R22 ;  /* 0x000000ffff154224 */ /* 0x000fe200078e0016 */
[----:B------:R-:W-:Y:S01]  /*19c0*/  @P4 MOV R22, R5 ;  /* 0x0000000500164202 */ /* 0x000fe20000000f00 */
[----:B------:R-:W-:Y:S01]  /*19d0*/  @P4 IMAD.MOV.U32 R20, RZ, RZ, R8 ;  /* 0x000000ffff144224 */ /* 0x000fe200078e0008 */
[----:B------:R-:W-:Y:S06]  /*19e0*/  @!P1 BRA `(.L_x_119) ;  /* 0xfffffff400809947 */ /* 0x000fec000383ffff */
.L_x_115:
[----:B------:R-:W-:Y:S05]  /*19f0*/  BSYNC.RECONVERGENT B0 ;  /* 0x0000000000007941 */ /* 0x000fea0003800200 */
.L_x_114:
[----:B------:R-:W2:Y:S01]  /*1a00*/  S2R R2, SR_LANEID ;  /* 0x0000000000027919 */ /* 0x000ea20000000000 */
[----:B------:R-:W-:Y:S01]  /*1a10*/  BSSY.RECONVERGENT B0, `(.L_x_120) ;  /* 0x00000ae000007945 */ /* 0x000fe20003800200 */
[----:B0-----:R0:W3:Y:S04]  /*1a20*/  SHFL.DOWN PT, R6, R19, 0x1, 0x1f ;  /* 0x08201f0013067f89 */ /* 0x0010e800000e0000 */
[----:B------:R0:W4:Y:S04]  /*1a30*/  SHFL.DOWN PT, R25, R22, 0x1, 0x1f ;  /* 0x08201f0016197f89 */ /* 0x00012800000e0000 */
[----:B-1----:R0:W1:Y:S04]  /*1a40*/  SHFL.DOWN PT, R11, R21, 0x1, 0x1f ;  /* 0x08201f00150b7f89 */ /* 0x00206800000e0000 */
[----:B------:R0:W0:Y:S04]  /*1a50*/  SHFL.DOWN PT, R10, R23, 0x1, 0x1f ;  /* 0x08201f00170a7f89 */ /* 0x00002800000e0000 */
[----:B------:R0:W0:Y:S04]  /*1a60*/  SHFL.DOWN PT, R8, R16, 0x1, 0x1f ;  /* 0x08201f0010087f89 */ /* 0x00002800000e0000 */
[----:B------:R0:W0:Y:S04]  /*1a70*/  SHFL.DOWN PT, R5, R18, 0x1, 0x1f ;  /* 0x08201f0012057f89 */ /* 0x00002800000e0000 */
[----:B------:R0:W0:Y:S01]  /*1a80*/  SHFL.DOWN PT, R14, R20, 0x1, 0x1f ;  /* 0x08201f00140e7f89 */ /* 0x00002200000e0000 */
[----:B--2---:R-:W-:-:S03]  /*1a90*/  ISETP.GT.AND P5, PT, R2, 0x1e, PT ;  /* 0x0000001e0200780c */ /* 0x004fc60003fa4270 */
[----:B------:R2:W0:Y:S01]  /*1aa0*/  SHFL.DOWN PT, R12, R17, 0x1, 0x1f ;  /* 0x08201f00110c7f89 */ /* 0x00042200000e0000 */
[C---:B------:R-:W-:Y:S02]  /*1ab0*/  ISETP.GT.AND P1, PT, R2.reuse, 0x1d, PT ;  /* 0x0000001d0200780c */ /* 0x040fe40003f24270 */
[C---:B------:R-:W-:Y:S01]  /*1ac0*/  ISETP.GT.AND P2, PT, R2.reuse, 0x1b, PT ;  /* 0x0000001b0200780c */ /* 0x040fe20003f44270 */
[----:B------:R2:W0:Y:S01]  /*1ad0*/  SHFL.DOWN PT, R3, R0, 0x1, 0x1f ;  /* 0x08201f0000037f89 */ /* 0x00042200000e0000 */
[C---:B------:R-:W-:Y:S02]  /*1ae0*/  ISETP.GT.AND P3, PT, R2.reuse, 0x17, PT ;  /* 0x000000170200780c */ /* 0x040fe40003f64270 */
[----:B------:R-:W-:Y:S01]  /*1af0*/  ISETP.GT.AND P4, PT, R2, 0xf, PT ;  /* 0x0000000f0200780c */ /* 0x000fe20003f84270 */
[----:B------:R2:W0:Y:S04]  /*1b00*/  SHFL.DOWN PT, R4, R9, 0x1, 0x1f ;  /* 0x08201f0009047f89 */ /* 0x00042800000e0000 */
[----:B------:R2:W0:Y:S01]  /*1b10*/  SHFL.DOWN PT, R2, R13, 0x1, 0x1f ;  /* 0x08201f000d027f89 */ /* 0x00042200000e0000 */
[----:B-1-34-:R-:W-:Y:S07]  /*1b20*/  @P5 BRA `(.L_x_121) ;  /* 0x0000000800705947 */ /* 0x01afee0003800000 */
[----:B0-----:R-:W-:Y:S01]  /*1b30*/  FSETP.GEU.AND P6, PT, R9, R14, PT ;  /* 0x0000000e0900720b */ /* 0x001fe20003fce000 */
[----:B------:R-:W-:-:S03]  /*1b40*/  FADD R19, R19, R6 ;  /* 0x0000000613137221 */ /* 0x000fc60000000000 */
[----:B------:R-:W-:Y:S01]  /*1b50*/  FSEL R15, R14, R9, !P6 ;  /* 0x000000090e0f7208 */ /* 0x000fe20007000000 */
[----:B--2---:R-:W-:Y:S01]  /*1b60*/  IMAD.MOV.U32 R9, RZ, RZ, R13 ;  /* 0x000000ffff097224 */ /* 0x004fe200078e000d */
[----:B------:R-:W-:Y:S01]  /*1b70*/  SEL R24, R25, R18, !P6 ;  /* 0x0000001219187207 */ /* 0x000fe20007000000 */
[----:B------:R-:W-:Y:S01]  /*1b80*/  IMAD.MOV.U32 R14, RZ, RZ, R16 ;  /* 0x000000ffff0e7224 */ /* 0x000fe200078e0010 */
[----:B------:R-:W-:Y:S02]  /*1b90*/  FSETP.GT.AND P5, PT, R15, R13, PT ;  /* 0x0000000d0f00720b */ /* 0x000fe40003fa4000 */
[----:B------:R-:W-:-:S11]  /*1ba0*/  MOV R18, R0 ;  /* 0x0000000000127202 */ /* 0x000fd60000000f00 */
        /* <DEDUP_REMOVED lines=21> */
[----:B------:R-:W-:Y:S01]  /*1d00*/  FSEL R26, R12, R15, !P5 ;  /* 0x0000000f0c1a7208 */ /* 0x000fe20006800000 */
[----:B------:R-:W-:Y:S01]  /*1d10*/  IMAD.MOV.U32 R15, RZ, RZ, R9 ;  /* 0x000000ffff0f7224 */ /* 0x000fe200078e0009 */
[----:B------:R-:W-:Y:S02]  /*1d20*/  SEL R23, R11, R24, !P5 ;  /* 0x000000180b177207 */ /* 0x000fe40006800000 */
[----:B------:R-:W-:Y:S02]  /*1d30*/  MOV R12, R18 ;  /* 0x00000012000c7202 */ /* 0x000fe40000000f00 */
[----:B------:R-:W-:Y:S01]  /*1d40*/  MOV R11, R16 ;  /* 0x00000010000b7202 */ /* 0x000fe20000000f00 */
[----:B------:R-:W-:Y:S01]  /*1d50*/  @P6 IMAD.MOV.U32 R21, RZ, RZ, R13 ;  /* 0x000000ffff156224 */ /* 0x000fe200078e000d */
[----:B------:R-:W-:Y:S01]  /*1d60*/  @P6 MOV R17, R0 ;  /* 0x0000000000116202 */ /* 0x000fe20000000f00 */
[----:B------:R-:W-:Y:S01]  /*1d70*/  @P6 IMAD.MOV.U32 R0, RZ, RZ, R22 ;  /* 0x000000ffff006224 */ /* 0x000fe200078e0016 */
[----:B------:R-:W-:Y:S01]  /*1d80*/  @P6 MOV R13, R20 ;  /* 0x00000014000d6202 */ /* 0x000fe20000000f00 */
[----:B------:R-:W-:Y:S01]  /*1d90*/  IMAD.MOV.U32 R20, RZ, RZ, R14 ;  /* 0x000000ffff147224 */ /* 0x000fe200078e000e */
[----:B------:R-:W-:-:S13]  /*1da0*/  FSETP.GT.AND P6, PT, R26, R9, PT ;  /* 0x000000091a00720b */ /* 0x000fda0003fc4000 */
[----:B------:R-:W-:Y:S01]  /*1db0*/  @P6 IMAD.MOV.U32 R15, RZ, RZ, R26 ;  /* 0x000000ffff0f6224 */ /* 0x000fe200078e001a */
[----:B------:R-:W-:Y:S01]  /*1dc0*/  @P6 MOV R20, R23 ;  /* 0x0000001700146202 */ /* 0x000fe20000000f00 */
[----:B------:R-:W-:Y:S02]  /*1dd0*/  @P6 IMAD.MOV.U32 R23, RZ, RZ, R14 ;  /* 0x000000ffff176224 */ /* 0x000fe400078e000e */
[----:B------:R-:W-:Y:S01]  /*1de0*/  @P6 IMAD.MOV.U32 R26, RZ, RZ, R9 ;  /* 0x000000ffff1a6224 */ /* 0x000fe200078e0009 */
[----:B------:R-:W-:Y:S01]  /*1df0*/  FSETP.GT.AND P5, PT, R15, R18, PT ;  /* 0x000000120f00720b */ /* 0x000fe20003fa4000 */
[----:B------:R-:W-:Y:S02]  /*1e00*/  IMAD.MOV.U32 R9, RZ, RZ, R0 ;  /* 0x000000ffff097224 */ /* 0x000fe400078e0000 */
[----:B------:R-:W-:-:S10]  /*1e10*/  IMAD.MOV.U32 R14, RZ, RZ, R13 ;  /* 0x000000ffff0e7224 */ /* 0x000fd400078e000d */
        /* <DEDUP_REMOVED lines=27> */
[----:B------:R-:W-:Y:S02]  /*1fd0*/  @P5 IMAD.MOV.U32 R14, RZ, RZ, R21 ;  /* 0x000000ffff0e5224 */ /* 0x000fe400078e0015 */
[----:B------:R-:W-:-:S05]  /*1fe0*/  @P5 IMAD.MOV.U32 R9, RZ, RZ, R17 ;  /* 0x000000ffff095224 */ /* 0x000fca00078e0011 */
[----:B------:R-:W-:-:S03]  /*1ff0*/  MOV R17, R9 ;  /* 0x0000000900117202 */ /* 0x000fc60000000f00 */
[----:B------:R-:W-:Y:S01]  /*2000*/  @P6 MOV R15, R13 ;  /* 0x0000000d000f6202 */ /* 0x000fe20000000f00 */
[----:B------:R-:W-:Y:S01]  /*2010*/  @P6 IMAD.MOV.U32 R10, RZ, RZ, R0 ;  /* 0x000000ffff0a6224 */ /* 0x000fe200078e0000 */
[----:B------:R-:W-:Y:S01]  /*2020*/  @P6 MOV R13, R12 ;  /* 0x0000000c000d6202 */ /* 0x000fe20000000f00 */
[----:B------:R-:W-:Y:S01]  /*2030*/  @P6 IMAD.MOV.U32 R0, RZ, RZ, R11 ;  /* 0x000000ffff006224 */ /* 0x000fe200078e000b */
[----:B------:R-:W-:Y:S01]  /*2040*/  FSETP.GT.AND P6, PT, R15, R14, PT ;  /* 0x0000000e0f00720b */ /* 0x000fe20003fc4000 */
[----:B------:R-:W-:Y:S02]  /*2050*/  IMAD.MOV.U32 R11, RZ, RZ, R14 ;  /* 0x000000ffff0b7224 */ /* 0x000fe400078e000e */
[----:B------:R-:W-:Y:S02]  /*2060*/  IMAD.MOV.U32 R12, RZ, RZ, R16 ;  /* 0x000000ffff0c7224 */ /* 0x000fe400078e0010 */
[----:B------:R-:W-:-:S08]  /*2070*/  IMAD.MOV.U32 R21, RZ, RZ, R0 ;  /* 0x000000ffff157224 */ /* 0x000fd000078e0000 */
        /* <DEDUP_REMOVED lines=9> */
[----:B------:R-:W-:-:S06]  /*2110*/  IMAD.MOV.U32 R2, RZ, RZ, R13 ;  /* 0x000000ffff027224 */ /* 0x000fcc00078e000d */
        /* <DEDUP_REMOVED lines=17> */
[----:B------:R-:W-:Y:S01]  /*2230*/  @P6 IMAD.MOV.U32 R21, RZ, RZ, R10 ;  /* 0x000000ffff156224 */ /* 0x000fe200078e000a */
[----:B------:R-:W-:Y:S01]  /*2240*/  MOV R10, R17 ;  /* 0x00000011000a7202 */ /* 0x000fe20000000f00 */
        /* <DEDUP_REMOVED lines=8> */
[----:B------:R-:W-:Y:S02]  /*22d0*/  FSETP.GT.AND P6, PT, R3, R14, PT ;  /* 0x0000000e0300720b */ /* 0x000fe40003fc4000 */
        /* <DEDUP_REMOVED lines=9> */
[----:B------:R-:W-:Y:S02]  /*2370*/  FSETP.GT.AND P6, PT, R9, R2, PT ;  /* 0x000000020900720b */ /* 0x000fe40003fc4000 */
        /* <DEDUP_REMOVED lines=23> */
.L_x_121:
[----:B------:R-:W-:Y:S05]  /*24f0*/  BSYNC.RECONVERGENT B0 ;  /* 0x0000000000007941 */ /* 0x000fea0003800200 */
.L_x_120:
[----:B0-----:R0:W1:Y:S01]  /*2500*/  SHFL.DOWN PT, R2, R19, 0x2, 0x1f ;  /* 0x08401f0013027f89 */ /* 0x00106200000e0000 */
[----:B------:R-:W-:Y:S03]  /*2510*/  BSSY.RECONVERGENT B0, `(.L_x_122) ;  /* 0x00000a8000007945 */ /* 0x000fe60003800200 */
        /* <DEDUP_REMOVED lines=10> */
[----:B-1-34-:R-:W-:Y:S05]  /*25c0*/  @P1 BRA `(.L_x_123) ;  /* 0x0000000800701947 */ /* 0x01afea0003800000 */
[----:B0-----:R-:W-:Y:S01]  /*25d0*/  FSETP.GEU.AND P5, PT, R9, R14, PT ;  /* 0x0000000e0900720b */ /* 0x001fe20003fae000 */
[----:B------:R-:W-:Y:S01]  /*25e0*/  IMAD.MOV.U32 R15, RZ, RZ, R13 ;  /* 0x000000ffff0f7224 */ /* 0x000fe200078e000d */
[----:B------:R-:W-:Y:S01]  /*25f0*/  MOV R24, R16 ;  /* 0x0000001000187202 */ /* 0x000fe20000000f00 */
[----:B------:R-:W-:Y:S01]  /*2600*/  FADD R19, R19, R2 ;  /* 0x0000000213137221 */ /* 0x000fe20000000000 */
[----:B------:R-:W-:Y:S01]  /*2610*/  FSEL R14, R14, R9, !P5 ;  /* 0x000000090e0e7208 */ /* 0x000fe20006800000 */
[----:B--2---:R-:W-:Y:S01]  /*2620*/  IMAD.MOV.U32 R9, RZ, RZ, R22 ;  /* 0x000000ffff097224 */ /* 0x004fe200078e0016 */
[----:B------:R-:W-:Y:S01]  /*2630*/  SEL R18, R11, R18, !P5 ;  /* 0x000000120b127207 */ /* 0x000fe20006800000 */
[----:B------:R-:W-:Y:S01]  /*2640*/  IMAD.MOV.U32 R11, RZ, RZ, R0 ;  /* 0x000000ffff0b7224 */ /* 0x000fe200078e0000 */
[----:B------:R-:W-:Y:S02]  /*2650*/  FSETP.GT.AND P6, PT, R14, R13, PT ;  /* 0x0000000d0e00720b */ /* 0x000fe40003fc4000 */
[----:B------:R-:W-:-:S11]  /*2660*/  MOV R12, R23 ;  /* 0x00000017000c7202 */ /* 0x000fd60000000f00 */
[----:B------:R-:W-:Y:S02]  /*2670*/  @P6 IMAD.MOV.U32 R15, RZ, RZ, R14 ;  /* 0x000000ffff0f6224 */ /* 0x000fe400078e000e */
[----:B------:R-:W-:Y:S02]  /*2680*/  @P6 IMAD.MOV.U32 R14, RZ, RZ, R13 ;  /* 0x000000ffff0e6224 */ /* 0x000fe400078e000d */
[----:B------:R-:W-:Y:S01]  /*2690*/  @P6 IMAD.MOV.U32 R24, RZ, RZ, R18 ;  /* 0x000000ffff186224 */ /* 0x000fe200078e0012 */
[----:B------:R-:W-:Y:S01]  /*26a0*/  FSETP.GT.AND P1, PT, R15, R0, PT ;  /* 0x000000000f00720b */ /* 0x000fe20003f24000 */
[----:B------:R-:W-:Y:S01]  /*26b0*/  IMAD.MOV.U32 R13, RZ, RZ, R17 ;  /* 0x000000ffff0d7224 */ /* 0x000fe200078e0011 */
[----:B------:R-:W-:Y:S02]  /*26c0*/  FSETP.GEU.AND P5, PT, R14, R27, PT ;  /* 0x0000001b0e00720b */ /* 0x000fe40003fae000 */
[----:B------:R-:W-:-:S04]  /*26d0*/  @P6 MOV R18, R16 ;  /* 0x0000001000126202 */ /* 0x000fc80000000f00 */
[----:B------:R-:W-:Y:S01]  /*26e0*/  SEL R26, R25, R18, !P5 ;  /* 0x00000012191a7207 */ /* 0x000fe20006800000 */
[----:B------:R-:W-:-:S04]  /*26f0*/  IMAD.MOV.U32 R18, RZ, RZ, R20 ;  /* 0x000000ffff127224 */ /* 0x000fc800078e0014 */
[----:B------:R-:W-:Y:S01]  /*2700*/  @P1 IMAD.MOV.U32 R11, RZ, RZ, R15 ;  /* 0x000000ffff0b1224 */ /* 0x000fe200078e000f */
[----:B------:R-:W-:Y:S01]  /*2710*/  @P1 MOV R15, R0 ;  /* 0x00000000000f1202 */ /* 0x000fe20000000f00 */
[----:B------:R-:W-:Y:S02]  /*2720*/  @P1 IMAD.MOV.U32 R12, RZ, RZ, R24 ;  /* 0x000000ffff0c1224 */ /* 0x000fe400078e0018 */
[----:B------:R-:W-:Y:S01]  /*2730*/  @P1 IMAD.MOV.U32 R24, RZ, RZ, R23 ;  /* 0x000000ffff181224 */ /* 0x000fe200078e0017 */
[----:B------:R-:W-:Y:S01]  /*2740*/  FSEL R23, R27, R14, !P5 ;  /* 0x0000000e1b177208 */ /* 0x000fe20006800000 */
[----:B------:R-:W-:Y:S01]  /*2750*/  IMAD.MOV.U32 R14, RZ, RZ, R21 ;  /* 0x000000ffff0e7224 */ /* 0x000fe200078e0015 */
[----:B------:R-:W-:Y:S02]  /*2760*/  FSETP.GT.AND P6, PT, R11, R17, PT ;  /* 0x000000110b00720b */ /* 0x000fe40003fc4000 */
[-C--:B------:R-:W-:Y:S02]  /*2770*/  FSETP.GT.AND P1, PT, R23, R15.reuse, PT ;  /* 0x0000000f1700720b */ /* 0x080fe40003f24000 */
[----:B------:R-:W-:-:S09]  /*2780*/  MOV R0, R15 ;  /* 0x0000000f00007202 */ /* 0x000fd20000000f00 */
[----:B------:R-:W-:Y:S01]  /*2790*/  @P6 IMAD.MOV.U32 R13, RZ, RZ, R11 ;  /* 0x000000ffff0d6224 */ /* 0x000fe200078e000b */
[----:B------:R-:W-:Y:S01]  /*27a0*/  @P6 MOV R14, R12 ;  /* 0x0000000c000e6202 */ /* 0x000fe20000000f00 */
[----:B------:R-:W-:Y:S01]  /*27b0*/  @P6 IMAD.MOV.U32 R11, RZ, RZ, R17 ;  /* 0x000000ffff0b6224 */ /* 0x000fe200078e0011 */
[----:B------:R-:W-:Y:S01]  /*27c0*/  MOV R17, R24 ;  /* 0x0000001800117202 */ /* 0x000fe20000000f00 */
[----:B------:R-:W-:Y:S02]  /*27d0*/  @P1 IMAD.MOV.U32 R0, RZ, RZ, R23 ;  /* 0x000000ffff001224 */ /* 0x000fe400078e0017 */
[----:B------:R-:W-:Y:S01]  /*27e0*/  @P6 IMAD.MOV.U32 R12, RZ, RZ, R21 ;  /* 0x000000ffff0c6224 */ /* 0x000fe200078e0015 */
[----:B------:R-:W-:Y:S01]  /*27f0*/  FSETP.GT.AND P6, PT, R13, R20, PT ;  /* 0x000000140d00720b */ /* 0x000fe20003fc4000 */
[----:B------:R-:W-:Y:S01]  /*2800*/  @P1 IMAD.MOV.U32 R23, RZ, RZ, R15 ;  /* 0x000000ffff171224 */ /* 0x000fe200078e000f */
[-C--:B------:R-:W-:Y:S01]  /*2810*/  FSETP.GT.AND P5, PT, R0, R11.reuse, PT ;  /* 0x0000000b0000720b */ /* 0x080fe20003fa4000 */
[----:B------:R-:W-:Y:S01]  /*2820*/  @P1 IMAD.MOV.U32 R17, RZ, RZ, R26 ;  /* 0x000000ffff111224 */ /* 0x000fe200078e001a */
[----:B------:R-:W-:Y:S01]  /*2830*/  @P1 MOV R26, R24 ;  /* 0x00000018001a1202 */ /* 0x000fe20000000f00 */
[----:B------:R-:W-:Y:S01]  /*2840*/  IMAD.MOV.U32 R15, RZ, RZ, R12 ;  /* 0x000000ffff0f7224 */ /* 0x000fe200078e000c */
[----:B------:R-:W-:-:S02]  /*2850*/  MOV R16, R11 ;  /* 0x0000000b00107202 */ /* 0x000fc40000000f00 */
[----:B------:R-:W-:-:S04]  /*2860*/  FSETP.GEU.AND P1, PT, R23, R6, PT ;  /* 0x000000061700720b */ /* 0x000fc80003f2e000 */
[----:B------:R-:W-:Y:S01]  /*2870*/  FSEL R23, R6, R23, !P1 ;  /* 0x0000001706177208 */ /* 0x000fe20004800000 */
[----:B------:R-:W-:Y:S01]  /*2880*/  @P6 IMAD.MOV.U32 R18, RZ, RZ, R13 ;  /* 0x000000ffff126224 */ /* 0x000fe200078e000d */
[----:B------:R-:W-:Y:S01]  /*2890*/  @P6 MOV R9, R14 ;  /* 0x0000000e00096202 */ /* 0x000fe20000000f00 */
[----:B------:R-:W-:Y:S01]  /*28a0*/  @P6 IMAD.MOV.U32 R13, RZ, RZ, R20 ;  /* 0x000000ffff0d6224 */ /* 0x000fe200078e0014 */
        /* <DEDUP_REMOVED lines=9> */
[----:B------:R-:W-:Y:S01]  /*2940*/  MOV R22, R18 ;  /* 0x0000001200167202 */ /* 0x000fe20000000f00 */
[----:B------:R-:W-:-:S02]  /*2950*/  IMAD.MOV.U32 R20, RZ, RZ, R14 ;  /* 0x000000ffff147224 */ /* 0x000fc400078e000e */
[----:B------:R-:W-:-:S06]  /*2960*/  IMAD.MOV.U32 R6, RZ, RZ, R17 ;  /* 0x000000ffff067224 */ /* 0x000fcc00078e0011 */
[----:B------:R-:W-:Y:S01]  /*2970*/  @P5 IMAD.MOV.U32 R12, RZ, RZ, R16 ;  /* 0x000000ffff0c5224 */ /* 0x000fe200078e0010 */
[----:B------:R-:W-:Y:S01]  /*2980*/  @P5 MOV R20, R15 ;  /* 0x0000000f00145202 */ /* 0x000fe20000000f00 */
[----:B------:R-:W-:Y:S01]  /*2990*/  @P5 IMAD.MOV.U32 R16, RZ, RZ, R13 ;  /* 0x000000ffff105224 */ /* 0x000fe200078e000d */
[----:B------:R-:W-:Y:S01]  /*29a0*/  @P5 MOV R15, R14 ;  /* 0x0000000e000f5202 */ /* 0x000fe20000000f00 */
[----:B------:R-:W-:Y:S01]  /*29b0*/  @P6 IMAD.MOV.U32 R11, RZ, RZ, R23 ;  /* 0x000000ffff0b6224 */ /* 0x000fe200078e0017 */
[----:B------:R-:W-:Y:S01]  /*29c0*/  FSETP.GT.AND P5, PT, R12, R18, PT ;  /* 0x000000120c00720b */ /* 0x000fe20003fa4000 */
[----:B------:R-:W-:Y:S01]  /*29d0*/  @P6 IMAD.MOV.U32 R23, RZ, RZ, R0 ;  /* 0x000000ffff176224 */ /* 0x000fe200078e0000 */
[----:B------:R-:W-:Y:S01]  /*29e0*/  SEL R13, R3, R26, !P1 ;  /* 0x0000001a030d7207 */ /* 0x000fe20004800000 */
[----:B------:R-:W-:Y:S01]  /*29f0*/  IMAD.MOV.U32 R3, RZ, RZ, R16 ;  /* 0x000000ffff037224 */ /* 0x000fe200078e0010 */
[----:B------:R-:W-:Y:S01]  /*2a00*/  FSETP.GT.AND P1, PT, R11, R16, PT ;  /* 0x000000100b00720b */ /* 0x000fe20003f24000 */
[----:B------:R-:W-:-:S02]  /*2a10*/  IMAD.MOV.U32 R14, RZ, RZ, R15 ;  /* 0x000000ffff0e7224 */ /* 0x000fc400078e000f */
[----:B------:R-:W-:Y:S02]  /*2a20*/  @P6 IMAD.MOV.U32 R6, RZ, RZ, R13 ;  /* 0x000000ffff066224 */ /* 0x000fe400078e000d */
[----:B------:R-:W-:Y:S01]  /*2a30*/  @P6 IMAD.MOV.U32 R13, RZ, RZ, R17 ;  /* 0x000000ffff0d6224 */ /* 0x000fe200078e0011 */
[----:B------:R-:W-:-:S03]  /*2a40*/  MOV R17, R9 ;  /* 0x0000000900117202 */ /* 0x000fc60000000f00 */
[----:B------:R-:W-:Y:S01]  /*2a50*/  @P5 MOV R22, R12 ;  /* 0x0000000c00165202 */ /* 0x000fe20000000f00 */
[----:B------:R-:W-:Y:S02]  /*2a60*/  @P5 IMAD.MOV.U32 R12, RZ, RZ, R18 ;  /* 0x000000ffff0c5224 */ /* 0x000fe400078e0012 */
[----:B------:R-:W-:Y:S01]  /*2a70*/  @P5 IMAD.MOV.U32 R17, RZ, RZ, R20 ;  /* 0x000000ffff115224 */ /* 0x000fe200078e0014 */
[----:B------:R-:W-:Y:S01]  /*2a80*/  @P1 MOV R3, R11 ;  /* 0x0000000b00031202 */ /* 0x000fe20000000f00 */
[----:B------:R-:W-:Y:S01]  /*2a90*/  @P1 IMAD.MOV.U32 R14, RZ, RZ, R6 ;  /* 0x000000ffff0e1224 */ /* 0x000fe200078e0006 */
[----:B------:R-:W-:Y:S01]  /*2aa0*/  @P5 MOV R20, R9 ;  /* 0x0000000900145202 */ /* 0x000fe20000000f00 */
[----:B------:R-:W-:Y:S01]  /*2ab0*/  @P1 IMAD.MOV.U32 R11, RZ, RZ, R16 ;  /* 0x000000ffff0b1224 */ /* 0x000fe200078e0010 */
[----:B------:R-:W-:Y:S01]  /*2ac0*/  FSETP.GT.AND P6, PT, R3, R12, PT ;  /* 0x0000000c0300720b */ /* 0x000fe20003fc4000 */
[----:B------:R-:W-:Y:S01]  /*2ad0*/  @P1 IMAD.MOV.U32 R6, RZ, RZ, R15 ;  /* 0x000000ffff061224 */ /* 0x000fe200078e000f */
[----:B------:R-:W-:Y:S01]  /*2ae0*/  FSETP.GEU.AND P5, PT, R23, R8, PT ;  /* 0x000000081700720b */ /* 0x000fe20003fae000 */
[----:B------:R-:W-:Y:S01]  /*2af0*/  IMAD.MOV.U32 R15, RZ, RZ, R12 ;  /* 0x000000ffff0f7224 */ /* 0x000fe200078e000c */
[----:B------:R-:W-:Y:S01]  /*2b00*/  MOV R0, R20 ;  /* 0x0000001400007202 */ /* 0x000fe20000000f00 */
[----:B------:R-:W-:Y:S01]  /*2b10*/  IMAD.MOV.U32 R16, RZ, RZ, R17 ;  /* 0x000000ffff107224 */ /* 0x000fe200078e0011 */
[----:B------:R-:W-:Y:S01]  /*2b20*/  FSEL R9, R8, R23, !P5 ;  /* 0x0000001708097208 */ /* 0x000fe20006800000 */
[----:B------:R-:W-:Y:S01]  /*2b30*/  IMAD.MOV.U32 R8, RZ, RZ, R11 ;  /* 0x000000ffff087224 */ /* 0x000fe200078e000b */
[----:B------:R-:W-:-:S02]  /*2b40*/  MOV R18, R22 ;  /* 0x0000001600127202 */ /* 0x000fc40000000f00 */
[----:B------:R-:W-:-:S03]  /*2b50*/  SEL R24, R4, R13, !P5 ;  /* 0x0000000d04187207 */ /* 0x000fc60006800000 */
[----:B------:R-:W-:Y:S01]  /*2b60*/  @P6 MOV R0, R14 ;  /* 0x0000000e00006202 */ /* 0x000fe20000000f00 */
[----:B------:R-:W-:Y:S01]  /*2b70*/  @P6 IMAD.MOV.U32 R15, RZ, RZ, R3 ;  /* 0x000000ffff0f6224 */ /* 0x000fe200078e0003 */
[----:B------:R-:W-:Y:S01]  /*2b80*/  @P6 MOV R3, R12 ;  /* 0x0000000c00036202 */ /* 0x000fe20000000f00 */
[----:B------:R-:W-:Y:S01]  /*2b90*/  @P6 IMAD.MOV.U32 R14, RZ, RZ, R20 ;  /* 0x000000ffff0e6224 */ /* 0x000fe200078e0014 */
[----:B------:R-:W-:Y:S02]  /*2ba0*/  FSETP.GT.AND P6, PT, R9, R11, PT ;  /* 0x0000000b0900720b */ /* 0x000fe40003fc4000 */
[----:B------:R-:W-:Y:S01]  /*2bb0*/  FSETP.GT.AND P1, PT, R15, R22, PT ;  /* 0x000000160f00720b */ /* 0x000fe20003f24000 */
[----:B------:R-:W-:Y:S01]  /*2bc0*/  IMAD.MOV.U32 R4, RZ, RZ, R14 ;  /* 0x000000ffff047224 */ /* 0x000fe200078e000e */
[----:B------:R-:W-:-:S09]  /*2bd0*/  MOV R12, R3 ;  /* 0x00000003000c7202 */ /* 0x000fd20000000f00 */
[----:B------:R-:W-:Y:S01]  /*2be0*/  @P6 IMAD.MOV.U32 R8, RZ, RZ, R9 ;  /* 0x000000ffff086224 */ /* 0x000fe200078e0009 */
[----:B------:R-:W-:Y:S01]  /*2bf0*/  @P6 MOV R9, R11 ;  /* 0x0000000b00096202 */ /* 0x000fe20000000f00 */
[----:B------:R-:W-:Y:S01]  /*2c00*/  @P1 IMAD.MOV.U32 R16, RZ, RZ, R0 ;  /* 0x000000ffff101224 */ /* 0x000fe200078e0000 */
[----:B------:R-:W-:Y:S01]  /*2c10*/  @P1 MOV R0, R17 ;  /* 0x0000001100001202 */ /* 0x000fe20000000f00 */
[----:B------:R-:W-:Y:S02]  /*2c20*/  @P1 IMAD.MOV.U32 R18, RZ, RZ, R15 ;  /* 0x000000ffff121224 */ /* 0x000fe400078e000f */
[----:B------:R-:W-:Y:S01]  /*2c30*/  @P1 IMAD.MOV.U32 R15, RZ, RZ, R22 ;  /* 0x000000ffff0f1224 */ /* 0x000fe200078e0016 */
[----:B------:R-:W-:Y:S01]  /*2c40*/  FSETP.GT.AND P1, PT, R8, R3, PT ;  /* 0x000000030800720b */ /* 0x000fe20003f24000 */
[--C-:B------:R-:W-:Y:S01]  /*2c50*/  IMAD.MOV.U32 R17, RZ, RZ, R6.reuse ;  /* 0x000000ffff117224 */ /* 0x100fe200078e0006 */
[----:B------:R-:W-:Y:S01]  /*2c60*/  @P6 MOV R17, R24 ;  /* 0x0000001800116202 */ /* 0x000fe20000000f00 */
[----:B------:R-:W-:Y:S01]  /*2c70*/  @P6 IMAD.MOV.U32 R24, RZ, RZ, R6 ;  /* 0x000000ffff186224 */ /* 0x000fe200078e0006 */
[----:B------:R-:W-:Y:S01]  /*2c80*/  FSETP.GEU.AND P6, PT, R9, R10, PT ;  /* 0x0000000a0900720b */ /* 0x000fe20003fce000 */
[----:B------:R-:W-:Y:S01]  /*2c90*/  IMAD.MOV.U32 R11, RZ, RZ, R15 ;  /* 0x000000ffff0b7224 */ /* 0x000fe200078e000f */
[----:B------:R-:W-:Y:S01]  /*2ca0*/  MOV R6, R0 ;  /* 0x0000000000067202 */ /* 0x000fe20000000f00 */
[----:B------:R-:W-:Y:S01]  /*2cb0*/  IMAD.MOV.U32 R22, RZ, RZ, R16 ;  /* 0x000000ffff167224 */ /* 0x000fe200078e0010 */
[----:B------:R-:W-:-:S02]  /*2cc0*/  FSEL R9, R10, R9, !P6 ;  /* 0x000000090a097208 */ /* 0x000fc40007000000 */
[----:B------:R-:W-:-:S03]  /*2cd0*/  MOV R20, R18 ;  /* 0x0000001200147202 */ /* 0x000fc60000000f00 */
[----:B------:R-:W-:Y:S02]  /*2ce0*/  @P1 IMAD.MOV.U32 R12, RZ, RZ, R8 ;  /* 0x000000ffff0c1224 */ /* 0x000fe400078e0008 */
[----:B------:R-:W-:Y:S02]  /*2cf0*/  @P1 IMAD.MOV.U32 R4, RZ, RZ, R17 ;  /* 0x000000ffff041224 */ /* 0x000fe400078e0011 */
[----:B------:R-:W-:Y:S01]  /*2d00*/  @P1 IMAD.MOV.U32 R8, RZ, RZ, R3 ;  /* 0x000000ffff081224 */ /* 0x000fe200078e0003 */
[----:B------:R-:W-:Y:S01]  /*2d10*/  FSETP.GT.AND P5, PT, R12, R15, PT ;  /* 0x0000000f0c00720b */ /* 0x000fe20003fa4000 */
[----:B------:R-:W-:Y:S02]  /*2d20*/  @P1 IMAD.MOV.U32 R17, RZ, RZ, R14 ;  /* 0x000000ffff111224 */ /* 0x000fe400078e000e */
[----:B------:R-:W-:-:S10]  /*2d30*/  IMAD.MOV.U32 R13, RZ, RZ, R8 ;  /* 0x000000ffff0d7224 */ /* 0x000fd400078e0008 */
        /* <DEDUP_REMOVED lines=8> */
[----:B------:R-:W-:Y:S02]  /*2dc0*/  @P5 IMAD.MOV.U32 R13, RZ, RZ, R9 ;  /* 0x000000ffff0d5224 */ /* 0x000fe400078e0009 */
[----:B------:R-:W-:Y:S01]  /*2dd0*/  @P1 IMAD.MOV.U32 R22, RZ, RZ, R6 ;  /* 0x000000ffff161224 */ /* 0x000fe200078e0006 */
[----:B------:R-:W-:Y:S01]  /*2de0*/  @P1 MOV R6, R16 ;  /* 0x0000001000061202 */ /* 0x000fe20000000f00 */
[----:B------:R-:W-:Y:S02]  /*2df0*/  @P1 IMAD.MOV.U32 R20, RZ, RZ, R11 ;  /* 0x000000ffff141224 */ /* 0x000fe400078e000b */
[----:B------:R-:W-:Y:S01]  /*2e00*/  @P1 IMAD.MOV.U32 R11, RZ, RZ, R18 ;  /* 0x000000ffff0b1224 */ /* 0x000fe200078e0012 */
[----:B------:R-:W-:Y:S01]  /*2e10*/  FSETP.GT.AND P1, PT, R13, R12, PT ;  /* 0x0000000c0d00720b */ /* 0x000fe20003f24000 */
[----:B------:R-:W-:Y:S01]  /*2e20*/  IMAD.MOV.U32 R16, RZ, RZ, R17 ;  /* 0x000000ffff107224 */ /* 0x000fe200078e0011 */
[----:B------:R-:W-:Y:S01]  /*2e30*/  SEL R18, R5, R24, !P6 ;  /* 0x0000001805127207 */ /* 0x000fe20007000000 */
[----:B------:R-:W-:Y:S01]  /*2e40*/  @P5 IMAD.MOV.U32 R9, RZ, RZ, R8 ;  /* 0x000000ffff095224 */ /* 0x000fe200078e0008 */
[----:B------:R-:W-:Y:S01]  /*2e50*/  MOV R5, R11 ;  /* 0x0000000b00057202 */ /* 0x000fe20000000f00 */
[----:B------:R-:W-:-:S02]  /*2e60*/  IMAD.MOV.U32 R3, RZ, RZ, R6 ;  /* 0x000000ffff037224 */ /* 0x000fc400078e0006 */
[----:B------:R-:W-:Y:S01]  /*2e70*/  @P5 IMAD.MOV.U32 R16, RZ, RZ, R18 ;  /* 0x000000ffff105224 */ /* 0x000fe200078e0012 */
[----:B------:R-:W-:-:S05]  /*2e80*/  @P5 MOV R18, R17 ;  /* 0x0000001100125202 */ /* 0x000fca0000000f00 */
        /* <DEDUP_REMOVED lines=8> */
[----:B------:R-:W-:Y:S01]  /*2f10*/  @P6 MOV R23, R6 ;  /* 0x0000000600176202 */ /* 0x000fe20000000f00 */
[----:B------:R-:W-:Y:S01]  /*2f20*/  IMAD.MOV.U32 R17, RZ, RZ, R5 ;  /* 0x000000ffff117224 */ /* 0x000fe200078e0005 */
[----:B------:R-:W-:Y:S01]  /*2f30*/  FSETP.GT.AND P5, PT, R5, R20, PT ;  /* 0x000000140500720b */ /* 0x000fe20003fa4000 */
[----:B------:R-:W-:-:S12]  /*2f40*/  IMAD.MOV.U32 R21, RZ, RZ, R3 ;  /* 0x000000ffff157224 */ /* 0x000fd800078e0003 */
[----:B------:R-:W-:Y:S01]  /*2f50*/  @P5 MOV R17, R20 ;  /* 0x0000001400115202 */ /* 0x000fe20000000f00 */
[----:B------:R-:W-:Y:S01]  /*2f60*/  @P5 IMAD.MOV.U32 R21, RZ, RZ, R22 ;  /* 0x000000ffff155224 */ /* 0x000fe200078e0016 */
[----:B------:R-:W-:Y:S01]  /*2f70*/  @P5 MOV R22, R3 ;  /* 0x0000000300165202 */ /* 0x000fe20000000f00 */
[----:B------:R-:W-:-:S07]  /*2f80*/  @P5 IMAD.MOV.U32 R20, RZ, RZ, R5 ;  /* 0x000000ffff145224 */ /* 0x000fce00078e0005 */
.L_x_123:
[----:B------:R-:W-:Y:S05]  /*2f90*/  BSYNC.RECONVERGENT B0 ;  /* 0x0000000000007941 */ /* 0x000fea0003800200 */
.L_x_122:
        /* <DEDUP_REMOVED lines=19> */
[----:B------:R-:W-:Y:S02]  /*30d0*/  SEL R29, R29, R18, !P1 ;  /* 0x000000121d1d7207 */ /* 0x000fe40004800000 */
        /* <DEDUP_REMOVED lines=8> */
[----:B------:R-:W-:Y:S02]  /*3160*/  @P2 MOV R29, R16 ;  /* 0x00000010001d2202 */ /* 0x000fe40000000f00 */
[----:B------:R-:W-:-:S02]  /*3170*/  FSEL R27, R27, R14, !P1 ;  /* 0x0000000e1b1b7208 */ /* 0x000fc40004800000 */
[----:B------:R-:W-:Y:S02]  /*3180*/  SEL R29, R24, R29, !P1 ;  /* 0x0000001d181d7207 */ /* 0x000fe40004800000 */
[----:B------:R-:W-:-:S03]  /*3190*/  MOV R14, R22 ;  /* 0x00000016000e7202 */ /* 0x000fc60000000f00 */
[----:B------:R-:W-:Y:S01]  /*31a0*/  @P5 IMAD.MOV.U32 R12, RZ, RZ, R25 ;  /* 0x000000ffff0c5224 */ /* 0x000fe200078e0019 */
[----:B------:R-:W-:Y:S01]  /*31b0*/  @P5 MOV R13, R15 ;  /* 0x0000000f000d5202 */ /* 0x000fe20000000f00 */
[----:B------:R-:W-:Y:S02]  /*31c0*/  @P5 IMAD.MOV.U32 R25, RZ, RZ, R0 ;  /* 0x000000ffff195224 */ /* 0x000fe400078e0000 */
[----:B------:R-:W-:Y:S01]  /*31d0*/  IMAD.MOV.U32 R0, RZ, RZ, R21 ;  /* 0x000000ffff007224 */ /* 0x000fe200078e0015 */
[----:B------:R-:W-:Y:S01]  /*31e0*/  FSETP.GT.AND P6, PT, R12, R17, PT ;  /* 0x000000110c00720b */ /* 0x000fe20003fc4000 */
[----:B------:R-:W-:Y:S01]  /*31f0*/  IMAD.MOV.U32 R11, RZ, RZ, R25 ;  /* 0x000000ffff0b7224 */ /* 0x000fe200078e0019 */
[----:B------:R-:W-:Y:S01]  /*3200*/  FSETP.GT.AND P2, PT, R27, R25, PT ;  /* 0x000000191b00720b */ /* 0x000fe20003f44000 */
[----:B------:R-:W-:-:S05]  /*3210*/  @P5 IMAD.MOV.U32 R15, RZ, RZ, R23 ;  /* 0x000000ffff0f5224 */ /* 0x000fca00078e0017 */
[----:B------:R-:W-:-:S05]  /*3220*/  MOV R18, R15 ;  /* 0x0000000f00127202 */ /* 0x000fca0000000f00 */
[----:B------:R-:W-:Y:S01]  /*3230*/  @P6 IMAD.MOV.U32 R9, RZ, RZ, R12 ;  /* 0x000000ffff096224 */ /* 0x000fe200078e000c */
[----:B------:R-:W-:Y:S01]  /*3240*/  @P6 MOV R0, R13 ;  /* 0x0000000d00006202 */ /* 0x000fe20000000f00 */
[----:B------:R-:W-:Y:S01]  /*3250*/  @P6 IMAD.MOV.U32 R12, RZ, RZ, R17 ;  /* 0x000000ffff0c6224 */ /* 0x000fe200078e0011 */
[----:B------:R-:W-:Y:S01]  /*3260*/  @P6 MOV R13, R21 ;  /* 0x00000015000d6202 */ /* 0x000fe20000000f00 */
[----:B------:R-:W-:Y:S01]  /*3270*/  @P2 IMAD.MOV.U32 R11, RZ, RZ, R27 ;  /* 0x000000ffff0b2224 */ /* 0x000fe200078e001b */
[----:B------:R-:W-:Y:S01]  /*3280*/  FSETP.GT.AND P6, PT, R9, R20, PT ;  /* 0x000000140900720b */ /* 0x000fe20003fc4000 */
[----:B------:R-:W-:Y:S02]  /*3290*/  @P2 IMAD.MOV.U32 R27, RZ, RZ, R25 ;  /* 0x000000ffff1b2224 */ /* 0x000fe400078e0019 */
[----:B------:R-:W-:Y:S01]  /*32a0*/  IMAD.MOV.U32 R17, RZ, RZ, R20 ;  /* 0x000000ffff117224 */ /* 0x000fe200078e0014 */
[----:B------:R-:W-:Y:S01]  /*32b0*/  FSETP.GT.AND P5, PT, R11, R12, PT ;  /* 0x0000000c0b00720b */ /* 0x000fe20003fa4000 */
[----:B------:R-:W-:Y:S01]  /*32c0*/  IMAD.MOV.U32 R16, RZ, RZ, R12 ;  /* 0x000000ffff107224 */ /* 0x000fe200078e000c */
[----:B------:R-:W-:Y:S01]  /*32d0*/  FSETP.GEU.AND P1, PT, R27, R10, PT ;  /* 0x0000000a1b00720b */ /* 0x000fe20003f2e000 */
[----:B------:R-:W-:Y:S01]  /*32e0*/  @P2 IMAD.MOV.U32 R18, RZ, RZ, R29 ;  /* 0x000000ffff122224 */ /* 0x000fe200078e001d */
[----:B------:R-:W-:Y:S01]  /*32f0*/  @P2 MOV R29, R15 ;  /* 0x0000000f001d2202 */ /* 0x000fe20000000f00 */
[----:B------:R-:W-:Y:S01]  /*3300*/  IMAD.MOV.U32 R15, RZ, RZ, R13 ;  /* 0x000000ffff0f7224 */ /* 0x000fe200078e000d */
[----:B------:R-:W-:-:S03]  /*3310*/  FSEL R27, R10, R27, !P1 ;  /* 0x0000001b0a1b7208 */ /* 0x000fc60004800000 */
[----:B------:R-:W-:Y:S01]  /*3320*/  @P6 MOV R17, R9 ;  /* 0x0000000900116202 */ /* 0x000fe20000000f00 */
[----:B------:R-:W-:Y:S01]  /*3330*/  @P6 IMAD.MOV.U32 R9, RZ, RZ, R20 ;  /* 0x000000ffff096224 */ /* 0x000fe200078e0014 */
[----:B------:R-:W-:Y:S01]  /*3340*/  @P6 MOV R14, R0 ;  /* 0x00000000000e6202 */ /* 0x000fe20000000f00 */
[----:B------:R-:W-:Y:S01]  /*3350*/  @P6 IMAD.MOV.U32 R0, RZ, RZ, R22 ;  /* 0x000000ffff006224 */ /* 0x000fe200078e0016 */
[----:B------:R-:W-:Y:S01]  /*3360*/  SEL R20, R8, R29, !P1 ;  /* 0x0000001d08147207 */ /* 0x000fe20004800000 */
[----:B------:R-:W-:Y:S01]  /*3370*/  @P5 IMAD.MOV.U32 R16, RZ, RZ, R11 ;  /* 0x000000ffff105224 */ /* 0x000fe200078e000b */
[----:B------:R-:W-:Y:S01]  /*3380*/  MOV R8, R17 ;  /* 0x0000001100087202 */ /* 0x000fe20000000f00 */
[----:B------:R-:W-:Y:S01]  /*3390*/  @P5 IMAD.MOV.U32 R11, RZ, RZ, R12 ;  /* 0x000000ffff0b5224 */ /* 0x000fe200078e000c */
[----:B------:R-:W-:Y:S01]  /*33a0*/  MOV R12, R0 ;  /* 0x00000000000c7202 */ /* 0x000fe20000000f00 */
[----:B------:R-:W-:Y:S01]  /*33b0*/  @P5 IMAD.MOV.U32 R15, RZ, RZ, R18 ;  /* 0x000000ffff0f5224 */ /* 0x000fe200078e0012 */
[----:B------:R-:W-:Y:S01]  /*33c0*/  FSETP.GT.AND P6, PT, R16, R9, PT ;  /* 0x000000091000720b */ /* 0x000fe20003fc4000 */
[----:B------:R-:W-:Y:S01]  /*33d0*/  IMAD.MOV.U32 R10, RZ, RZ, R9 ;  /* 0x000000ffff0a7224 */ /* 0x000fe200078e0009 */
[----:B------:R-:W-:Y:S01]  /*33e0*/  FSETP.GT.AND P2, PT, R27, R11, PT ;  /* 0x0000000b1b00720b */ /* 0x000fe20003f44000 */
[----:B------:R-:W-:-:S02]  /*33f0*/  @P5 IMAD.MOV.U32 R18, RZ, RZ, R13 ;  /* 0x000000ffff125224 */ /* 0x000fc400078e000d */
        /* <DEDUP_REMOVED lines=8> */
[-C--:B------:R-:W-:Y:S01]  /*3480*/  MOV R9, R16.reuse ;  /* 0x0000001000097202 */ /* 0x080fe20000000f00 */
[----:B------:R-:W-:Y:S01]  /*3490*/  IMAD.MOV.U32 R0, RZ, RZ, R18 ;  /* 0x000000ffff007224 */ /* 0x000fe200078e0012 */
[----:B------:R-:W-:Y:S02]  /*34a0*/  FSETP.GT.AND P5, PT, R13, R16, PT ;  /* 0x000000100d00720b */ /* 0x000fe40003fa4000 */
[----:B------:R-:W-:-:S02]  /*34b0*/  FSETP.GEU.AND P1, PT, R27, R6, PT ;  /* 0x000000061b00720b */ /* 0x000fc40003f2e000 */
[----:B------:R-:W-:Y:S01]  /*34c0*/  @P2 MOV R0, R20 ;  /* 0x0000001400002202 */ /* 0x000fe20000000f00 */
[----:B------:R-:W-:Y:S01]  /*34d0*/  @P2 IMAD.MOV.U32 R20, RZ, RZ, R18 ;  /* 0x000000ffff142224 */ /* 0x000fe200078e0012 */
[----:B------:R-:W-:Y:S02]  /*34e0*/  FSEL R22, R6, R27, !P1 ;  /* 0x0000001b06167208 */ /* 0x000fe40004800000 */
[----:B------:R-:W-:Y:S01]  /*34f0*/  MOV R18, R14 ;  /* 0x0000000e00127202 */ /* 0x000fe20000000f00 */
[----:B------:R-:W-:Y:S02]  /*3500*/  @P6 IMAD.MOV.U32 R8, RZ, RZ, R10 ;  /* 0x000000ffff086224 */ /* 0x000fe400078e000a */
[----:B------:R-:W-:Y:S02]  /*3510*/  @P6 IMAD.MOV.U32 R10, RZ, RZ, R17 ;  /* 0x000000ffff0a6224 */ /* 0x000fe400078e0011 */
[----:B------:R-:W-:Y:S02]  /*3520*/  @P5 IMAD.MOV.U32 R9, RZ, RZ, R13 ;  /* 0x000000ffff095224 */ /* 0x000fe400078e000d */
[----:B------:R-:W-:Y:S01]  /*3530*/  @P5 IMAD.MOV.U32 R13, RZ, RZ, R16 ;  /* 0x000000ffff0d5224 */ /* 0x000fe200078e0010 */
[----:B------:R-:W-:Y:S01]  /*3540*/  MOV R16, R15 ;  /* 0x0000000f00107202 */ /* 0x000fe20000000f00 */
[----:B------:R-:W-:Y:S01]  /*3550*/  @P6 IMAD.MOV.U32 R18, RZ, RZ, R12 ;  /* 0x000000ffff126224 */ /* 0x000fe200078e000c */
[-C--:B------:R-:W-:Y:S01]  /*3560*/  FSETP.GT.AND P2, PT, R9, R10.reuse, PT ;  /* 0x0000000a0900720b */ /* 0x080fe20003f44000 */
[----:B------:R-:W-:Y:S01]  /*3570*/  @P6 IMAD.MOV.U32 R12, RZ, RZ, R14 ;  /* 0x000000ffff0c6224 */ /* 0x000fe200078e000e */
[----:B------:R-:W-:Y:S01]  /*3580*/  FSETP.GT.AND P6, PT, R22, R13, PT ;  /* 0x0000000d1600720b */ /* 0x000fe20003fc4000 */
[----:B------:R-:W-:Y:S01]  /*3590*/  @P5 IMAD.MOV.U32 R16, RZ, RZ, R0 ;  /* 0x000000ffff105224 */ /* 0x000fe200078e0000 */
[----:B------:R-:W-:Y:S01]  /*35a0*/  MOV R17, R10 ;  /* 0x0000000a00117202 */ /* 0x000fe20000000f00 */
[----:B------:R-:W-:-:S02]  /*35b0*/  IMAD.MOV.U32 R6, RZ, RZ, R13 ;  /* 0x000000ffff067224 */ /* 0x000fc400078e000d */
[----:B------:R-:W-:Y:S02]  /*35c0*/  IMAD.MOV.U32 R11, RZ, RZ, R12 ;  /* 0x000000ffff0b7224 */ /* 0x000fe400078e000c */
[----:B------:R-:W-:Y:S01]  /*35d0*/  @P5 IMAD.MOV.U32 R0, RZ, RZ, R15 ;  /* 0x000000ffff005224 */ /* 0x000fe200078e000f */
[----:B------:R-:W-:Y:S01]  /*35e0*/  SEL R15, R5, R20, !P1 ;  /* 0x00000014050f7207 */ /* 0x000fe20004800000 */
[----:B------:R-:W-:Y:S02]  /*35f0*/  IMAD.MOV.U32 R14, RZ, RZ, R8 ;  /* 0x000000ffff0e7224 */ /* 0x000fe400078e0008 */
[----:B------:R-:W-:Y:S01]  /*3600*/  @P2 MOV R17, R9 ;  /* 0x0000000900112202 */ /* 0x000fe20000000f00 */
[----:B------:R-:W-:Y:S01]  /*3610*/  @P2 IMAD.MOV.U32 R9, RZ, RZ, R10 ;  /* 0x000000ffff092224 */ /* 0x000fe200078e000a */
[----:B------:R-:W-:Y:S01]  /*3620*/  MOV R10, R18 ;  /* 0x00000012000a7202 */ /* 0x000fe20000000f00 */
[----:B------:R-:W-:Y:S01]  /*3630*/  @P6 IMAD.MOV.U32 R6, RZ, RZ, R22 ;  /* 0x000000ffff066224 */ /* 0x000fe200078e0016 */
[----:B------:R-:W-:Y:S01]  /*3640*/  FSETP.GT.AND P5, PT, R17, R8, PT ;  /* 0x000000081100720b */ /* 0x000fe20003fa4000 */
[----:B------:R-:W-:Y:S01]  /*3650*/  @P2 IMAD.MOV.U32 R11, RZ, RZ, R16 ;  /* 0x000000ffff0b2224 */ /* 0x000fe200078e0010 */
[----:B------:R-:W-:Y:S01]  /*3660*/  @P2 MOV R16, R12 ;  /* 0x0000000c00102202 */ /* 0x000fe20000000f00 */
[----:B------:R-:W-:Y:S01]  /*3670*/  @P6 IMAD.MOV.U32 R22, RZ, RZ, R13 ;  /* 0x000000ffff166224 */ /* 0x000fe200078e000d */
[----:B------:R-:W-:Y:S01]  /*3680*/  FSETP.GT.AND P2, PT, R6, R9, PT ;  /* 0x000000090600720b */ /* 0x000fe20003f44000 */
[----:B------:R-:W-:Y:S01]  /*3690*/  IMAD.MOV.U32 R12, RZ, RZ, R9 ;  /* 0x000000ffff0c7224 */ /* 0x000fe200078e0009 */
[----:B------:R-:W-:Y:S01]  /*36a0*/  MOV R5, R0 ;  /* 0x0000000000057202 */ /* 0x000fe20000000f00 */
[----:B------:R-:W-:Y:S01]  /*36b0*/  @P6 IMAD.MOV.U32 R5, RZ, RZ, R15 ;  /* 0x000000ffff056224 */ /* 0x000fe200078e000f */
[----:B------:R-:W-:-:S02]  /*36c0*/  FSETP.GEU.AND P1, PT, R22, R3, PT ;  /* 0x000000031600720b */ /* 0x000fc40003f2e000 */
[----:B------:R-:W-:-:S03]  /*36d0*/  @P6 MOV R15, R0 ;  /* 0x00000000000f6202 */ /* 0x000fc60000000f00 */
[----:B------:R-:W-:Y:S01]  /*36e0*/  @P5 MOV R14, R17 ;  /* 0x00000011000e5202 */ /* 0x000fe20000000f00 */
[----:B------:R-:W-:Y:S01]  /*36f0*/  @P5 IMAD.MOV.U32 R17, RZ, RZ, R8 ;  /* 0x000000ffff115224 */ /* 0x000fe200078e0008 */
[----:B------:R-:W-:Y:S01]  /*3700*/  @P5 MOV R10, R11 ;  /* 0x0000000b000a5202 */ /* 0x000fe20000000f00 */
[----:B------:R-:W-:Y:S01]  /*3710*/  @P5 IMAD.MOV.U32 R11, RZ, RZ, R18 ;  /* 0x000000ffff0b5224 */ /* 0x000fe200078e0012 */
[----:B------:R-:W-:Y:S01]  /*3720*/  MOV R20, R14 ;  /* 0x0000000e00147202 */ /* 0x000fe20000000f00 */
[----:B------:R-:W-:Y:S01]  /*3730*/  @P2 IMAD.MOV.U32 R12, RZ, RZ, R6 ;  /* 0x000000ffff0c2224 */ /* 0x000fe200078e0006 */
[-C--:B------:R-:W-:Y:S01]  /*3740*/  MOV R25, R17.reuse ;  /* 0x0000001100197202 */ /* 0x080fe20000000f00 */
[----:B------:R-:W-:Y:S01]  /*3750*/  @P2 IMAD.MOV.U32 R6, RZ, RZ, R9 ;  /* 0x000000ffff062224 */ /* 0x000fe200078e0009 */
[----:B------:R-:W-:Y:S01]  /*3760*/  FSEL R9, R3, R22, !P1 ;  /* 0x0000001603097208 */ /* 0x000fe20004800000 */
[--C-:B------:R-:W-:Y:S01]  /*3770*/  IMAD.MOV.U32 R3, RZ, RZ, R16.reuse ;  /* 0x000000ffff037224 */ /* 0x100fe200078e0010 */
[----:B------:R-:W-:Y:S01]  /*3780*/  FSETP.GT.AND P5, PT, R12, R17, PT ;  /* 0x000000110c00720b */ /* 0x000fe20003fa4000 */
[----:B------:R-:W-:Y:S01]  /*3790*/  @P2 IMAD.MOV.U32 R3, RZ, RZ, R5 ;  /* 0x000000ffff032224 */ /* 0x000fe200078e0005 */
[-C--:B------:R-:W-:Y:S01]  /*37a0*/  FSETP.GT.AND P6, PT, R9, R6.reuse, PT ;  /* 0x000000060900720b */ /* 0x080fe20003fc4000 */
[----:B------:R-:W-:Y:S01]  /*37b0*/  IMAD.MOV.U32 R8, RZ, RZ, R11 ;  /* 0x000000ffff087224 */ /* 0x000fe200078e000b */
[----:B------:R-:W-:Y:S01]  /*37c0*/  MOV R13, R6 ;  /* 0x00000006000d7202 */ /* 0x000fe20000000f00 */
[----:B------:R-:W-:Y:S01]  /*37d0*/  @P2 IMAD.MOV.U32 R5, RZ, RZ, R16 ;  /* 0x000000ffff052224 */ /* 0x000fe200078e0010 */
[----:B------:R-:W-:Y:S01]  /*37e0*/  SEL R18, R2, R15, !P1 ;  /* 0x0000000f02127207 */ /* 0x000fe20004800000 */
[----:B------:R-:W-:-:S02]  /*37f0*/  IMAD.MOV.U32 R22, RZ, RZ, R10 ;  /* 0x000000ffff167224 */ /* 0x000fc400078e000a */
[----:B------:R-:W-:-:S04]  /*3800*/  IMAD.MOV.U32 R16, RZ, RZ, R5 ;  /* 0x000000ffff107224 */ /* 0x000fc800078e0005 */
[----:B------:R-:W-:Y:S01]  /*3810*/  @P5 IMAD.MOV.U32 R25, RZ, RZ, R12 ;  /* 0x000000ffff195224 */ /* 0x000fe200078e000c */
[----:B------:R-:W-:Y:S01]  /*3820*/  @P5 MOV R8, R3 ;  /* 0x0000000300085202 */ /* 0x000fe20000000f00 */
[----:B------:R-:W-:Y:S02]  /*3830*/  @P5 IMAD.MOV.U32 R12, RZ, RZ, R17 ;  /* 0x000000ffff0c5224 */ /* 0x000fe400078e0011 */
[----:B------:R-:W-:Y:S02]  /*3840*/  @P6 IMAD.MOV.U32 R13, RZ, RZ, R9 ;  /* 0x000000ffff0d6224 */ /* 0x000fe400078e0009 */
[----:B------:R-:W-:Y:S01]  /*3850*/  @P5 IMAD.MOV.U32 R3, RZ, RZ, R11 ;  /* 0x000000ffff035224 */ /* 0x000fe200078e000b */
[----:B------:R-:W-:Y:S01]  /*3860*/  FSETP.GT.AND P5, PT, R25, R14, PT ;  /* 0x0000000e1900720b */ /* 0x000fe20003fa4000 */
[----:B------:R-:W-:Y:S01]  /*3870*/  IMAD.MOV.U32 R0, RZ, RZ, R12 ;  /* 0x000000ffff007224 */ /* 0x000fe200078e000c */
[----:B------:R-:W-:Y:S01]  /*3880*/  FSETP.GT.AND P2, PT, R13, R12, PT ;  /* 0x0000000c0d00720b */ /* 0x000fe20003f44000 */
[----:B------:R-:W-:Y:S01]  /*3890*/  @P6 IMAD.MOV.U32 R16, RZ, RZ, R18 ;  /* 0x000000ffff106224 */ /* 0x000fe200078e0012 */
[----:B------:R-:W-:Y:S01]  /*38a0*/  @P6 MOV R18, R5 ;  /* 0x0000000500126202 */ /* 0x000fe20000000f00 */
[----:B------:R-:W-:-:S02]  /*38b0*/  IMAD.MOV.U32 R23, RZ, RZ, R3 ;  /* 0x000000ffff177224 */ /* 0x000fc400078e0003 */
[----:B------:R-:W-:-:S06]  /*38c0*/  @P6 IMAD.MOV.U32 R9, RZ, RZ, R6 ;  /* 0x000000ffff096224 */ /* 0x000fcc00078e0006 */
[----:B------:R-:W-:Y:S01]  /*38d0*/  @P5 IMAD.MOV.U32 R20, RZ, RZ, R25 ;  /* 0x000000ffff145224 */ /* 0x000fe200078e0019 */
[----:B------:R-:W-:Y:S01]  /*38e0*/  @P5 MOV R25, R14 ;  /* 0x0000000e00195202 */ /* 0x000fe20000000f00 */
[----:B------:R-:W-:Y:S02]  /*38f0*/  @P2 IMAD.MOV.U32 R0, RZ, RZ, R13 ;  /* 0x000000ffff002224 */ /* 0x000fe400078e000d */
[----:B------:R-:W-:Y:S01]  /*3900*/  @P5 IMAD.MOV.U32 R22, RZ, RZ, R8 ;  /* 0x000000ffff165224 */ /* 0x000fe200078e0008 */
[-C--:B------:R-:W-:Y:S01]  /*3910*/  MOV R11, R25.reuse ;  /* 0x00000019000b7202 */ /* 0x080fe20000000f00 */
[----:B------:R-:W-:Y:S01]  /*3920*/  @P2 IMAD.MOV.U32 R23, RZ, RZ, R16 ;  /* 0x000000ffff172224 */ /* 0x000fe200078e0010 */
[----:B------:R-:W-:Y:S01]  /*3930*/  FSETP.GT.AND P1, PT, R0, R25, PT ;  /* 0x000000190000720b */ /* 0x000fe20003f24000 */
[----:B------:R-:W-:Y:S01]  /*3940*/  @P2 IMAD.MOV.U32 R16, RZ, RZ, R3 ;  /* 0x000000ffff102224 */ /* 0x000fe200078e0003 */
[----:B------:R-:W-:Y:S01]  /*3950*/  @P5 MOV R8, R10 ;  /* 0x0000000a00085202 */ /* 0x000fe20000000f00 */
[----:B------:R-:W-:-:S04]  /*3960*/  @P2 IMAD.MOV.U32 R13, RZ, RZ, R12 ;  /* 0x000000ffff0d2224 */ /* 0x000fc800078e000c */
[----:B------:R-:W-:-:S06]  /*3970*/  IMAD.MOV.U32 R2, RZ, RZ, R8 ;  /* 0x000000ffff027224 */ /* 0x000fcc00078e0008 */
[----:B------:R-:W-:Y:S01]  /*3980*/  @P1 MOV R11, R0 ;  /* 0x00000000000b1202 */ /* 0x000fe20000000f00 */
[----:B------:R-:W-:Y:S01]  /*3990*/  @P1 IMAD.MOV.U32 R0, RZ, RZ, R25 ;  /* 0x000000ffff001224 */ /* 0x000fe200078e0019 */
[----:B------:R-:W-:Y:S02]  /*39a0*/  @P1 MOV R2, R23 ;  /* 0x0000001700021202 */ /* 0x000fe40000000f00 */
        /* <DEDUP_REMOVED lines=8> */
.L_x_125:
[----:B------:R-:W-:Y:S05]  /*3a30*/  BSYNC.RECONVERGENT B0 ;  /* 0x0000000000007941 */ /* 0x000fea0003800200 */
.L_x_124:
[----:B0-----:R0:W1:Y:S01]  /*3a40*/  SHFL.DOWN PT, R2, R19, 0x8, 0x1f ;  /* 0x09001f0013027f89 */ /* 0x00106200000e0000 */
[----:B------:R-:W-:Y:S01]  /*3a50*/  BSSY.RECONVERGENT B0, `(.L_x_126) ;  /* 0x00000a9000007945 */ /* 0x000fe20003800200 */
[----:B------:R-:W-:Y:S02]  /*3a60*/  ISETP.NE.AND P1, PT, R7, RZ, PT ;  /* 0x000000ff0700720c */ /* 0x000fe40003f25270 */
        /* <DEDUP_REMOVED lines=15> */
[----:B------:R-:W-:Y:S02]  /*3b60*/  FSEL R24, R24, R9, !P2 ;  /* 0x0000000918187208 */ /* 0x000fe40005000000 */
[----:B------:R-:W-:Y:S02]  /*3b70*/  SEL R27, R27, R18, !P2 ;  /* 0x000000121b1b7207 */ /* 0x000fe40005000000 */
[----:B------:R-:W-:Y:S02]  /*3b80*/  FSETP.GT.AND P3, PT, R24, R13, PT ;  /* 0x0000000d1800720b */ /* 0x000fe40003f64000 */
[----:B------:R-:W-:-:S02]  /*3b90*/  MOV R18, R16 ;  /* 0x0000001000127202 */ /* 0x000fc40000000f00 */
[----:B--2---:R-:W-:-:S09]  /*3ba0*/  MOV R9, R17 ;  /* 0x0000001100097202 */ /* 0x004fd20000000f00 */
[----:B------:R-:W-:Y:S02]  /*3bb0*/  @P3 IMAD.MOV.U32 R15, RZ, RZ, R24 ;  /* 0x000000ffff0f3224 */ /* 0x000fe400078e0018 */
[----:B------:R-:W-:Y:S01]  /*3bc0*/  @P3 IMAD.MOV.U32 R24, RZ, RZ, R13 ;  /* 0x000000ffff183224 */ /* 0x000fe200078e000d */
[----:B------:R-:W-:Y:S01]  /*3bd0*/  MOV R13, R22 ;  /* 0x00000016000d7202 */ /* 0x000fe20000000f00 */
[----:B------:R-:W-:Y:S01]  /*3be0*/  @P3 IMAD.MOV.U32 R18, RZ, RZ, R27 ;  /* 0x000000ffff123224 */ /* 0x000fe200078e001b */
[----:B------:R-:W-:Y:S02]  /*3bf0*/  FSETP.GT.AND P6, PT, R15, R0, PT ;  /* 0x000000000f00720b */ /* 0x000fe40003fc4000 */
[----:B------:R-:W-:Y:S02]  /*3c00*/  FSETP.GEU.AND P2, PT, R24, R25, PT ;  /* 0x000000191800720b */ /* 0x000fe40003f4e000 */
[----:B------:R-:W-:Y:S01]  /*3c10*/  @P3 MOV R27, R16 ;  /* 0x00000010001b3202 */ /* 0x000fe20000000f00 */
[----:B------:R-:W-:Y:S01]  /*3c20*/  IMAD.MOV.U32 R16, RZ, RZ, R23 ;  /* 0x000000ffff107224 */ /* 0x000fe200078e0017 */
[----:B------:R-:W-:-:S02]  /*3c30*/  FSEL R25, R25, R24, !P2 ;  /* 0x0000001819197208 */ /* 0x000fc40005000000 */
[----:B------:R-:W-:Y:S01]  /*3c40*/  SEL R27, R14, R27, !P2 ;  /* 0x0000001b0e1b7207 */ /* 0x000fe20005000000 */
[----:B------:R-:W-:-:S04]  /*3c50*/  IMAD.MOV.U32 R14, RZ, RZ, R20 ;  /* 0x000000ffff0e7224 */ /* 0x000fc800078e0014 */
[----:B------:R-:W-:Y:S02]  /*3c60*/  @P6 IMAD.MOV.U32 R12, RZ, RZ, R15 ;  /* 0x000000ffff0c6224 */ /* 0x000fe400078e000f */
[----:B------:R-:W-:Y:S02]  /*3c70*/  @P6 IMAD.MOV.U32 R15, RZ, RZ, R0 ;  /* 0x000000ffff0f6224 */ /* 0x000fe400078e0000 */
[----:B------:R-:W-:Y:S01]  /*3c80*/  @P6 IMAD.MOV.U32 R16, RZ, RZ, R18 ;  /* 0x000000ffff106224 */ /* 0x000fe200078e0012 */
[----:B------:R-:W-:Y:S01]  /*3c90*/  FSETP.GT.AND P5, PT, R12, R17, PT ;  /* 0x000000110c00720b */ /* 0x000fe20003fa4000 */
[----:B------:R-:W-:Y:S01]  /*3ca0*/  IMAD.MOV.U32 R11, RZ, RZ, R15 ;  /* 0x000000ffff0b7224 */ /* 0x000fe200078e000f */
[----:B------:R-:W-:Y:S01]  /*3cb0*/  FSETP.GT.AND P3, PT, R25, R15, PT ;  /* 0x0000000f1900720b */ /* 0x000fe20003f64000 */
[----:B------:R-:W-:Y:S02]  /*3cc0*/  @P6 IMAD.MOV.U32 R18, RZ, RZ, R23 ;  /* 0x000000ffff126224 */ /* 0x000fe400078e0017 */
[----:B------:R-:W-:-:S08]  /*3cd0*/  IMAD.MOV.U32 R0, RZ, RZ, R21 ;  /* 0x000000ffff007224 */ /* 0x000fd000078e0015 */
[----:B------:R-:W-:Y:S01]  /*3ce0*/  @P5 MOV R9, R12 ;  /* 0x0000000c00095202 */ /* 0x000fe20000000f00 */
[----:B------:R-:W-:Y:S02]  /*3cf0*/  @P5 IMAD.MOV.U32 R12, RZ, RZ, R17 ;  /* 0x000000ffff0c5224 */ /* 0x000fe400078e0011 */
[----:B------:R-:W-:Y:S01]  /*3d00*/  @P3 IMAD.MOV.U32 R11, RZ, RZ, R25 ;  /* 0x000000ffff0b3224 */ /* 0x000fe200078e0019 */
[----:B------:R-:W-:Y:S01]  /*3d10*/  FSETP.GT.AND P6, PT, R9, R20, PT ;  /* 0x000000140900720b */ /* 0x000fe20003fc4000 */
[----:B------:R-:W-:Y:S01]  /*3d20*/  @P5 IMAD.MOV.U32 R0, RZ, RZ, R16 ;  /* 0x000000ffff005224 */ /* 0x000fe200078e0010 */
[----:B------:R-:W-:Y:S01]  /*3d30*/  @P5 MOV R16, R21 ;  /* 0x0000001500105202 */ /* 0x000fe20000000f00 */
[----:B------:R-:W-:Y:S01]  /*3d40*/  @P3 IMAD.MOV.U32 R25, RZ, RZ, R15 ;  /* 0x000000ffff193224 */ /* 0x000fe200078e000f */
[----:B------:R-:W-:-:S04]  /*3d50*/  FSETP.GT.AND P5, PT, R11, R12, PT ;  /* 0x0000000c0b00720b */ /* 0x000fc80003fa4000 */
[----:B------:R-:W-:-:S04]  /*3d60*/  FSETP.GEU.AND P2, PT, R25, R10, PT ;  /* 0x0000000a1900720b */ /* 0x000fc80003f4e000 */
[----:B------:R-:W-:Y:S02]  /*3d70*/  FSEL R25, R10, R25, !P2 ;  /* 0x000000190a197208 */ /* 0x000fe40005000000 */
[----:B------:R-:W-:Y:S01]  /*3d80*/  @P6 MOV R13, R0 ;  /* 0x00000000000d6202 */ /* 0x000fe20000000f00 */
[----:B------:R-:W-:Y:S01]  /*3d90*/  @P6 IMAD.MOV.U32 R0, RZ, RZ, R22 ;  /* 0x000000ffff006224 */ /* 0x000fe200078e0016 */
[----:B------:R-:W-:Y:S01]  /*3da0*/  @P6 MOV R14, R9 ;  /* 0x00000009000e6202 */ /* 0x000fe20000000f00 */
[----:B------:R-:W-:Y:S02]  /*3db0*/  IMAD.MOV.U32 R22, RZ, RZ, R12 ;  /* 0x000000ffff167224 */ /* 0x000fe400078e000c */
[----:B------:R-:W-:Y:S01]  /*3dc0*/  @P6 IMAD.MOV.U32 R9, RZ, RZ, R20 ;  /* 0x000000ffff096224 */ /* 0x000fe200078e0014 */
[-C--:B------:R-:W-:Y:S01]  /*3dd0*/  MOV R20, R18.reuse ;  /* 0x0000001200147202 */ /* 0x080fe20000000f00 */
[----:B------:R-:W-:Y:S02]  /*3de0*/  @P5 IMAD.MOV.U32 R22, RZ, RZ, R11 ;  /* 0x000000ffff165224 */ /* 0x000fe400078e000b */
[----:B------:R-:W-:Y:S01]  /*3df0*/  @P5 IMAD.MOV.U32 R11, RZ, RZ, R12 ;  /* 0x000000ffff0b5224 */ /* 0x000fe200078e000c */
[-C--:B------:R-:W-:Y:S01]  /*3e00*/  MOV R15, R9.reuse ;  /* 0x00000009000f7202 */ /* 0x080fe20000000f00 */
[----:B------:R-:W-:Y:S01]  /*3e10*/  @P3 IMAD.MOV.U32 R20, RZ, RZ, R27 ;  /* 0x000000ffff143224 */ /* 0x000fe200078e001b */
        /* <DEDUP_REMOVED lines=8> */
[----:B------:R-:W-:Y:S01]  /*3ea0*/  SEL R18, R8, R27, !P2 ;  /* 0x0000001b08127207 */ /* 0x000fe20005000000 */
[----:B------:R-:W-:Y:S01]  /*3eb0*/  IMAD.MOV.U32 R8, RZ, RZ, R14 ;  /* 0x000000ffff087224 */ /* 0x000fe200078e000e */
[----:B------:R-:W-:-:S03]  /*3ec0*/  MOV R16, R13 ;  /* 0x0000000d00107202 */ /* 0x000fc60000000f00 */
[----:B------:R-:W-:Y:S01]  /*3ed0*/  @P6 IMAD.MOV.U32 R15, RZ, RZ, R22 ;  /* 0x000000ffff0f6224 */ /* 0x000fe200078e0016 */
[----:B------:R-:W-:Y:S01]  /*3ee0*/  @P6 MOV R10, R12 ;  /* 0x0000000c000a6202 */ /* 0x000fe20000000f00 */
[----:B------:R-:W-:Y:S02]  /*3ef0*/  @P6 IMAD.MOV.U32 R22, RZ, RZ, R9 ;  /* 0x000000ffff166224 */ /* 0x000fe400078e0009 */
[----:B------:R-:W-:Y:S02]  /*3f00*/  @P3 IMAD.MOV.U32 R17, RZ, RZ, R25 ;  /* 0x000000ffff113224 */ /* 0x000fe400078e0019 */
[----:B------:R-:W-:Y:S01]  /*3f10*/  @P6 IMAD.MOV.U32 R12, RZ, RZ, R0 ;  /* 0x000000ffff0c6224 */ /* 0x000fe200078e0000 */
[----:B------:R-:W-:Y:S01]  /*3f20*/  FSETP.GT.AND P6, PT, R15, R14, PT ;  /* 0x0000000e0f00720b */ /* 0x000fe20003fc4000 */
[----:B------:R-:W-:Y:S01]  /*3f30*/  @P3 IMAD.MOV.U32 R25, RZ, RZ, R11 ;  /* 0x000000ffff193224 */ /* 0x000fe200078e000b */
[----:B------:R-:W-:Y:S01]  /*3f40*/  FSETP.GT.AND P5, PT, R17, R22, PT ;  /* 0x000000161100720b */ /* 0x000fe20003fa4000 */
[----:B------:R-:W-:Y:S01]  /*3f50*/  IMAD.MOV.U32 R9, RZ, RZ, R22 ;  /* 0x000000ffff097224 */ /* 0x000fe200078e0016 */
[----:B------:R-:W-:Y:S01]  /*3f60*/  MOV R0, R20 ;  /* 0x0000001400007202 */ /* 0x000fe20000000f00 */
[----:B------:R-:W-:Y:S01]  /*3f70*/  @P3 IMAD.MOV.U32 R0, RZ, RZ, R18 ;  /* 0x000000ffff003224 */ /* 0x000fe200078e0012 */
[----:B------:R-:W-:-:S02]  /*3f80*/  FSETP.GEU.AND P2, PT, R25, R6, PT ;  /* 0x000000061900720b */ /* 0x000fc40003f4e000 */
[----:B------:R-:W-:Y:S02]  /*3f90*/  @P3 MOV R18, R20 ;  /* 0x0000001400123202 */ /* 0x000fe40000000f00 */
[----:B------:R-:W-:Y:S02]  /*3fa0*/  FSEL R25, R6, R25, !P2 ;  /* 0x0000001906197208 */ /* 0x000fe40005000000 */
[----:B------:R-:W-:Y:S01]  /*3fb0*/  SEL R18, R5, R18, !P2 ;  /* 0x0000001205127207 */ /* 0x000fe20005000000 */
[----:B------:R-:W-:Y:S01]  /*3fc0*/  @P6 IMAD.MOV.U32 R16, RZ, RZ, R10 ;  /* 0x000000ffff106224 */ /* 0x000fe200078e000a */
[----:B------:R-:W-:Y:S01]  /*3fd0*/  @P6 MOV R8, R15 ;  /* 0x0000000f00086202 */ /* 0x000fe20000000f00 */
[----:B------:R-:W-:Y:S01]  /*3fe0*/  @P6 IMAD.MOV.U32 R15, RZ, RZ, R14 ;  /* 0x000000ffff0f6224 */ /* 0x000fe200078e000e */
[----:B------:R-:W-:Y:S01]  /*3ff0*/  @P6 MOV R10, R13 ;  /* 0x0000000d000a6202 */ /* 0x000fe20000000f00 */
[----:B------:R-:W-:Y:S02]  /*4000*/  @P5 IMAD.MOV.U32 R9, RZ, RZ, R17 ;  /* 0x000000ffff095224 */ /* 0x000fe400078e0011 */
[----:B------:R-:W-:Y:S01]  /*4010*/  @P5 IMAD.MOV.U32 R17, RZ, RZ, R22 ;  /* 0x000000ffff115224 */ /* 0x000fe200078e0016 */
[----:B------:R-:W-:Y:S01]  /*4020*/  MOV R14, R10 ;  /* 0x0000000a000e7202 */ /* 0x000fe20000000f00 */
[----:B------:R-:W-:Y:S01]  /*4030*/  IMAD.MOV.U32 R13, RZ, RZ, R12 ;  /* 0x000000ffff0d7224 */ /* 0x000fe200078e000c */
[----:B------:R-:W-:Y:S01]  /*4040*/  FSETP.GT.AND P3, PT, R9, R15, PT ;  /* 0x0000000f0900720b */ /* 0x000fe20003f64000 */
[----:B------:R-:W-:Y:S01]  /*4050*/  @P5 IMAD.MOV.U32 R13, RZ, RZ, R0 ;  /* 0x000000ffff0d5224 */ /* 0x000fe200078e0000 */
[----:B------:R-:W-:Y:S01]  /*4060*/  FSETP.GT.AND P6, PT, R25, R17, PT ;  /* 0x000000111900720b */ /* 0x000fe20003fc4000 */
[----:B------:R-:W-:-:S02]  /*4070*/  IMAD.MOV.U32 R11, RZ, RZ, R15 ;  /* 0x000000ffff0b7224 */ /* 0x000fc400078e000f */
[----:B------:R-:W-:Y:S02]  /*4080*/  IMAD.MOV.U32 R6, RZ, RZ, R17 ;  /* 0x000000ffff067224 */ /* 0x000fe400078e0011 */
[----:B------:R-:W-:Y:S01]  /*4090*/  @P5 IMAD.MOV.U32 R0, RZ, RZ, R12 ;  /* 0x000000ffff005224 */ /* 0x000fe200078e000c */
[----:B------:R-:W-:Y:S01]  /*40a0*/  MOV R12, R8 ;  /* 0x00000008000c7202 */ /* 0x000fe20000000f00 */
[----:B------:R-:W-:-:S04]  /*40b0*/  IMAD.MOV.U32 R5, RZ, RZ, R16 ;  /* 0x000000ffff057224 */ /* 0x000fc800078e0010 */
[----:B------:R-:W-:Y:S01]  /*40c0*/  @P3 IMAD.MOV.U32 R11, RZ, RZ, R9 ;  /* 0x000000ffff0b3224 */ /* 0x000fe200078e0009 */
[----:B------:R-:W-:Y:S01]  /*40d0*/  @P3 MOV R14, R13 ;  /* 0x0000000d000e3202 */ /* 0x000fe20000000f00 */
[----:B------:R-:W-:Y:S01]  /*40e0*/  @P3 IMAD.MOV.U32 R9, RZ, RZ, R15 ;  /* 0x000000ffff093224 */ /* 0x000fe200078e000f */
[----:B------:R-:W-:Y:S01]  /*40f0*/  @P3 MOV R13, R10 ;  /* 0x0000000a000d3202 */ /* 0x000fe20000000f00 */
[----:B------:R-:W-:Y:S01]  /*4100*/  @P6 IMAD.MOV.U32 R6, RZ, RZ, R25 ;  /* 0x000000ffff066224 */ /* 0x000fe200078e0019 */
[----:B------:R-:W-:Y:S01]  /*4110*/  FSETP.GT.AND P5, PT, R11, R8, PT ;  /* 0x000000080b00720b */ /* 0x000fe20003fa4000 */
[----:B------:R-:W-:Y:S01]  /*4120*/  @P6 IMAD.MOV.U32 R25, RZ, RZ, R17 ;  /* 0x000000ffff196224 */ /* 0x000fe200078e0011 */
[-C--:B------:R-:W-:Y:S02]  /*4130*/  MOV R10, R9.reuse ;  /* 0x00000009000a7202 */ /* 0x080fe40000000f00 */
[----:B------:R-:W-:Y:S02]  /*4140*/  FSETP.GT.AND P3, PT, R6, R9, PT ;  /* 0x000000090600720b */ /* 0x000fe40003f64000 */
[----:B------:R-:W-:-:S07]  /*4150*/  FSETP.GEU.AND P2, PT, R25, R4, PT ;  /* 0x000000041900720b */ /* 0x000fce0003f4e000 */
[----:B------:R-:W-:Y:S01]  /*4160*/  @P5 IMAD.MOV.U32 R12, RZ, RZ, R11 ;  /* 0x000000ffff0c5224 */ /* 0x000fe200078e000b */
[----:B------:R-:W-:Y:S01]  /*4170*/  @P5 MOV R5, R14 ;  /* 0x0000000e00055202 */ /* 0x000fe20000000f00 */
[----:B------:R-:W-:Y:S01]  /*4180*/  @P5 IMAD.MOV.U32 R11, RZ, RZ, R8 ;  /* 0x000000ffff0b5224 */ /* 0x000fe200078e0008 */
[----:B------:R-:W-:Y:S01]  /*4190*/  MOV R8, R0 ;  /* 0x0000000000087202 */ /* 0x000fe20000000f00 */
[----:B------:R-:W-:Y:S02]  /*41a0*/  @P3 IMAD.MOV.U32 R10, RZ, RZ, R6 ;  /* 0x000000ffff0a3224 */ /* 0x000fe400078e0006 */
[----:B------:R-:W-:Y:S01]  /*41b0*/  @P3 IMAD.MOV.U32 R6, RZ, RZ, R9 ;  /* 0x000000ffff063224 */ /* 0x000fe200078e0009 */
[----:B------:R-:W-:Y:S01]  /*41c0*/  FSEL R9, R4, R25, !P2 ;  /* 0x0000001904097208 */ /* 0x000fe20005000000 */
[----:B------:R-:W-:Y:S01]  /*41d0*/  @P5 IMAD.MOV.U32 R14, RZ, RZ, R16 ;  /* 0x000000ffff0e5224 */ /* 0x000fe200078e0010 */
[----:B------:R-:W-:Y:S01]  /*41e0*/  FSETP.GT.AND P5, PT, R10, R11, PT ;  /* 0x0000000b0a00720b */ /* 0x000fe20003fa4000 */
[----:B------:R-:W-:Y:S01]  /*41f0*/  @P6 IMAD.MOV.U32 R8, RZ, RZ, R18 ;  /* 0x000000ffff086224 */ /* 0x000fe200078e0012 */
[----:B------:R-:W-:Y:S01]  /*4200*/  MOV R4, R13 ;  /* 0x0000000d00047202 */ /* 0x000fe20000000f00 */
[----:B------:R-:W-:Y:S01]  /*4210*/  @P6 IMAD.MOV.U32 R18, RZ, RZ, R0 ;  /* 0x000000ffff126224 */ /* 0x000fe200078e0000 */
[----:B------:R-:W-:Y:S01]  /*4220*/  FSETP.GT.AND P6, PT, R9, R6, PT ;  /* 0x000000060900720b */ /* 0x000fe20003fc4000 */
[----:B------:R-:W-:Y:S01]  /*4230*/  @P3 IMAD.MOV.U32 R4, RZ, RZ, R8 ;  /* 0x000000ffff043224 */ /* 0x000fe200078e0008 */
[----:B------:R-:W-:Y:S01]  /*4240*/  MOV R15, R14 ;  /* 0x0000000e000f7202 */ /* 0x000fe20000000f00 */
[----:B------:R-:W-:Y:S01]  /*4250*/  IMAD.MOV.U32 R25, RZ, RZ, R11 ;  /* 0x000000ffff197224 */ /* 0x000fe200078e000b */
[----:B------:R-:W-:Y:S01]  /*4260*/  SEL R18, R3, R18, !P2 ;  /* 0x0000001203127207 */ /* 0x000fe20005000000 */
[----:B------:R-:W-:-:S02]  /*4270*/  @P3 IMAD.MOV.U32 R8, RZ, RZ, R13 ;  /* 0x000000ffff083224 */ /* 0x000fc400078e000d */
[----:B------:R-:W-:Y:S02]  /*4280*/  IMAD.MOV.U32 R13, RZ, RZ, R6 ;  /* 0x000000ffff0d7224 */ /* 0x000fe400078e0006 */
        /* <DEDUP_REMOVED lines=8> */
[----:B------:R-:W-:Y:S01]  /*4310*/  @P6 IMAD.MOV.U32 R9, RZ, RZ, R6 ;  /* 0x000000ffff096224 */ /* 0x000fe200078e0006 */
[----:B------:R-:W-:-:S02]  /*4320*/  FSETP.GT.AND P3, PT, R13, R10, PT ;  /* 0x0000000a0d00720b */ /* 0x000fc40003f64000 */
[----:B------:R-:W-:Y:S02]  /*4330*/  MOV R11, R5 ;  /* 0x00000005000b7202 */ /* 0x000fe40000000f00 */
[----:B------:R-:W-:Y:S01]  /*4340*/  MOV R16, R8 ;  /* 0x0000000800107202 */ /* 0x000fe20000000f00 */
[----:B------:R-:W-:Y:S01]  /*4350*/  @P6 IMAD.MOV.U32 R16, RZ, RZ, R18 ;  /* 0x000000ffff106224 */ /* 0x000fe200078e0012 */
[----:B------:R-:W-:Y:S01]  /*4360*/  MOV R23, R4 ;  /* 0x0000000400177202 */ /* 0x000fe20000000f00 */
[----:B------:R-:W-:Y:S02]  /*4370*/  @P6 IMAD.MOV.U32 R18, RZ, RZ, R8 ;  /* 0x000000ffff126224 */ /* 0x000fe400078e0008 */
[----:B------:R-:W-:Y:S01]  /*4380*/  @P5 IMAD.MOV.U32 R14, RZ, RZ, R25 ;  /* 0x000000ffff0e5224 */ /* 0x000fe200078e0019 */
        /* <DEDUP_REMOVED lines=8> */
[----:B------:R-:W-:-:S02]  /*4410*/  IMAD.MOV.U32 R21, RZ, RZ, R15 ;  /* 0x000000ffff157224 */ /* 0x000fc400078e000f */
[----:B------:R-:W-:Y:S02]  /*4420*/  IMAD.MOV.U32 R22, RZ, RZ, R11 ;  /* 0x000000ffff167224 */ /* 0x000fe400078e000b */
[----:B------:R-:W-:Y:S02]  /*4430*/  IMAD.MOV.U32 R20, RZ, RZ, R14 ;  /* 0x000000ffff147224 */ /* 0x000fe400078e000e */
[----:B------:R-:W-:-:S06]  /*4440*/  @P3 IMAD.MOV.U32 R16, RZ, RZ, R4 ;  /* 0x000000ffff103224 */ /* 0x000fcc00078e0004 */
        /* <DEDUP_REMOVED lines=8> */
[----:B------:R-:W-:-:S07]  /*44d0*/  @P2 IMAD.MOV.U32 R21, RZ, RZ, R11 ;  /* 0x000000ffff152224 */ /* 0x000fce00078e000b */
.L_x_127:
[----:B------:R-:W-:Y:S05]  /*44e0*/  BSYNC.RECONVERGENT B0 ;  /* 0x0000000000007941 */ /* 0x000fea0003800200 */
.L_x_126:
        /* <DEDUP_REMOVED lines=19> */
[----:B------:R-:W-:Y:S01]  /*4620*/  SEL R29, R29, R18, !P5 ;  /* 0x000000121d1d7207 */ /* 0x000fe20006800000 */
[----:B-1----:R-:W-:Y:S01]  /*4630*/  IMAD.MOV.U32 R18, RZ, RZ, R16 ;  /* 0x000000ffff127224 */ /* 0x002fe200078e0010 */
[----:B------:R-:W-:Y:S01]  /*4640*/  FSETP.GT.AND P3, PT, R24, R13, PT ;  /* 0x0000000d1800720b */ /* 0x000fe20003f64000 */
[----:B--2---:R-:W-:Y:S02]  /*4650*/  IMAD.MOV.U32 R9, RZ, RZ, R22 ;  /* 0x000000ffff097224 */ /* 0x004fe400078e0016 */
[----:B------:R-:W-:-:S10]  /*4660*/  FADD R19, R19, R12 ;  /* 0x0000000c13137221 */ /* 0x000fd40000000000 */
[----:B------:R-:W-:Y:S01]  /*4670*/  @P3 IMAD.MOV.U32 R25, RZ, RZ, R24 ;  /* 0x000000ffff193224 */ /* 0x000fe200078e0018 */
[----:B------:R-:W-:Y:S01]  /*4680*/  @P3 MOV R18, R29 ;  /* 0x0000001d00123202 */ /* 0x000fe20000000f00 */
[----:B------:R-:W-:Y:S01]  /*4690*/  @P3 IMAD.MOV.U32 R24, RZ, RZ, R13 ;  /* 0x000000ffff183224 */ /* 0x000fe200078e000d */
[----:B------:R-:W-:Y:S01]  /*46a0*/  MOV R13, R21 ;  /* 0x00000015000d7202 */ /* 0x000fe20000000f00 */
[----:B------:R-:W-:Y:S01]  /*46b0*/  @P3 IMAD.MOV.U32 R29, RZ, RZ, R16 ;  /* 0x000000ffff1d3224 */ /* 0x000fe200078e0010 */
[----:B------:R-:W-:Y:S02]  /*46c0*/  FSETP.GT.AND P4, PT, R25, R0, PT ;  /* 0x000000001900720b */ /* 0x000fe40003f84000 */
[----:B------:R-:W-:-:S04]  /*46d0*/  FSETP.GEU.AND P6, PT, R24, R27, PT ;  /* 0x0000001b1800720b */ /* 0x000fc80003fce000 */
        /* <DEDUP_REMOVED lines=8> */
[----:B------:R-:W-:-:S09]  /*4760*/  MOV R0, R25 ;  /* 0x0000001900007202 */ /* 0x000fd20000000f00 */
        /* <DEDUP_REMOVED lines=10> */
[----:B------:R-:W-:-:S03]  /*4810*/  FSETP.GEU.AND P2, PT, R27, R4, PT ;  /* 0x000000041b00720b */ /* 0x000fc60003f4e000 */
[----:B------:R-:W-:-:S04]  /*4820*/  IMAD.MOV.U32 R10, RZ, RZ, R15 ;  /* 0x000000ffff0a7224 */ /* 0x000fc800078e000f */
        /* <DEDUP_REMOVED lines=12> */
[----:B------:R-:W-:Y:S01]  /*48f0*/  @P5 MOV R14, R29 ;  /* 0x0000001d000e5202 */ /* 0x000fe20000000f00 */
[----:B------:R-:W-:-:S02]  /*4900*/  @P5 IMAD.MOV.U32 R29, RZ, RZ, R18 ;  /* 0x000000ffff1d5224 */ /* 0x000fc400078e0012 */
[----:B------:R-:W-:Y:S02]  /*4910*/  IMAD.MOV.U32 R18, RZ, RZ, R13 ;  /* 0x000000ffff127224 */ /* 0x000fe400078e000d */
[----:B------:R-:W-:Y:S02]  /*4920*/  @P4 IMAD.MOV.U32 R10, RZ, RZ, R14 ;  /* 0x000000ffff0a4224 */ /* 0x000fe400078e000e */
[----:B------:R-:W-:Y:S02]  /*4930*/  @P4 IMAD.MOV.U32 R14, RZ, RZ, R15 ;  /* 0x000000ffff0e4224 */ /* 0x000fe400078e000f */
[----:B------:R-:W-:Y:S01]  /*4940*/  @P3 MOV R4, R16 ;  /* 0x0000001000043202 */ /* 0x000fe20000000f00 */
[----:B------:R-:W-:Y:S01]  /*4950*/  @P3 IMAD.MOV.U32 R16, RZ, RZ, R11 ;  /* 0x000000ffff103224 */ /* 0x000fe200078e000b */
[----:B------:R-:W-:Y:S01]  /*4960*/  @P6 MOV R21, R20 ;  /* 0x0000001400156202 */ /* 0x000fe20000000f00 */
[----:B------:R-:W-:Y:S01]  /*4970*/  @P6 IMAD.MOV.U32 R20, RZ, RZ, R0 ;  /* 0x000000ffff146224 */ /* 0x000fe200078e0000 */
[----:B------:R-:W-:-:S02]  /*4980*/  FSETP.GT.AND P5, PT, R4, R17, PT ;  /* 0x000000110400720b */ /* 0x000fc40003fa4000 */
[----:B------:R-:W-:Y:S02]  /*4990*/  FSETP.GT.AND P4, PT, R21, R16, PT ;  /* 0x000000101500720b */ /* 0x000fe40003f84000 */
[----:B------:R-:W-:Y:S01]  /*49a0*/  @P3 MOV R18, R10 ;  /* 0x0000000a00123202 */ /* 0x000fe20000000f00 */
[----:B------:R-:W-:Y:S01]  /*49b0*/  @P3 IMAD.MOV.U32 R10, RZ, RZ, R13 ;  /* 0x000000ffff0a3224 */ /* 0x000fe200078e000d */
[----:B------:R-:W-:Y:S01]  /*49c0*/  SEL R11, R8, R29, !P2 ;  /* 0x0000001d080b7207 */ /* 0x000fe20005000000 */
[----:B------:R-:W-:Y:S01]  /*49d0*/  IMAD.MOV.U32 R13, RZ, RZ, R9 ;  /* 0x000000ffff0d7224 */ /* 0x000fe200078e0009 */
[----:B------:R-:W-:Y:S02]  /*49e0*/  MOV R8, R17 ;  /* 0x0000001100087202 */ /* 0x000fe40000000f00 */
[----:B------:R-:W-:Y:S02]  /*49f0*/  FSETP.GEU.AND P3, PT, R20, R3, PT ;  /* 0x000000031400720b */ /* 0x000fe40003f6e000 */
[----:B------:R-:W-:Y:S01]  /*4a00*/  MOV R15, R16 ;  /* 0x00000010000f7202 */ /* 0x000fe20000000f00 */
[----:B------:R-:W-:Y:S01]  /*4a10*/  @P5 IMAD.MOV.U32 R8, RZ, RZ, R4 ;  /* 0x000000ffff085224 */ /* 0x000fe200078e0004 */
[----:B------:R-:W-:Y:S01]  /*4a20*/  FSEL R23, R3, R20, !P3 ;  /* 0x0000001403177208 */ /* 0x000fe20005800000 */
[----:B------:R-:W-:Y:S01]  /*4a30*/  @P5 IMAD.MOV.U32 R4, RZ, RZ, R17 ;  /* 0x000000ffff045224 */ /* 0x000fe200078e0011 */
[----:B------:R-:W-:Y:S01]  /*4a40*/  MOV R0, R14 ;  /* 0x0000000e00007202 */ /* 0x000fe20000000f00 */
[----:B------:R-:W-:-:S02]  /*4a50*/  @P4 IMAD.MOV.U32 R15, RZ, RZ, R21 ;  /* 0x000000ffff0f4224 */ /* 0x000fc400078e0015 */
[----:B------:R-:W-:Y:S01]  /*4a60*/  @P4 IMAD.MOV.U32 R21, RZ, RZ, R16 ;  /* 0x000000ffff154224 */ /* 0x000fe200078e0010 */
[----:B------:R-:W-:Y:S01]  /*4a70*/  MOV R16, R10 ;  /* 0x0000000a00107202 */ /* 0x000fe20000000f00 */
[----:B------:R-:W-:Y:S01]  /*4a80*/  @P6 IMAD.MOV.U32 R0, RZ, RZ, R11 ;  /* 0x000000ffff006224 */ /* 0x000fe200078e000b */
[----:B------:R-:W-:Y:S01]  /*4a90*/  FSETP.GT.AND P2, PT, R15, R4, PT ;  /* 0x000000040f00720b */ /* 0x000fe20003f44000 */
[----:B------:R-:W-:Y:S01]  /*4aa0*/  IMAD.MOV.U32 R17, RZ, RZ, R4 ;  /* 0x000000ffff117224 */ /* 0x000fe200078e0004 */
[----:B------:R-:W-:Y:S01]  /*4ab0*/  @P6 MOV R11, R14 ;  /* 0x0000000e000b6202 */ /* 0x000fe20000000f00 */
[----:B------:R-:W-:Y:S01]  /*4ac0*/  IMAD.MOV.U32 R14, RZ, RZ, R21 ;  /* 0x000000ffff0e7224 */ /* 0x000fe200078e0015 */
[----:B------:R-:W-:Y:S01]  /*4ad0*/  FSETP.GT.AND P6, PT, R23, R21, PT ;  /* 0x000000151700720b */ /* 0x000fe20003fc4000 */
[----:B------:R-:W-:Y:S01]  /*4ae0*/  @P5 IMAD.MOV.U32 R13, RZ, RZ, R18 ;  /* 0x000000ffff0d5224 */ /* 0x000fe200078e0012 */
[----:B------:R-:W-:Y:S01]  /*4af0*/  SEL R6, R6, R11, !P3 ;  /* 0x0000000b06067207 */ /* 0x000fe20005800000 */
[----:B------:R-:W-:-:S02]  /*4b00*/  @P5 IMAD.MOV.U32 R18, RZ, RZ, R9 ;  /* 0x000000ffff125224 */ /* 0x000fc400078e0009 */
[----:B------:R-:W-:Y:S01]  /*4b10*/  @P4 IMAD.MOV.U32 R16, RZ, RZ, R0 ;  /* 0x000000ffff104224 */ /* 0x000fe200078e0000 */
[----:B------:R-:W-:Y:S01]  /*4b20*/  @P4 MOV R0, R10 ;  /* 0x0000000a00004202 */ /* 0x000fe20000000f00 */
[----:B------:R-:W-:Y:S01]  /*4b30*/  IMAD.MOV.U32 R3, RZ, RZ, R13 ;  /* 0x000000ffff037224 */ /* 0x000fe200078e000d */
[-C--:B------:R-:W-:Y:S01]  /*4b40*/  MOV R10, R18.reuse ;  /* 0x00000012000a7202 */ /* 0x080fe20000000f00 */
[----:B------:R-:W-:Y:S01]  /*4b50*/  @P2 IMAD.MOV.U32 R10, RZ, RZ, R16 ;  /* 0x000000ffff0a2224 */ /* 0x000fe200078e0010 */
[----:B------:R-:W-:Y:S01]  /*4b60*/  @P2 MOV R17, R15 ;  /* 0x0000000f00112202 */ /* 0x000fe20000000f00 */
[----:B------:R-:W-:Y:S01]  /*4b70*/  @P2 IMAD.MOV.U32 R15, RZ, RZ, R4 ;  /* 0x000000ffff0f2224 */ /* 0x000fe200078e0004 */
[----:B------:R-:W-:Y:S01]  /*4b80*/  @P2 MOV R16, R18 ;  /* 0x0000001200102202 */ /* 0x000fe20000000f00 */
[----:B------:R-:W-:Y:S01]  /*4b90*/  @P6 IMAD.MOV.U32 R14, RZ, RZ, R23 ;  /* 0x000000ffff0e6224 */ /* 0x000fe200078e0017 */
[----:B------:R-:W-:Y:S01]  /*4ba0*/  FSETP.GT.AND P5, PT, R17, R8, PT ;  /* 0x000000081100720b */ /* 0x000fe20003fa4000 */
[----:B------:R-:W-:-:S02]  /*4bb0*/  @P6 IMAD.MOV.U32 R23, RZ, RZ, R21 ;  /* 0x000000ffff176224 */ /* 0x000fc400078e0015 */
[----:B------:R-:W-:Y:S01]  /*4bc0*/  IMAD.MOV.U32 R18, RZ, RZ, R8 ;  /* 0x000000ffff127224 */ /* 0x000fe200078e0008 */
[----:B------:R-:W-:Y:S01]  /*4bd0*/  FSETP.GT.AND P4, PT, R14, R15, PT ;  /* 0x0000000f0e00720b */ /* 0x000fe20003f84000 */
[----:B------:R-:W-:Y:S01]  /*4be0*/  IMAD.MOV.U32 R4, RZ, RZ, R15 ;  /* 0x000000ffff047224 */ /* 0x000fe200078e000f */
[----:B------:R-:W-:-:S04]  /*4bf0*/  FSETP.GEU.AND P2, PT, R23, R2, PT ;  /* 0x000000021700720b */ /* 0x000fc80003f4e000 */
[----:B------:R-:W-:Y:S01]  /*4c00*/  FSEL R9, R2, R23, !P2 ;  /* 0x0000001702097208 */ /* 0x000fe20005000000 */
[----:B------:R-:W-:Y:S02]  /*4c10*/  IMAD.MOV.U32 R2, RZ, RZ, R0 ;  /* 0x000000ffff027224 */ /* 0x000fe400078e0000 */
[----:B------:R-:W-:Y:S01]  /*4c20*/  @P5 MOV R18, R17 ;  /* 0x0000001100125202 */ /* 0x000fe20000000f00 */
[----:B------:R-:W-:Y:S01]  /*4c30*/  @P5 IMAD.MOV.U32 R17, RZ, RZ, R8 ;  /* 0x000000ffff115224 */ /* 0x000fe200078e0008 */
        /* <DEDUP_REMOVED lines=11> */
[----:B------:R-:W-:Y:S01]  /*4cf0*/  @P4 IMAD.MOV.U32 R8, RZ, RZ, R2 ;  /* 0x000000ffff084224 */ /* 0x000fe200078e0002 */
[----:B------:R-:W-:Y:S01]  /*4d00*/  MOV R24, R18 ;  /* 0x0000001200187202 */ /* 0x000fe20000000f00 */
[----:B------:R-:W-:-:S02]  /*4d10*/  @P4 IMAD.MOV.U32 R2, RZ, RZ, R16 ;  /* 0x000000ffff024224 */ /* 0x000fc400078e0010 */
[----:B------:R-:W-:-:S03]  /*4d20*/  IMAD.MOV.U32 R11, RZ, RZ, R10 ;  /* 0x000000ffff0b7224 */ /* 0x000fc600078e000a */
[----:B------:R-:W-:-:S03]  /*4d30*/  MOV R16, R2 ;  /* 0x0000000200107202 */ /* 0x000fc60000000f00 */
        /* <DEDUP_REMOVED lines=9> */
[----:B------:R-:W-:-:S08]  /*4dd0*/  @P3 IMAD.MOV.U32 R9, RZ, RZ, R14 ;  /* 0x000000ffff093224 */ /* 0x000fd000078e000e */
[----:B------:R-:W-:Y:S01]  /*4de0*/  @P6 MOV R24, R15 ;  /* 0x0000000f00186202 */ /* 0x000fe20000000f00 */
[----:B------:R-:W-:Y:S01]  /*4df0*/  @P6 IMAD.MOV.U32 R15, RZ, RZ, R18 ;  /* 0x000000ffff0f6224 */ /* 0x000fe200078e0012 */
[----:B------:R-:W-:Y:S01]  /*4e00*/  SEL R18, R5, R6, !P2 ;  /* 0x0000000605127207 */ /* 0x000fe20005000000 */
        /* <DEDUP_REMOVED lines=8> */
[----:B------:R-:W-:Y:S01]  /*4e90*/  IMAD.MOV.U32 R20, RZ, RZ, R24 ;  /* 0x000000ffff147224 */ /* 0x000fe200078e0018 */
[----:B------:R-:W-:Y:S01]  /*4ea0*/  @P4 MOV R23, R16 ;  /* 0x0000001000174202 */ /* 0x000fe20000000f00 */
[----:B------:R-:W-:-:S02]  /*4eb0*/  IMAD.MOV.U32 R22, RZ, RZ, R5 ;  /* 0x000000ffff167224 */ /* 0x000fc400078e0005 */
[----:B------:R-:W-:Y:S02]  /*4ec0*/  IMAD.MOV.U32 R21, RZ, RZ, R11 ;  /* 0x000000ffff157224 */ /* 0x000fe400078e000b */
[----:B------:R-:W-:Y:S02]  /*4ed0*/  @P3 IMAD.MOV.U32 R18, RZ, RZ, R2 ;  /* 0x000000ffff123224 */ /* 0x000fe400078e0002 */
[----:B------:R-:W-:Y:S02]  /*4ee0*/  @P4 IMAD.MOV.U32 R16, RZ, RZ, R8 ;  /* 0x000000ffff104224 */ /* 0x000fe400078e0008 */
        /* <DEDUP_REMOVED lines=9> */
.L_x_129:
[----:B------:R-:W-:Y:S05]  /*4f80*/  BSYNC.RECONVERGENT B0 ;  /* 0x0000000000007941 */ /* 0x000fea0003800200 */
.L_x_128:
[----:B------:R-:W-:Y:S04]  /*4f90*/  BSSY.RECONVERGENT B0, `(.L_x_130) ;  /* 0x0000013000007945 */ /* 0x000fe80003800200 */
[----:B------:R-:W-:Y:S05]  /*4fa0*/  @!P0 BRA `(.L_x_131) ;  /* 0x0000000000448947 */ /* 0x000fea0003800000 */
[----:B0-----:R-:W0:Y:S01]  /*4fb0*/  S2R R3, SR_CgaCtaId ;  /* 0x0000000000037919 */ /* 0x001e220000008800 */
[----:B------:R-:W-:Y:S02]  /*4fc0*/  MOV R2, 0x400 ;  /* 0x0000040000027802 */ /* 0x000fe40000000f00 */
[----:B------:R-:W-:-:S03]  /*4fd0*/  SHF.R.U32.HI R7, RZ, 0x5, R7 ;  /* 0x00000005ff077819 */ /* 0x000fc60000011607 */
[----:B------:R-:W-:-:S05]  /*4fe0*/  VIADD R2, R2, 0x10 ;  /* 0x0000001002027836 */ /* 0x000fca0000000000 */
[----:B0-----:R-:W-:-:S05]  /*4ff0*/  LEA R2, R3, R2, 0x18 ;  /* 0x0000000203027211 */ /* 0x001fca00078ec0ff */
[----:B------:R-:W-:-:S05]  /*5000*/  IMAD R2, R7, 0x2c, R2 ;  /* 0x0000002c07027824 */ /* 0x000fca00078e0202 */
[----:B------:R3:W-:Y:S04]  /*5010*/  STS [R2+0x4], R19 ;  /* 0x0000041302007388 */ /* 0x0007e80000000800 */
        /* <DEDUP_REMOVED lines=9> */
[----:B------:R3:W-:Y:S02]  /*50b0*/  STS [R2+0x2c], R9 ;  /* 0x00002c0902007388 */ /* 0x0007e40000000800 */
.L_x_131:
[----:B------:R-:W-:Y:S05]  /*50c0*/  BSYNC.RECONVERGENT B0 ;  /* 0x0000000000007941 */ /* 0x000fea0003800200 */
.L_x_130:
[----:B------:R-:W-:Y:S06]  /*50d0*/  BAR.SYNC.DEFER_BLOCKING 0x0 ;  /* 0x0000000000007b1d */ /* 0x000fec0000010000 */
[----:B------:R-:W-:Y:S04]  /*50e0*/  BSSY.RECONVERGENT B0, `(.L_x_132) ;  /* 0x00000a4000007945 */ /* 0x000fe80003800200 */
[----:B------:R-:W-:Y:S05]  /*50f0*/  @P1 BRA `(.L_x_133) ;  /* 0x0000000800881947 */ /* 0x000fea0003800000 */
[----:B------:R-:W4:Y:S01]  /*5100*/  S2UR UR5, SR_CgaCtaId ;  /* 0x00000000000579c3 */ /* 0x000f220000008800 */
[----:B------:R-:W-:Y:S01]  /*5110*/  UMOV UR4, 0x400 ;  /* 0x0000040000047882 */ /* 0x000fe20000000000 */
[----:B------:R-:W-:Y:S02]  /*5120*/  IMAD.MOV.U32 R25, RZ, RZ, R13 ;  /* 0x000000ffff197224 */ /* 0x000fe400078e000d */
[----:B0--3--:R-:W-:Y:S02]  /*5130*/  IMAD.MOV.U32 R2, RZ, RZ, R0 ;  /* 0x000000ffff027224 */ /* 0x009fe400078e0000 */
[----:B------:R-:W-:Y:S01]  /*5140*/  IMAD.MOV.U32 R3, RZ, RZ, R17 ;  /* 0x000000ffff037224 */ /* 0x000fe200078e0011 */
[----:B----4-:R-:W-:-:S09]  /*5150*/  ULEA UR4, UR5, UR4, 0x18 ;  /* 0x0000000405047291 */ /* 0x010fd2000f8ec0ff */
[----:B------:R-:W0:Y:S02]  /*5160*/  LDS.128 R4, [UR4+0x50] ;  /* 0x00005004ff047984 */ /* 0x000e240008000c00 */
[----:B0-----:R-:W-:-:S04]  /*5170*/  FSETP.GT.AND P5, PT, R6, R9, PT ;  /* 0x000000090600720b */ /* 0x001fc80003fa4000 */
[----:B------:R-:W-:Y:S02]  /*5180*/  FSEL R6, R6, R9, P5 ;  /* 0x0000000906067208 */ /* 0x000fe40002800000 */
[----:B-12---:R-:W0:Y:S02]  /*5190*/  LDS.128 R8, [UR4+0x40] ;  /* 0x00004004ff087984 */ /* 0x006e240008000c00 */
[----:B------:R-:W-:-:S13]  /*51a0*/  FSETP.GT.AND P3, PT, R6, R13, PT ;  /* 0x0000000d0600720b */ /* 0x000fda0003f64000 */
[----:B------:R-:W-:Y:S01]  /*51b0*/  @P3 MOV R25, R6 ;  /* 0x0000000600193202 */ /* 0x000fe20000000f00 */
[----:B------:R-:W-:Y:S02]  /*51c0*/  @P3 IMAD.MOV.U32 R6, RZ, RZ, R13 ;  /* 0x000000ffff063224 */ /* 0x000fe400078e000d */
[----:B------:R-:W1:Y:S01]  /*51d0*/  LDS.128 R12, [UR4+0x60] ;  /* 0x00006004ff0c7984 */ /* 0x000e620008000c00 */
[----:B------:R-:W-:Y:S02]  /*51e0*/  FSETP.GT.AND P4, PT, R25, R0, PT ;  /* 0x000000001900720b */ /* 0x000fe40003f84000 */
[----:B------:R-:W-:-:S04]  /*51f0*/  FSETP.GT.AND P0, PT, R7, R6, PT ;  /* 0x000000060700720b */ /* 0x000fc80003f04000 */
[----:B------:R-:W-:Y:S01]  /*5200*/  FSEL R29, R7, R6, P0 ;  /* 0x00000006071d7208 */ /* 0x000fe20000000000 */
[----:B------:R-:W-:-:S06]  /*5210*/  IMAD.MOV.U32 R6, RZ, RZ, R23 ;  /* 0x000000ffff067224 */ /* 0x000fcc00078e0017 */
[----:B------:R-:W-:Y:S01]  /*5220*/  @P4 MOV R2, R25 ;  /* 0x0000001900024202 */ /* 0x000fe20000000f00 */
[----:B------:R-:W-:Y:S02]  /*5230*/  @P4 IMAD.MOV.U32 R25, RZ, RZ, R0 ;  /* 0x000000ffff194224 */ /* 0x000fe400078e0000 */
[----:B------:R-:W-:Y:S01]  /*5240*/  IMAD.MOV.U32 R0, RZ, RZ, R21 ;  /* 0x000000ffff007224 */ /* 0x000fe200078e0015 */
[----:B------:R-:W-:Y:S01]  /*5250*/  FSETP.GT.AND P6, PT, R2, R17, PT ;  /* 0x000000110200720b */ /* 0x000fe20003fc4000 */
[----:B------:R-:W-:Y:S01]  /*5260*/  IMAD.MOV.U32 R7, RZ, RZ, R25 ;  /* 0x000000ffff077224 */ /* 0x000fe200078e0019 */
[----:B------:R-:W-:Y:S02]  /*5270*/  FSETP.GT.AND P2, PT, R29, R25, PT ;  /* 0x000000191d00720b */ /* 0x000fe40003f44000 */
[----:B0-----:R-:W-:Y:S01]  /*5280*/  SEL R27, R9, R18, P5 ;  /* 0x00000012091b7207 */ /* 0x001fe20002800000 */
[----:B------:R-:W-:Y:S01]  /*5290*/  FADD R19, R19, R8 ;  /* 0x0000000813137221 */ /* 0x000fe20000000000 */
[----:B------:R-:W-:-:S07]  /*52a0*/  MOV R9, R20 ;  /* 0x0000001400097202 */ /* 0x000fce0000000f00 */
        /* <DEDUP_REMOVED lines=11> */
[----:B-1----:R-:W-:-:S02]  /*5360*/  IMAD.MOV.U32 R15, RZ, RZ, R22 ;  /* 0x000000ffff0f7224 */ /* 0x002fc400078e0016 */
[----:B------:R-:W-:Y:S02]  /*5370*/  @P4 IMAD.MOV.U32 R17, RZ, RZ, R23 ;  /* 0x000000ffff114224 */ /* 0x000fe400078e0017 */
[----:B------:R-:W-:Y:S01]  /*5380*/  @P6 IMAD.MOV.U32 R0, RZ, RZ, R6 ;  /* 0x000000ffff006224 */ /* 0x000fe200078e0006 */
[----:B------:R-:W-:Y:S02]  /*5390*/  @P6 MOV R6, R21 ;  /* 0x0000001500066202 */ /* 0x000fe40000000f00 */
[----:B------:R-:W-:Y:S02]  /*53a0*/  FSETP.GT.AND P6, PT, R12, R29, PT ;  /* 0x0000001d0c00720b */ /* 0x000fe40003fc4000 */
[----:B------:R-:W-:Y:S02]  /*53b0*/  @P5 MOV R9, R3 ;  /* 0x0000000300095202 */ /* 0x000fe40000000f00 */
[----:B------:R-:W-:Y:S01]  /*53c0*/  @P3 MOV R16, R7 ;  /* 0x0000000700103202 */ /* 0x000fe20000000f00 */
[----:B------:R-:W-:Y:S01]  /*53d0*/  @P3 IMAD.MOV.U32 R7, RZ, RZ, R2 ;  /* 0x000000ffff073224 */ /* 0x000fe200078e0002 */
[----:B------:R-:W-:-:S02]  /*53e0*/  @P5 MOV R3, R20 ;  /* 0x0000001400035202 */ /* 0x000fc40000000f00 */
[----:B------:R-:W-:Y:S01]  /*53f0*/  FSEL R20, R12, R29, P6 ;  /* 0x0000001d0c147208 */ /* 0x000fe20003000000 */
[----:B------:R-:W-:Y:S01]  /*5400*/  IMAD.MOV.U32 R21, RZ, RZ, R7 ;  /* 0x000000ffff157224 */ /* 0x000fe200078e0007 */
[----:B------:R-:W-:Y:S01]  /*5410*/  @P5 MOV R15, R0 ;  /* 0x00000000000f5202 */ /* 0x000fe20000000f00 */
[----:B------:R-:W-:Y:S01]  /*5420*/  @P5 IMAD.MOV.U32 R0, RZ, RZ, R22 ;  /* 0x000000ffff005224 */ /* 0x000fe200078e0016 */
[----:B------:R-:W-:Y:S02]  /*5430*/  FSETP.GT.AND P4, PT, R16, R3, PT ;  /* 0x000000031000720b */ /* 0x000fe40003f84000 */
[----:B------:R-:W-:Y:S02]  /*5440*/  FSETP.GT.AND P5, PT, R20, R7, PT ;  /* 0x000000071400720b */ /* 0x000fe40003fa4000 */
[----:B------:R-:W-:Y:S02]  /*5450*/  MOV R2, R3 ;  /* 0x0000000300027202 */ /* 0x000fe40000000f00 */
[----:B------:R-:W-:-:S02]  /*5460*/  SEL R12, R10, R27, P0 ;  /* 0x0000001b0a0c7207 */ /* 0x000fc40000000000 */
        /* <DEDUP_REMOVED lines=13> */
[----:B------:R-:W-:Y:S01]  /*5540*/  IMAD.MOV.U32 R6, RZ, RZ, R9 ;  /* 0x000000ffff067224 */ /* 0x000fe200078e0009 */
[C---:B------:R-:W-:Y:S02]  /*5550*/  FSETP.GT.AND P3, PT, R13.reuse, R20, PT ;  /* 0x000000140d00720b */ /* 0x040fe40003f64000 */
[----:B------:R-:W-:Y:S02]  /*5560*/  MOV R17, R0 ;  /* 0x0000000000117202 */ /* 0x000fe40000000f00 */
[----:B------:R-:W-:Y:S01]  /*5570*/  @P4 MOV R17, R10 ;  /* 0x0000000a00114202 */ /* 0x000fe20000000f00 */
[----:B------:R-:W-:Y:S02]  /*5580*/  @P4 IMAD.MOV.U32 R10, RZ, RZ, R0 ;  /* 0x000000ffff0a4224 */ /* 0x000fe400078e0000 */
[----:B------:R-:W-:Y:S01]  /*5590*/  @P0 IMAD.MOV.U32 R6, RZ, RZ, R2 ;  /* 0x000000ffff060224 */ /* 0x000fe200078e0002 */
[----:B------:R-:W-:Y:S01]  /*55a0*/  @P0 MOV R2, R9 ;  /* 0x0000000900020202 */ /* 0x000fe20000000f00 */
[----:B------:R-:W-:Y:S01]  /*55b0*/  @P2 IMAD.MOV.U32 R3, RZ, RZ, R21 ;  /* 0x000000ffff032224 */ /* 0x000fe200078e0015 */
[----:B------:R-:W-:Y:S01]  /*55c0*/  @P2 MOV R21, R16 ;  /* 0x0000001000152202 */ /* 0x000fe20000000f00 */
[----:B------:R-:W-:Y:S01]  /*55d0*/  IMAD.MOV.U32 R0, RZ, RZ, R15 ;  /* 0x000000ffff007224 */ /* 0x000fe200078e000f */
[----:B------:R-:W-:Y:S01]  /*55e0*/  FSEL R9, R13, R20, P3 ;  /* 0x000000140d097208 */ /* 0x000fe20001800000 */
[----:B------:R-:W-:Y:S01]  /*55f0*/  @P0 IMAD.MOV.U32 R0, RZ, RZ, R17 ;  /* 0x000000ffff000224 */ /* 0x000fe200078e0011 */
[----:B------:R-:W-:-:S02]  /*5600*/  FSETP.GT.AND P4, PT, R3, R2, PT ;  /* 0x000000020300720b */ /* 0x000fc40003f84000 */
[----:B------:R-:W-:Y:S01]  /*5610*/  SEL R13, R11, R12, P6 ;  /* 0x0000000c0b0d7207 */ /* 0x000fe20003000000 */
[----:B------:R-:W-:Y:S01]  /*5620*/  IMAD.MOV.U32 R12, RZ, RZ, R18 ;  /* 0x000000ffff0c7224 */ /* 0x000fe200078e0012 */
[----:B------:R-:W-:Y:S02]  /*5630*/  FSETP.GT.AND P6, PT, R9, R21, PT ;  /* 0x000000150900720b */ /* 0x000fe40003fc4000 */
[----:B------:R-:W-:Y:S01]  /*5640*/  MOV R23, R2 ;  /* 0x0000000200177202 */ /* 0x000fe20000000f00 */
[----:B------:R-:W-:Y:S01]  /*5650*/  @P5 IMAD.MOV.U32 R12, RZ, RZ, R13 ;  /* 0x000000ffff0c5224 */ /* 0x000fe200078e000d */
[----:B------:R-:W-:Y:S02]  /*5660*/  @P0 MOV R17, R15 ;  /* 0x0000000f00110202 */ /* 0x000fe40000000f00 */
[----:B------:R-:W-:Y:S02]  /*5670*/  @P5 MOV R13, R18 ;  /* 0x00000012000d5202 */ /* 0x000fe40000000f00 */
[----:B------:R-:W-:Y:S01]  /*5680*/  MOV R11, R10 ;  /* 0x0000000a000b7202 */ /* 0x000fe20000000f00 */
[----:B------:R-:W-:Y:S01]  /*5690*/  @P2 IMAD.MOV.U32 R11, RZ, RZ, R12 ;  /* 0x000000ffff0b2224 */ /* 0x000fe200078e000c */
[----:B------:R-:W-:Y:S01]  /*56a0*/  @P4 MOV R23, R3 ;  /* 0x0000000300174202 */ /* 0x000fe20000000f00 */
[----:B------:R-:W-:Y:S01]  /*56b0*/  @P4 IMAD.MOV.U32 R3, RZ, RZ, R2 ;  /* 0x000000ffff034224 */ /* 0x000fe200078e0002 */
[----:B------:R-:W-:Y:S01]  /*56c0*/  MOV R2, R21 ;  /* 0x0000001500027202 */ /* 0x000fe20000000f00 */
[----:B------:R-:W-:Y:S01]  /*56d0*/  @P6 IMAD.MOV.U32 R2, RZ, RZ, R9 ;  /* 0x000000ffff026224 */ /* 0x000fe200078e0009 */
[-C--:B------:R-:W-:Y:S01]  /*56e0*/  FSETP.GT.AND P5, PT, R23, R6.reuse, PT ;  /* 0x000000061700720b */ /* 0x080fe20003fa4000 */
[----:B------:R-:W-:Y:S01]  /*56f0*/  @P6 IMAD.MOV.U32 R9, RZ, RZ, R21 ;  /* 0x000000ffff096224 */ /* 0x000fe200078e0015 */
[----:B------:R-:W-:Y:S01]  /*5700*/  MOV R7, R17 ;  /* 0x0000001100077202 */ /* 0x000fe20000000f00 */
[----:B------:R-:W-:Y:S01]  /*5710*/  @P2 IMAD.MOV.U32 R12, RZ, RZ, R10 ;  /* 0x000000ffff0c2224 */ /* 0x000fe200078e000a */
[----:B------:R-:W-:Y:S01]  /*5720*/  FSETP.GT.AND P0, PT, R2, R3, PT ;  /* 0x000000030200720b */ /* 0x000fe20003f04000 */
[----:B------:R-:W-:Y:S01]  /*5730*/  @P4 IMAD.MOV.U32 R7, RZ, RZ, R11 ;  /* 0x000000ffff074224 */ /* 0x000fe200078e000b */
[----:B------:R-:W-:Y:S01]  /*5740*/  FSETP.GT.AND P2, PT, R14, R9, PT ;  /* 0x000000090e00720b */ /* 0x000fe20003f44000 */
[----:B------:R-:W-:Y:S01]  /*5750*/  IMAD.MOV.U32 R10, RZ, RZ, R3 ;  /* 0x000000ffff0a7224 */ /* 0x000fe200078e0003 */
[----:B------:R-:W-:-:S02]  /*5760*/  MOV R16, R6 ;  /* 0x0000000600107202 */ /* 0x000fc40000000f00 */
[----:B------:R-:W-:Y:S02]  /*5770*/  FSEL R9, R14, R9, P2 ;  /* 0x000000090e097208 */ /* 0x000fe40001000000 */
[----:B------:R-:W-:Y:S02]  /*5780*/  @P4 MOV R11, R17 ;  /* 0x00000011000b4202 */ /* 0x000fe40000000f00 */
[----:B------:R-:W-:Y:S02]  /*5790*/  @P5 MOV R16, R23 ;  /* 0x0000001700105202 */ /* 0x000fe40000000f00 */
[----:B------:R-:W-:Y:S01]  /*57a0*/  @P5 MOV R23, R6 ;  /* 0x0000000600175202 */ /* 0x000fe20000000f00 */
[--C-:B------:R-:W-:Y:S01]  /*57b0*/  IMAD.MOV.U32 R6, RZ, RZ, R0.reuse ;  /* 0x000000ffff067224 */ /* 0x100fe200078e0000 */
[----:B------:R-:W-:Y:S01]  /*57c0*/  @P0 MOV R10, R2 ;  /* 0x00000002000a0202 */ /* 0x000fe20000000f00 */
[----:B------:R-:W-:Y:S01]  /*57d0*/  @P0 IMAD.MOV.U32 R2, RZ, RZ, R3 ;  /* 0x000000ffff020224 */ /* 0x000fe200078e0003 */
[----:B------:R-:W-:Y:S01]  /*57e0*/  @P5 MOV R6, R7 ;  /* 0x0000000700065202 */ /* 0x000fe20000000f00 */
[----:B------:R-:W-:Y:S01]  /*57f0*/  @P5 IMAD.MOV.U32 R7, RZ, RZ, R0 ;  /* 0x000000ffff075224 */ /* 0x000fe200078e0000 */
[----:B------:R-:W-:-:S02]  /*5800*/  FSETP.GT.AND P4, PT, R10, R23, PT ;  /* 0x000000170a00720b */ /* 0x000fc40003f84000 */
[----:B------:R-:W-:Y:S02]  /*5810*/  FSETP.GT.AND P5, PT, R9, R2, PT ;  /* 0x000000020900720b */ /* 0x000fe40003fa4000 */
[----:B------:R-:W-:Y:S01]  /*5820*/  SEL R4, R4, R13, P3 ;  /* 0x0000000d04047207 */ /* 0x000fe20001800000 */
[----:B------:R-:W-:Y:S01]  /*5830*/  IMAD.MOV.U32 R13, RZ, RZ, R2 ;  /* 0x000000ffff0d7224 */ /* 0x000fe200078e0002 */
[-C--:B------:R-:W-:Y:S02]  /*5840*/  MOV R3, R23.reuse ;  /* 0x0000001700037202 */ /* 0x080fe40000000f00 */
        /* <DEDUP_REMOVED lines=13> */
[----:B------:R-:W-:Y:S01]  /*5920*/  SEL R18, R5, R4, P2 ;  /* 0x0000000405127207 */ /* 0x000fe20001000000 */
        /* <DEDUP_REMOVED lines=21> */
[----:B------:R-:W-:-:S04]  /*5a80*/  @P6 IMAD.MOV.U32 R16, RZ, RZ, R12 ;  /* 0x000000ffff106224 */ /* 0x000fc800078e000c */
        /* <DEDUP_REMOVED lines=9> */
.L_x_133:
[----:B------:R-:W-:Y:S05]  /*5b20*/  BSYNC.RECONVERGENT B0 ;  /* 0x0000000000007941 */ /* 0x000fea0003800200 */
.L_x_132:
[----:B------:R-:W-:Y:S05]  /*5b30*/  @P1 EXIT ;  /* 0x000000000000194d */ /* 0x000fea0003800000 */
[----:B------:R-:W4:Y:S01]  /*5b40*/  S2UR UR5, SR_CgaCtaId ;  /* 0x00000000000579c3 */ /* 0x000f220000008800 */
[----:B------:R-:W-:Y:S01]  /*5b50*/  UMOV UR4, 0x400 ;  /* 0x0000040000047882 */ /* 0x000fe20000000000 */
[----:B------:R-:W-:Y:S01]  /*5b60*/  FSETP.GEU.AND P5, PT, |R19|, 1.175494350822287508e-38, PT ;  /* 0x008000001300780b */ /* 0x000fe20003fae200 */
[----:B------:R-:W-:-:S05]  /*5b70*/  HFMA2 R7, -RZ, RZ, 15, 0 ;  /* 0x4b800000ff077431 */ /* 0x000fca00000001ff */
[----:B------:R-:W5:Y:S01]  /*5b80*/  LDC R12, c[0x0][0x39c] ;  /* 0x0000e700ff0c7b82 */ /* 0x000f620000000800 */
[----:B------:R-:W-:-:S06]  /*5b90*/  FSEL R7, R7, 1, !P5 ;  /* 0x3f80000007077808 */ /* 0x000fcc0006800000 */
[----:B-1-3--:R-:W-:Y:S01]  /*5ba0*/  @!P5 FMUL R19, R19, 16777216 ;  /* 0x4b8000001313d820 */ /* 0x00afe20000400000 */
[----:B0-----:R-:W0:Y:S03]  /*5bb0*/  LDC.64 R4, c[0x0][0x390] ;  /* 0x0000e400ff047b82 */ /* 0x001e260000000a00 */
[----:B------:R-:W1:Y:S01]  /*5bc0*/  MUFU.RCP R6, R19 ;  /* 0x0000001300067308 */ /* 0x000e620000001000 */
[----:B----4-:R-:W-:Y:S01]  /*5bd0*/  ULEA UR4, UR5, UR4, 0x18 ;  /* 0x0000000405047291 */ /* 0x010fe2000f8ec0ff */
[----:B-----5:R-:W-:-:S08]  /*5be0*/  ISETP.GE.AND P4, PT, R12, 0x1, PT ;  /* 0x000000010c00780c */ /* 0x020fd00003f86270 */
[----:B------:R-:W3:Y:S01]  /*5bf0*/  LDS R2, [UR4+0x98] ;  /* 0x00009804ff027984 */ /* 0x000ee20008000800 */
[----:B------:R-:W-:Y:S01]  /*5c00*/  ISETP.GE.AND P5, PT, R12, 0x2, PT ;  /* 0x000000020c00780c */ /* 0x000fe20003fa6270 */
[C---:B---3--:R-:W-:Y:S01]  /*5c10*/  FADD R20, -R2.reuse, R20 ;  /* 0x0000001402147221 */ /* 0x048fe20000000100 */
[C---:B--2---:R-:W-:Y:S01]  /*5c20*/  FADD R17, -R2.reuse, R17 ;  /* 0x0000001102117221 */ /* 0x044fe20000000100 */
[C---:B------:R-:W-:Y:S01]  /*5c30*/  FADD R0, -R2.reuse, R0 ;  /* 0x0000000002007221 */ /* 0x040fe20000000100 */
[----:B------:R-:W-:Y:S01]  /*5c40*/  FADD R9, -R2, R9 ;  /* 0x0000000902097221 */ /* 0x000fe20000000100 */
[----:B------:R-:W-:Y:S01]  /*5c50*/  FMUL R20, R20, 1.4426950216293334961 ;  /* 0x3fb8aa3b14147820 */ /* 0x000fe20000400000 */
[----:B------:R-:W-:Y:S01]  /*5c60*/  FMUL R17, R17, 1.4426950216293334961 ;  /* 0x3fb8aa3b11117820 */ /* 0x000fe20000400000 */
[----:B------:R-:W-:Y:S01]  /*5c70*/  FMUL R8, R0, 1.4426950216293334961 ;  /* 0x3fb8aa3b00087820 */ /* 0x000fe20000400000 */
[----:B------:R-:W-:Y:S01]  /*5c80*/  FADD R2, -R2, R13 ;  /* 0x0000000d02027221 */ /* 0x000fe20000000100 */
[----:B------:R-:W-:Y:S01]  /*5c90*/  FMUL R11, R9, 1.4426950216293334961 ;  /* 0x3fb8aa3b090b7820 */ /* 0x000fe20000400000 */
[----:B------:R-:W-:Y:S01]  /*5ca0*/  FSETP.GEU.AND P6, PT, R20, -126, PT ;  /* 0xc2fc00001400780b */ /* 0x000fe20003fce000 */
[----:B-1----:R-:W-:Y:S01]  /*5cb0*/  FMUL R13, R6, R7 ;  /* 0x00000007060d7220 */ /* 0x002fe20000400000 */
[----:B------:R-:W-:Y:S01]  /*5cc0*/  FSETP.GEU.AND P0, PT, R17, -126, PT ;  /* 0xc2fc00001100780b */ /* 0x000fe20003f0e000 */
[----:B------:R-:W-:Y:S01]  /*5cd0*/  FMUL R9, R2, 1.4426950216293334961 ;  /* 0x3fb8aa3b02097820 */ /* 0x000fe20000400000 */
[----:B------:R-:W-:Y:S01]  /*5ce0*/  FSETP.GEU.AND P1, PT, R8, -126, PT ;  /* 0xc2fc00000800780b */ /* 0x000fe20003f2e000 */
[----:B------:R-:W1:Y:S01]  /*5cf0*/  LDC.64 R2, c[0x0][0x388] ;  /* 0x0000e200ff027b82 */ /* 0x000e620000000a00 */
[----:B------:R-:W-:Y:S01]  /*5d00*/  FSETP.GEU.AND P2, PT, R11, -126, PT ;  /* 0xc2fc00000b00780b */ /* 0x000fe20003f4e000 */
[----:B------:R-:W-:Y:S01]  /*5d10*/  IMAD R7, R12, UR8, RZ ;  /* 0x000000080c077c24 */ /* 0x000fe2000f8e02ff */
[----:B------:R-:W-:-:S03]  /*5d20*/  FSETP.GEU.AND P3, PT, R9, -126, PT ;  /* 0xc2fc00000900780b */ /* 0x000fc60003f6e000 */
[----:B0-----:R-:W-:-:S04]  /*5d30*/  IMAD.WIDE R4, R7, 0x4, R4 ;  /* 0x0000000407047825 */ /* 0x001fc800078e0204 */
[----:B------:R-:W-:Y:S01]  /*5d40*/  @!P6 FMUL R20, R20, 0.5 ;  /* 0x3f0000001414e820 */ /* 0x000fe20000400000 */
[----:B------:R-:W-:-:S03]  /*5d50*/  @!P0 FMUL R17, R17, 0.5 ;  /* 0x3f00000011118820 */ /* 0x000fc60000400000 */
[----:B------:R-:W0:Y:S01]  /*5d60*/  MUFU.EX2 R0, R20 ;  /* 0x0000001400007308 */ /* 0x000e220000000800 */
[----:B------:R-:W-:Y:S01]  /*5d70*/  @!P1 FMUL R8, R8, 0.5 ;  /* 0x3f00000008089820 */ /* 0x000fe20000400000 */
[----:B------:R-:W-:Y:S01]  /*5d80*/  @!P2 FMUL R11, R11, 0.5 ;  /* 0x3f0000000b0ba820 */ /* 0x000fe20000400000 */
[----:B------:R-:W-:-:S05]  /*5d90*/  @!P3 FMUL R9, R9, 0.5 ;  /* 0x3f0000000909b820 */ /* 0x000fca0000400000 */
[----:B------:R-:W2:Y:S01]  /*5da0*/  MUFU.EX2 R17, R17 ;  /* 0x0000001100117308 */ /* 0x000ea20000000800 */
[----:B-1----:R-:W-:-:S07]  /*5db0*/  IMAD.WIDE R2, R7, 0x4, R2 ;  /* 0x0000000407027825 */ /* 0x002fce00078e0202 */
[----:B------:R-:W1:Y:S01]  /*5dc0*/  MUFU.EX2 R8, R8 ;  /* 0x0000000800087308 */ /* 0x000e620000000800 */
[----:B0-----:R-:W-:Y:S01]  /*5dd0*/  @!P6 FMUL R0, R0, R0 ;  /* 0x000000000000e220 */ /* 0x001fe20000400000 */
[----:B------:R-:W-:Y:S01]  /*5de0*/  ISETP.GE.AND P6, PT, R12, 0x3, PT ;  /* 0x000000030c00780c */ /* 0x000fe20003fc6270 */
[----:B------:R0:W-:Y:S02]  /*5df0*/  @P4 STG.E desc[UR6][R2.64], R22 ;  /* 0x0000001602004986 */ /* 0x0001e4000c101906 */
[----:B------:R-:W-:-:S03]  /*5e00*/  @P4 FMUL R7, R13, R0 ;  /* 0x000000000d074220 */ /* 0x000fc60000400000 */
[----:B------:R-:W3:Y:S01]  /*5e10*/  MUFU.EX2 R11, R11 ;  /* 0x0000000b000b7308 */ /* 0x000ee20000000800 */
[----:B--2---:R-:W-:Y:S01]  /*5e20*/  @!P0 FMUL R17, R17, R17 ;  /* 0x0000001111118220 */ /* 0x004fe20000400000 */
[----:B------:R-:W-:Y:S01]  /*5e30*/  ISETP.GE.AND P0, PT, R12, 0x4, PT ;  /* 0x000000040c00780c */ /* 0x000fe20003f06270 */
[----:B------:R0:W-:Y:S02]  /*5e40*/  @P4 STG.E desc[UR6][R4.64], R7 ;  /* 0x0000000704004986 */ /* 0x0001e4000c101906 */
[----:B------:R-:W-:Y:S02]  /*5e50*/  @P5 FMUL R17, R13, R17 ;  /* 0x000000110d115220 */ /* 0x000fe40000400000 */
[----:B------:R0:W-:Y:S01]  /*5e60*/  @P5 STG.E desc[UR6][R2.64+0x4], R21 ;  /* 0x0000041502005986 */ /* 0x0001e2000c101906 */
[----:B------:R2:W4:Y:S01]  /*5e70*/  MUFU.EX2 R10, R9 ;  /* 0x00000009000a7308 */ /* 0x0005220000000800 */
[----:B-1----:R-:W-:Y:S01]  /*5e80*/  @!P1 FMUL R8, R8, R8 ;  /* 0x0000000808089220 */ /* 0x002fe20000400000 */
[----:B------:R-:W-:Y:S01]  /*5e90*/  ISETP.GE.AND P1, PT, R12, 0x5, PT ;  /* 0x000000050c00780c */ /* 0x000fe20003f26270 */
[----:B------:R0:W-:Y:S04]  /*5ea0*/  @P5 STG.E desc[UR6][R4.64+0x4], R17 ;  /* 0x0000041104005986 */ /* 0x0001e8000c101906 */
[----:B------:R0:W-:Y:S01]  /*5eb0*/  @P6 STG.E desc[UR6][R2.64+0x8], R23 ;  /* 0x0000081702006986 */ /* 0x0001e2000c101906 */
[----:B---3--:R-:W-:Y:S01]  /*5ec0*/  @!P2 FMUL R11, R11, R11 ;  /* 0x0000000b0b0ba220 */ /* 0x008fe20000400000 */
[----:B--2---:R-:W-:-:S03]  /*5ed0*/  @P6 FMUL R9, R13, R8 ;  /* 0x000000080d096220 */ /* 0x004fc60000400000 */
[----:B------:R-:W-:Y:S02]  /*5ee0*/  FMUL R15, R13, R11 ;  /* 0x0000000b0d0f7220 */ /* 0x000fe40000400000 */
[----:B------:R0:W-:Y:S01]  /*5ef0*/  @P6 STG.E desc[UR6][R4.64+0x8], R9 ;  /* 0x0000080904006986 */ /* 0x0001e2000c101906 */
[----:B----4-:R-:W-:-:S03]  /*5f00*/  @!P3 FMUL R10, R10, R10 ;  /* 0x0000000a0a0ab220 */ /* 0x010fc60000400000 */
[----:B------:R0:W-:Y:S01]  /*5f10*/  @P0 STG.E desc[UR6][R2.64+0xc], R16 ;  /* 0x00000c1002000986 */ /* 0x0001e2000c101906 */
[----:B------:R-:W-:-:S05]  /*5f20*/  @P0 FMUL R11, R13, R10 ;  /* 0x0000000a0d0b0220 */ /* 0x000fca0000400000 */
[----:B------:R0:W-:Y:S01]  /*5f30*/  @P0 STG.E desc[UR6][R4.64+0xc], R11 ;  /* 0x00000c0b04000986 */ /* 0x0001e2000c101906 */
[----:B------:R-:W-:Y:S05]  /*5f40*/  @!P1 EXIT ;  /* 0x000000000000994d */ /* 0x000fea0003800000 */
[----:B------:R-:W-:Y:S04]  /*5f50*/  STG.E desc[UR6][R2.64+0x10], R18 ;  /* 0x0000101202007986 */ /* 0x000fe8000c101906 */
[----:B------:R-:W-:Y:S01]  /*5f60*/  STG.E desc[UR6][R4.64+0x10], R15 ;  /* 0x0000100f04007986 */ /* 0x000fe2000c101906 */
[----:B------:R-:W-:Y:S05]  /*5f70*/  EXIT ;  /* 0x000000000000794d */ /* 0x000fea0003800000 */
.L_x_134:
        /* <DEDUP_REMOVED lines=16> */
.L_x_567:


//--------------------- .text._Z17safe_softmax_topkILi5ELi128EEvPKfPiPfii --------------------------
	.section	.text._Z17safe_softmax_topkILi5ELi128EEvPKfPiPfii,"ax",@progbits
	.align	128
        .global         _Z17safe_softmax_topkILi5ELi128EEvPKfPiPfii
        .type           _Z17safe_softmax_topkILi5ELi128EEvPKfPiPfii,@function
        .size           _Z17safe_softmax_topkILi5ELi128EEvPKfPiPfii,(.L_x_568 - _Z17safe_softmax_topkILi5ELi128EEvPKfPiPfii)
        .other          _Z17safe_softmax_topkILi5ELi128EEvPKfPiPfii,@"STO_CUDA_ENTRY STV_DEFAULT"
_Z17safe_softmax_topkILi5ELi128EEvPKfPiPfii:
.text._Z17safe_softmax_topkILi5ELi128EEvPKfPiPfii:
        /* <DEDUP_REMOVED lines=32> */
.L_x_139:
        /* <DEDUP_REMOVED lines=25> */
[----:B-----5:R-:W-:-:S04]  /*0390*/  FMNMX3 R12, R12, R14, R15, !PT ;  /* 0x0000000e0c0c7276 */ /* 0x020fc8000780000f */
[----:B------:R-:W-:-:S04]  /*03a0*/  FMNMX3 R12, R12, R16, R17, !PT ;  /* 0x000000100c0c7276 */ /* 0x000fc80007800011 */
[----:B------:R-:W-:-:S04]  /*03b0*/  FMNMX3 R12, R12, R19, R20, !PT ;  /* 0x000000130c0c7276 */ /* 0x000fc80007800014 */
[----:B--2---:R-:W-:Y:S01]  /*03c0*/  FMNMX3 R0, R12, R21, R0, !PT ;  /* 0x000000150c007276 */ /* 0x004fe20007800000 */
[----:B------:R-:W-:-:S03]  /*03d0*/  IMAD.X R12, RZ, RZ, R9, P3 ;  /* 0x000000ffff0c7224 */ /* 0x000fc600018e0609 */
[----:B---3--:R-:W-:Y:S01]  /*03e0*/  FMNMX3 R0, R0, R23, R22, !PT ;  /* 0x0000001700007276 */ /* 0x008fe20007800016 */
[----:B------:R-:W-:Y:S06]  /*03f0*/  @P1 BRA `(.L_x_139) ;  /* 0xfffffffc00801947 */ /* 0x000fec000383ffff */
.L_x_138:
[----:B------:R-:W-:Y:S05]  /*0400*/  BSYNC.RECONVERGENT B1 ;  /* 0x0000000000017941 */ /* 0x000fea0003800200 */
.L_x_137:
        /* <DEDUP_REMOVED lines=20> */
.L_x_141:
[----:B------:R-:W-:Y:S05]  /*0550*/  BSYNC.RECONVERGENT B1 ;  /* 0x0000000000017941 */ /* 0x000fea0003800200 */
.L_x_140:
        /* <DEDUP_REMOVED lines=14> */
.L_x_143:
[----:B------:R-:W-:Y:S05]  /*0640*/  BSYNC.RECONVERGENT B1 ;  /* 0x0000000000017941 */ /* 0x000fea0003800200 */
.L_x_142:
[----:B------:R-:W-:Y:S05]  /*0650*/  @!P2 BRA `(.L_x_136) ;  /* 0x000000000030a947 */ /* 0x000fea0003800000 */
[----:B------:R-:W-:Y:S01]  /*0660*/  IMAD.WIDE.U32 R8, R11, 0x4, R4 ;  /* 0x000000040b087825 */ /* 0x000fe200078e0004 */
[----:B------:R-:W-:Y:S02]  /*0670*/  IADD3 R6, PT, PT, -R6, RZ, RZ ;  /* 0x000000ff06067210 */ /* 0x000fe40007ffe1ff */
[----:B------:R-:W-:-:S04]  /*0680*/  IADD3 R8, P1, PT, R8, UR10, RZ ;  /* 0x0000000a08087c10 */ /* 0x000fc8000ff3e0ff */
[----:B------:R-:W-:-:S09]  /*0690*/  IADD3.X R11, PT, PT, R9, UR11, RZ, P1, !PT ;  /* 0x0000000b090b7c10 */ /* 0x000fd20008ffe4ff */
.L_x_144:
[----:B------:R-:W-:-:S06]  /*06a0*/  IMAD.MOV.U32 R9, RZ, RZ, R11 ;  /* 0x000000ffff097224 */ /* 0x000fcc00078e000b */
[----:B------:R0:W2:Y:S01]  /*06b0*/  LDG.E.CONSTANT R9, desc[UR6][R8.64] ;  /* 0x0000000608097981 */ /* 0x0000a2000c1e9900 */
[----:B------:R-:W-:-:S05]  /*06c0*/  VIADD R6, R6, 0x1 ;  /* 0x0000000106067836 */ /* 0x000fca0000000000 */
[----:B------:R-:W-:Y:S02]  /*06d0*/  ISETP.NE.AND P1, PT, R6, RZ, PT ;  /* 0x000000ff0600720c */ /* 0x000fe40003f25270 */
[----:B0-----:R-:W-:-:S04]  /*06e0*/  IADD3 R8, P2, PT, R8, 0x200, RZ ;  /* 0x0000020008087810 */ /* 0x001fc80007f5e0ff */
[----:B------:R-:W-:Y:S02]  /*06f0*/  IADD3.X R11, PT, PT, RZ, R11, RZ, P2, !PT ;  /* 0x0000000bff0b7210 */ /* 0x000fe400017fe4ff */
[----:B--2---:R-:W-:-:S05]  /*0700*/  FMNMX R0, R9, R0, !PT ;  /* 0x0000000009007209 */ /* 0x004fca0007800000 */
[----:B------:R-:W-:Y:S05]  /*0710*/  @P1 BRA `(.L_x_144) ;  /* 0xfffffffc00e01947 */ /* 0x000fea000383ffff */
.L_x_136:
[----:B------:R-:W-:Y:S05]  /*0720*/  BSYNC.RECONVERGENT B0 ;  /* 0x0000000000007941 */ /* 0x000fea0003800200 */
.L_x_135:
[----:B------:R-:W0:Y:S01]  /*0730*/  S2R R10, SR_LANEID ;  /* 0x00000000000a7919 */ /* 0x000e220000000000 */
[----:B------:R-:W-:Y:S01]  /*0740*/  IMAD.MOV.U32 R9, RZ, RZ, R0 ;  /* 0x000000ffff097224 */ /* 0x000fe200078e0000 */
[----:B------:R-:W-:Y:S01]  /*0750*/  ISETP.NE.AND P3, PT, R7, RZ, PT ;  /* 0x000000ff0700720c */ /* 0x000fe20003f65270 */
[----:B------:R-:W-:Y:S03]  /*0760*/  BSSY.RECONVERGENT B0, `(.L_x_145) ;  /* 0x000001e000007945 */ /* 0x000fe60003800200 */
[----:B------:R-:W1:Y:S09]  /*0770*/  SHFL.DOWN PT, R0, R9, 0x1, 0x1f ;  /* 0x08201f0009007f89 */ /* 0x000e7200000e0000 */
        /* <DEDUP_REMOVED lines=28> */
.L_x_146:
[----:B------:R-:W-:Y:S05]  /*0940*/  BSYNC.RECONVERGENT B0 ;  /* 0x0000000000007941 */ /* 0x000fea0003800200 */
.L_x_145:
[----:B------:R-:W-:Y:S01]  /*0950*/  BAR.SYNC.DEFER_BLOCKING 0x0 ;  /* 0x0000000000007b1d */ /* 0x000fe20000010000 */
[----:B------:R-:W-:Y:S02]  /*0960*/  HFMA2 R21, -RZ, RZ, 0, 0 ;  /* 0x00000000ff157431 */ /* 0x000fe400000001ff */
[----:B------:R-:W-:Y:S01]  /*0970*/  IMAD.MOV.U32 R16, RZ, RZ, -0x1 ;  /* 0xffffffffff107424 */ /* 0x000fe200078e00ff */
[----:B------:R-:W-:Y:S01]  /*0980*/  MOV R14, 0xff7fffff ;  /* 0xff7fffff000e7802 */ /* 0x000fe20000000f00 */
[----:B------:R-:W-:Y:S01]  /*0990*/  IMAD.MOV.U32 R15, RZ, RZ, -0x800001 ;  /* 0xff7fffffff0f7424 */ /* 0x000fe200078e00ff */
[----:B------:R-:W3:Y:S01]  /*09a0*/  LDCU UR9, c[0x0][0x398] ;  /* 0x00007300ff0977ac */ /* 0x000ee20008000800 */
[----:B------:R-:W-:Y:S01]  /*09b0*/  BSSY.RECONVERGENT B0, `(.L_x_147) ;  /* 0x0000107000007945 */ /* 0x000fe20003800200 */
[----:B------:R-:W-:Y:S02]  /*09c0*/  IMAD.MOV.U32 R13, RZ, RZ, -0x800001 ;  /* 0xff7fffffff0d7424 */ /* 0x000fe400078e00ff */
[----:B------:R-:W-:-:S02]  /*09d0*/  IMAD.MOV.U32 R12, RZ, RZ, -0x800001 ;  /* 0xff7fffffff0c7424 */ /* 0x000fc400078e00ff */
[----:B------:R-:W-:Y:S02]  /*09e0*/  IMAD.MOV.U32 R10, RZ, RZ, -0x1 ;  /* 0xffffffffff0a7424 */ /* 0x000fe400078e00ff */
[----:B------:R-:W-:Y:S01]  /*09f0*/  IMAD.MOV.U32 R0, RZ, RZ, -0x1 ;  /* 0xffffffffff007424 */ /* 0x000fe200078e00ff */
[----:B--2---:R-:W2:Y:S04]  /*0a00*/  @!P3 LDS.64 R8, [R17+0x8] ;  /* 0x000008001108b984 */ /* 0x004ea80000000a00 */
[----:B-1----:R-:W1:Y:S01]  /*0a10*/  @!P3 LDS R11, [R17+0x10] ;  /* 0x00001000110bb984 */ /* 0x002e620000000800 */
[----:B--2---:R-:W-:Y:S01]  /*0a20*/  @!P3 FMNMX3 R8, R6, R8, R9, !PT ;  /* 0x000000080608b276 */ /* 0x004fe20007800009 */
[----:B------:R-:W-:-:S03]  /*0a30*/  IMAD.MOV.U32 R9, RZ, RZ, -0x1 ;  /* 0xffffffffff097424 */ /* 0x000fc600078e00ff */
[----:B-1----:R-:W-:Y:S02]  /*0a40*/  @!P3 FMNMX R8, R8, R11, !PT ;  /* 0x0000000b0808b209 */ /* 0x002fe40007800000 */
[----:B------:R-:W-:-:S03]  /*0a50*/  MOV R11, 0xff7fffff ;  /* 0xff7fffff000b7802 */ /* 0x000fc60000000f00 */
[----:B------:R1:W-:Y:S02]  /*0a60*/  @!P3 STS [R17+0xf8], R8 ;  /* 0x0000f8081100b388 */ /* 0x0003e40000000800 */
[----:B-1----:R-:W-:Y:S01]  /*0a70*/  MOV R8, 0xffffffff ;  /* 0xffffffff00087802 */ /* 0x002fe20000000f00 */
[----:B------:R-:W-:Y:S06]  /*0a80*/  BAR.SYNC.DEFER_BLOCKING 0x0 ;  /* 0x0000000000007b1d */ /* 0x000fec0000010000 */
[----:B---3--:R-:W-:Y:S05]  /*0a90*/  @P0 BRA `(.L_x_148) ;  /* 0x0000000c00e00947 */ /* 0x008fea0003800000 */
[----:B------:R-:W1:Y:S01]  /*0aa0*/  S2UR UR5, SR_CgaCtaId ;  /* 0x00000000000579c3 */ /* 0x000e620000008800 */
[-C--:B------:R-:W-:Y:S01]  /*0ab0*/  LOP3.LUT R15, RZ, R7.reuse, RZ, 0x33, !PT ;  /* 0x00000007ff0f7212 */ /* 0x080fe200078e33ff */
[----:B------:R-:W-:Y:S01]  /*0ac0*/  UMOV UR4, 0x400 ;  /* 0x0000040000047882 */ /* 0x000fe20000000000 */
[----:B------:R-:W-:Y:S01]  /*0ad0*/  BSSY.RECONVERGENT B1, `(.L_x_149) ;  /* 0x0000053000017945 */ /* 0x000fe20003800200 */
[----:B------:R-:W-:Y:S01]  /*0ae0*/  MOV R21, RZ ;  /* 0x000000ff00157202 */ /* 0x000fe20000000f00 */
[----:B------:R-:W-:Y:S01]  /*0af0*/  IMAD.MOV.U32 R16, RZ, RZ, -0x1 ;  /* 0xffffffffff107424 */ /* 0x000fe200078e00ff */
[----:B------:R-:W-:Y:S01]  /*0b00*/  MOV R17, R7 ;  /* 0x0000000700117202 */ /* 0x000fe20000000f00 */
[----:B------:R-:W-:-:S05]  /*0b10*/  IMAD.IADD R18, R15, 0x1, R18 ;  /* 0x000000010f127824 */ /* 0x000fca00078e0212 */
[C---:B------:R-:W-:Y:S02]  /*0b20*/  LOP3.LUT R15, R18.reuse, 0x180, RZ, 0xc0, !PT ;  /* 0x00000180120f7812 */ /* 0x040fe400078ec0ff */
[----:B------:R-:W-:Y:S02]  /*0b30*/  ISETP.GE.U32.AND P0, PT, R18, 0x180, PT ;  /* 0x000001801200780c */ /* 0x000fe40003f06070 */
[----:B------:R-:W-:Y:S01]  /*0b40*/  ISETP.NE.AND P2, PT, R15, 0x180, PT ;  /* 0x000001800f00780c */ /* 0x000fe20003f45270 */
[----:B------:R-:W-:Y:S01]  /*0b50*/  IMAD.MOV.U32 R15, RZ, RZ, -0x800001 ;  /* 0xff7fffffff0f7424 */ /* 0x000fe200078e00ff */
[----:B-1----:R-:W-:-:S09]  /*0b60*/  ULEA UR4, UR5, UR4, 0x18 ;  /* 0x0000000405047291 */ /* 0x002fd2000f8ec0ff */
[----:B0-----:R-:W0:Y:S02]  /*0b70*/  LDS R6, [UR4+0xf8] ;  /* 0x0000f804ff067984 */ /* 0x001e240008000800 */
        /* <DEDUP_REMOVED lines=15> */
[----:B------:R-:W-:Y:S01]  /*0c70*/  MOV R17, R7 ;  /* 0x0000000700117202 */ /* 0x000fe20000000f00 */
[----:B------:R-:W-:-:S02]  /*0c80*/  IMAD.MOV.U32 R19, RZ, RZ, -0x1 ;  /* 0xffffffffff137424 */ /* 0x000fc400078e00ff */
[----:B------:R-:W-:Y:S02]  /*0c90*/  IMAD.MOV.U32 R0, RZ, RZ, -0x1 ;  /* 0xffffffffff007424 */ /* 0x000fe400078e00ff */
[----:B------:R-:W-:-:S07]  /*0ca0*/  IMAD.MOV R23, RZ, RZ, -R23 ;  /* 0x000000ffff177224 */ /* 0x000fce00078e0a17 */
.L_x_151:
[----:B------:R-:W2:Y:S01]  /*0cb0*/  LDG.E.CONSTANT R8, desc[UR6][R4.64] ;  /* 0x0000000604087981 */ /* 0x000ea2000c1e9900 */
[----:B------:R-:W-:Y:S01]  /*0cc0*/  VIADD R23, R23, 0x1 ;  /* 0x0000000117177836 */ /* 0x000fe20000000000 */
[----:B--2---:R-:W-:-:S04]  /*0cd0*/  FSETP.GT.AND P4, PT, R8, R15, PT ;  /* 0x0000000f0800720b */ /* 0x004fc80003f84000 */
[----:B------:R-:W-:Y:S01]  /*0ce0*/  FSEL R10, R8, R15, P4 ;  /* 0x0000000f080a7208 */ /* 0x000fe20002000000 */
[----:B0-----:R-:W-:Y:S01]  /*0cf0*/  FADD R8, -R6, R8 ;  /* 0x0000000806087221 */ /* 0x001fe20000000100 */
[C---:B------:R-:W-:Y:S01]  /*0d00*/  SEL R9, R17.reuse, R16, P4 ;  /* 0x0000001011097207 */ /* 0x040fe20002000000 */
[----:B------:R-:W-:Y:S01]  /*0d10*/  VIADD R17, R17, 0x80 ;  /* 0x0000008011117836 */ /* 0x000fe20000000000 */
[----:B------:R-:W-:Y:S01]  /*0d20*/  FSETP.GT.AND P5, PT, R10, R25, PT ;  /* 0x000000190a00720b */ /* 0x000fe20003fa4000 */
[----:B------:R-:W-:Y:S02]  /*0d30*/  IMAD.MOV.U32 R15, RZ, RZ, R10 ;  /* 0x000000ffff0f7224 */ /* 0x000fe400078e000a */
[----:B------:R-:W-:Y:S01]  /*0d40*/  FMUL R8, R8, 1.4426950216293334961 ;  /* 0x3fb8aa3b08087820 */ /* 0x000fe20000400000 */
[----:B------:R-:W-:-:S04]  /*0d50*/  IMAD.MOV.U32 R16, RZ, RZ, R9 ;  /* 0x000000ffff107224 */ /* 0x000fc800078e0009 */
[----:B------:R-:W-:-:S05]  /*0d60*/  FSETP.GEU.AND P2, PT, R8, -126, PT ;  /* 0xc2fc00000800780b */ /* 0x000fca0003f4e000 */
[----:B------:R-:W-:Y:S01]  /*0d70*/  @P5 MOV R15, R25 ;  /* 0x00000019000f5202 */ /* 0x000fe20000000f00 */
[----:B------:R-:W-:Y:S01]  /*0d80*/  @P5 IMAD.MOV.U32 R25, RZ, RZ, R10 ;  /* 0x000000ffff195224 */ /* 0x000fe200078e000a */
[----:B------:R-:W-:Y:S01]  /*0d90*/  @P5 MOV R16, R18 ;  /* 0x0000001200105202 */ /* 0x000fe20000000f00 */
[----:B------:R-:W-:Y:S02]  /*0da0*/  @P5 IMAD.MOV.U32 R18, RZ, RZ, R9 ;  /* 0x000000ffff125224 */ /* 0x000fe400078e0009 */
[----:B------:R-:W-:Y:S01]  /*0db0*/  IMAD.MOV.U32 R14, RZ, RZ, R25 ;  /* 0x000000ffff0e7224 */ /* 0x000fe200078e0019 */
[----:B------:R-:W-:Y:S02]  /*0dc0*/  FSETP.GT.AND P3, PT, R25, R20, PT ;  /* 0x000000141900720b */ /* 0x000fe40003f64000 */
[----:B------:R-:W-:Y:S01]  /*0dd0*/  @!P2 FMUL R8, R8, 0.5 ;  /* 0x3f0000000808a820 */ /* 0x000fe20000400000 */
[----:B------:R-:W-:-:S03]  /*0de0*/  MOV R10, R18 ;  /* 0x00000012000a7202 */ /* 0x000fc60000000f00 */
[----:B------:R-:W0:Y:S07]  /*0df0*/  MUFU.EX2 R26, R8 ;  /* 0x00000008001a7308 */ /* 0x000e2e0000000800 */
[----:B------:R-:W-:Y:S01]  /*0e00*/  @P3 MOV R14, R20 ;  /* 0x00000014000e3202 */ /* 0x000fe20000000f00 */
[----:B------:R-:W-:Y:S01]  /*0e10*/  @P3 IMAD.MOV.U32 R20, RZ, RZ, R25 ;  /* 0x000000ffff143224 */ /* 0x000fe200078e0019 */
[----:B------:R-:W-:Y:S01]  /*0e20*/  @P3 MOV R10, R22 ;  /* 0x00000016000a3202 */ /* 0x000fe20000000f00 */
[----:B------:R-:W-:Y:S01]  /*0e30*/  @P3 IMAD.MOV.U32 R22, RZ, RZ, R18 ;  /* 0x000000ffff163224 */ /* 0x000fe200078e0012 */
[----:B------:R-:W-:Y:S01]  /*0e40*/  ISETP.NE.AND P3, PT, R23, RZ, PT ;  /* 0x000000ff1700720c */ /* 0x000fe20003f65270 */
[----:B------:R-:W-:Y:S01]  /*0e50*/  IMAD.MOV.U32 R13, RZ, RZ, R20 ;  /* 0x000000ffff0d7224 */ /* 0x000fe200078e0014 */
[----:B------:R-:W-:Y:S01]  /*0e60*/  FSETP.GT.AND P4, PT, R20, R24, PT ;  /* 0x000000181400720b */ /* 0x000fe20003f84000 */
[----:B------:R-:W-:Y:S01]  /*0e70*/  IMAD.MOV.U32 R9, RZ, RZ, R22 ;  /* 0x000000ffff097224 */ /* 0x000fe200078e0016 */
[----:B------:R-:W-:Y:S01]  /*0e80*/  MOV R25, R14 ;  /* 0x0000000e00197202 */ /* 0x000fe20000000f00 */
[----:B0-----:R-:W-:Y:S01]  /*0e90*/  @!P2 FMUL R26, R26, R26 ;  /* 0x0000001a1a1aa220 */ /* 0x001fe20000400000 */
[----:B------:R-:W-:-:S03]  /*0ea0*/  IADD3 R4, P2, PT, R4, 0x200, RZ ;  /* 0x0000020004047810 */ /* 0x000fc60007f5e0ff */
[----:B------:R-:W-:Y:S02]  /*0eb0*/  FADD R21, R26, R21 ;  /* 0x000000151a157221 */ /* 0x000fe40000000000 */
[----:B------:R-:W-:-:S04]  /*0ec0*/  IMAD.X R5, RZ, RZ, R5, P2 ;  /* 0x000000ffff057224 */ /* 0x000fc800010e0605 */
[----:B------:R-:W-:Y:S01]  /*0ed0*/  @P4 IMAD.MOV.U32 R13, RZ, RZ, R24 ;  /* 0x000000ffff0d4224 */ /* 0x000fe200078e0018 */
[----:B------:R-:W-:Y:S01]  /*0ee0*/  @P4 MOV R9, R19 ;  /* 0x0000001300094202 */ /* 0x000fe20000000f00 */
[----:B------:R-:W-:Y:S02]  /*0ef0*/  @P4 IMAD.MOV.U32 R24, RZ, RZ, R20 ;  /* 0x000000ffff184224 */ /* 0x000fe400078e0014 */
[----:B------:R-:W-:Y:S01]  /*0f00*/  @P4 IMAD.MOV.U32 R19, RZ, RZ, R22 ;  /* 0x000000ffff134224 */ /* 0x000fe200078e0016 */
[----:B------:R-:W-:Y:S01]  /*0f10*/  MOV R22, R9 ;  /* 0x0000000900167202 */ /* 0x000fe20000000f00 */
[----:B------:R-:W-:Y:S01]  /*0f20*/  IMAD.MOV.U32 R12, RZ, RZ, R24 ;  /* 0x000000ffff0c7224 */ /* 0x000fe200078e0018 */
[----:B------:R-:W-:Y:S01]  /*0f30*/  FSETP.GT.AND P5, PT, R24, R11, PT ;  /* 0x0000000b1800720b */ /* 0x000fe20003fa4000 */
[----:B------:R-:W-:Y:S02]  /*0f40*/  IMAD.MOV.U32 R8, RZ, RZ, R19 ;  /* 0x000000ffff087224 */ /* 0x000fe400078e0013 */
[----:B------:R-:W-:-:S10]  /*0f50*/  IMAD.MOV.U32 R20, RZ, RZ, R13 ;  /* 0x000000ffff147224 */ /* 0x000fd400078e000d */
        /* <DEDUP_REMOVED lines=10> */
.L_x_150:
[----:B------:R-:W-:Y:S05]  /*1000*/  BSYNC.RECONVERGENT B1 ;  /* 0x0000000000017941 */ /* 0x000fea0003800200 */
.L_x_149:
[----:B------:R-:W-:Y:S05]  /*1010*/  @!P0 BRA `(.L_x_148) ;  /* 0x0000000800808947 */ /* 0x000fea0003800000 */
.L_x_152:
        /* <DEDUP_REMOVED lines=9> */
[----:B------:R-:W-:Y:S01]  /*10b0*/  FSETP.GT.AND P4, PT, R15, R14, PT ;  /* 0x0000000e0f00720b */ /* 0x000fe20003f84000 */
[----:B------:R-:W-:Y:S01]  /*10c0*/  IMAD.MOV.U32 R22, RZ, RZ, R15 ;  /* 0x000000ffff167224 */ /* 0x000fe200078e000f */
[----:B-1----:R-:W-:-:S11]  /*10d0*/  MOV R5, R16 ;  /* 0x0000001000057202 */ /* 0x002fd60000000f00 */
[----:B------:R-:W-:Y:S01]  /*10e0*/  @P4 IMAD.MOV.U32 R22, RZ, RZ, R14 ;  /* 0x000000ffff164224 */ /* 0x000fe200078e000e */
[----:B------:R-:W-:Y:S01]  /*10f0*/  @P4 MOV R14, R15 ;  /* 0x0000000f000e4202 */ /* 0x000fe20000000f00 */
[----:B------:R-:W-:Y:S02]  /*1100*/  @P4 IMAD.MOV.U32 R5, RZ, RZ, R10 ;  /* 0x000000ffff054224 */ /* 0x000fe400078e000a */
[----:B------:R-:W-:Y:S01]  /*1110*/  @P4 IMAD.MOV.U32 R10, RZ, RZ, R16 ;  /* 0x000000ffff0a4224 */ /* 0x000fe200078e0010 */
[----:B------:R-:W-:Y:S01]  /*1120*/  FSETP.GT.AND P0, PT, R14, R13, PT ;  /* 0x0000000d0e00720b */ /* 0x000fe20003f04000 */
[----:B------:R-:W-:Y:S01]  /*1130*/  IMAD.MOV.U32 R20, RZ, RZ, R14 ;  /* 0x000000ffff147224 */ /* 0x000fe200078e000e */
[----:B---3--:R-:W-:-:S04]  /*1140*/  FSETP.GT.AND P2, PT, R25, R22, PT ;  /* 0x000000161900720b */ /* 0x008fc80003f44000 */
[----:B------:R-:W-:Y:S01]  /*1150*/  FSEL R27, R25, R22, P2 ;  /* 0x00000016191b7208 */ /* 0x000fe20001000000 */
[----:B------:R-:W-:Y:S02]  /*1160*/  IMAD.MOV.U32 R22, RZ, RZ, R10 ;  /* 0x000000ffff167224 */ /* 0x000fe400078e000a */
[----:B------:R-:W-:Y:S02]  /*1170*/  FADD R25, -R6, R25 ;  /* 0x0000001906197221 */ /* 0x000fe40000000100 */
[----:B------:R-:W-:Y:S02]  /*1180*/  IMAD.MOV.U32 R24, RZ, RZ, R27 ;  /* 0x000000ffff187224 */ /* 0x000fe400078e001b */
[----:B------:R-:W-:Y:S01]  /*1190*/  @P0 IMAD.MOV.U32 R20, RZ, RZ, R13 ;  /* 0x000000ffff140224 */ /* 0x000fe200078e000d */
[----:B------:R-:W-:Y:S01]  /*11a0*/  @P0 MOV R13, R14 ;  /* 0x0000000e000d0202 */ /* 0x000fe20000000f00 */
[----:B------:R-:W-:Y:S02]  /*11b0*/  @P2 VIADD R5, R17, 0x80 ;  /* 0x0000008011052836 */ /* 0x000fe40000000000 */
[----:B------:R-:W-:Y:S01]  /*11c0*/  @P0 IMAD.MOV.U32 R22, RZ, RZ, R9 ;  /* 0x000000ffff160224 */ /* 0x000fe200078e0009 */
[----:B------:R-:W-:Y:S01]  /*11d0*/  FSETP.GT.AND P5, PT, R27, R20, PT ;  /* 0x000000141b00720b */ /* 0x000fe20003fa4000 */
[----:B------:R-:W-:Y:S01]  /*11e0*/  IMAD.MOV.U32 R15, RZ, RZ, R13 ;  /* 0x000000ffff0f7224 */ /* 0x000fe200078e000d */
[----:B------:R-:W-:-:S02]  /*11f0*/  FSETP.GT.AND P6, PT, R13, R12, PT ;  /* 0x0000000c0d00720b */ /* 0x000fc40003fc4000 */
[----:B------:R-:W-:Y:S01]  /*1200*/  @P0 MOV R9, R10 ;  /* 0x0000000a00090202 */ /* 0x000fe20000000f00 */
[----:B------:R-:W-:-:S03]  /*1210*/  IMAD.MOV.U32 R10, RZ, RZ, R5 ;  /* 0x000000ffff0a7224 */ /* 0x000fc600078e0005 */
[----:B------:R-:W-:-:S05]  /*1220*/  MOV R4, R9 ;  /* 0x0000000900047202 */ /* 0x000fca0000000f00 */
        /* <DEDUP_REMOVED lines=10> */
[CC--:B----4-:R-:W-:Y:S01]  /*12d0*/  FSETP.GT.AND P2, PT, R19.reuse, R24.reuse, PT ;  /* 0x000000181300720b */ /* 0x0d0fe20003f44000 */
[----:B------:R-:W-:Y:S01]  /*12e0*/  @P5 IMAD.MOV.U32 R10, RZ, RZ, R22 ;  /* 0x000000ffff0a5224 */ /* 0x000fe200078e0016 */
[----:B------:R-:W-:Y:S01]  /*12f0*/  @P5 MOV R22, R5 ;  /* 0x0000000500165202 */ /* 0x000fe20000000f00 */
[----:B------:R-:W-:Y:S01]  /*1300*/  IMAD.MOV.U32 R13, RZ, RZ, R8 ;  /* 0x000000ffff0d7224 */ /* 0x000fe200078e0008 */
[----:B------:R-:W-:Y:S01]  /*1310*/  FSEL R27, R19, R24, P2 ;  /* 0x00000018131b7208 */ /* 0x000fe20001000000 */
[----:B------:R-:W-:Y:S01]  /*1320*/  FADD R19, -R6, R19 ;  /* 0x0000001306137221 */ /* 0x000fe20000000100 */
        /* <DEDUP_REMOVED lines=10> */
[----:B------:R-:W-:Y:S01]  /*13d0*/  MOV R9, R15 ;  /* 0x0000000f00097202 */ /* 0x000fe20000000f00 */
[----:B------:R-:W-:-:S02]  /*13e0*/  @P4 IMAD.MOV.U32 R13, RZ, RZ, R0 ;  /* 0x000000ffff0d4224 */ /* 0x000fc400078e0000 */
[----:B------:R-:W-:Y:S01]  /*13f0*/  FMUL R20, R18, 1.4426950216293334961 ;  /* 0x3fb8aa3b12147820 */ /* 0x000fe20000400000 */
[----:B------:R-:W-:Y:S01]  /*1400*/  FMUL R22, R25, 1.4426950216293334961 ;  /* 0x3fb8aa3b19167820 */ /* 0x000fe20000400000 */
[----:B------:R-:W-:Y:S01]  /*1410*/  @P4 IMAD.MOV.U32 R0, RZ, RZ, R8 ;  /* 0x000000ffff004224 */ /* 0x000fe200078e0008 */
[----:B------:R-:W-:Y:S01]  /*1420*/  MOV R12, R4 ;  /* 0x00000004000c7202 */ /* 0x000fe20000000f00 */
[----:B------:R-:W-:Y:S01]  /*1430*/  FMUL R19, R19, 1.4426950216293334961 ;  /* 0x3fb8aa3b13137820 */ /* 0x000fe20000400000 */
[----:B------:R-:W-:Y:S01]  /*1440*/  FSETP.GEU.AND P4, PT, R20, -126, PT ;  /* 0xc2fc00001400780b */ /* 0x000fe20003f8e000 */
[----:B------:R-:W-:Y:S01]  /*1450*/  @P6 IMAD.MOV.U32 R24, RZ, RZ, R14 ;  /* 0x000000ffff186224 */ /* 0x000fe200078e000e */
[----:B------:R-:W-:Y:S01]  /*1460*/  @P2 IADD3 R10, PT, PT, R17, 0x100, RZ ;  /* 0x00000100110a2810 */ /* 0x000fe20007ffe0ff */
        /* <DEDUP_REMOVED lines=8> */
[----:B------:R-:W-:Y:S01]  /*14f0*/  FSETP.GEU.AND P0, PT, R22, -126, PT ;  /* 0xc2fc00001600780b */ /* 0x000fe20003f0e000 */
[----:B------:R-:W-:Y:S01]  /*1500*/  @!P4 FMUL R20, R20, 0.5 ;  /* 0x3f0000001414c820 */ /* 0x000fe20000400000 */
[CC--:B-----5:R-:W-:Y:S02]  /*1510*/  FSETP.GT.AND P2, PT, R23.reuse, R24.reuse, PT ;  /* 0x000000181700720b */ /* 0x0e0fe40003f44000 */
[----:B------:R-:W-:Y:S02]  /*1520*/  MOV R4, R13 ;  /* 0x0000000d00047202 */ /* 0x000fe40000000f00 */
[----:B------:R-:W-:Y:S01]  /*1530*/  FSEL R27, R23, R24, P2 ;  /* 0x00000018171b7208 */ /* 0x000fe20001000000 */
[----:B------:R-:W0:Y:S01]  /*1540*/  MUFU.EX2 R20, R20 ;  /* 0x0000001400147308 */ /* 0x000e220000000800 */
[----:B------:R-:W-:-:S03]  /*1550*/  FADD R23, -R6, R23 ;  /* 0x0000001706177221 */ /* 0x000fc60000000100 */
[----:B------:R-:W-:Y:S02]  /*1560*/  @P3 IMAD.MOV.U32 R8, RZ, RZ, R11 ;  /* 0x000000ffff083224 */ /* 0x000fe400078e000b */
[----:B------:R-:W-:Y:S01]  /*1570*/  FMUL R23, R23, 1.4426950216293334961 ;  /* 0x3fb8aa3b17177820 */ /* 0x000fe20000400000 */
[----:B------:R-:W-:Y:S01]  /*1580*/  @P3 IMAD.MOV.U32 R11, RZ, RZ, R16 ;  /* 0x000000ffff0b3224 */ /* 0x000fe200078e0010 */
[----:B------:R-:W-:Y:S01]  /*1590*/  MOV R16, R14 ;  /* 0x0000000e00107202 */ /* 0x000fe20000000f00 */
[----:B------:R-:W-:Y:S02]  /*15a0*/  @P3 IMAD.MOV.U32 R4, RZ, RZ, R0 ;  /* 0x000000ffff043224 */ /* 0x000fe400078e0000 */
[----:B------:R-:W-:Y:S01]  /*15b0*/  @!P0 FMUL R22, R22, 0.5 ;  /* 0x3f00000016168820 */ /* 0x000fe20000400000 */
[----:B------:R-:W-:Y:S02]  /*15c0*/  @P5 IMAD.MOV.U32 R16, RZ, RZ, R9 ;  /* 0x000000ffff105224 */ /* 0x000fe400078e0009 */
[----:B------:R-:W-:Y:S01]  /*15d0*/  @P3 IMAD.MOV.U32 R0, RZ, RZ, R13 ;  /* 0x000000ffff003224 */ /* 0x000fe200078e000d */
[----:B------:R-:W-:Y:S01]  /*15e0*/  MOV R13, R10 ;  /* 0x0000000a000d7202 */ /* 0x000fe20000000f00 */
[----:B------:R-:W-:-:S02]  /*15f0*/  @P5 IMAD.MOV.U32 R9, RZ, RZ, R14 ;  /* 0x000000ffff095224 */ /* 0x000fc400078e000e */
[----:B------:R-:W-:Y:S02]  /*1600*/  @P6 IMAD.MOV.U32 R13, RZ, RZ, R5 ;  /* 0x000000ffff0d6224 */ /* 0x000fe400078e0005 */
[----:B0-----:R-:W-:Y:S01]  /*1610*/  @!P4 FMUL R20, R20, R20 ;  /* 0x000000141414c220 */ /* 0x001fe20000400000 */
[----:B------:R-:W-:Y:S01]  /*1620*/  @P6 IMAD.MOV.U32 R5, RZ, RZ, R10 ;  /* 0x000000ffff056224 */ /* 0x000fe200078e000a */
[----:B------:R-:W-:Y:S01]  /*1630*/  FSETP.GT.AND P6, PT, R27, R16, PT ;  /* 0x000000101b00720b */ /* 0x000fe20003fc4000 */
[----:B------:R-:W0:Y:S01]  /*1640*/  MUFU.EX2 R10, R22 ;  /* 0x00000016000a7308 */ /* 0x000e220000000800 */
[----:B------:R-:W-:Y:S01]  /*1650*/  FSETP.GT.AND P3, PT, R9, R8, PT ;  /* 0x000000080900720b */ /* 0x000fe20003f64000 */
[----:B------:R-:W-:Y:S01]  /*1660*/  IMAD.MOV.U32 R15, RZ, RZ, R27 ;  /* 0x000000ffff0f7224 */ /* 0x000fe200078e001b */
[-C--:B------:R-:W-:Y:S01]  /*1670*/  MOV R18, R5.reuse ;  /* 0x0000000500127202 */ /* 0x080fe20000000f00 */
[----:B------:R-:W-:Y:S02]  /*1680*/  IMAD.MOV.U32 R25, RZ, RZ, R9 ;  /* 0x000000ffff197224 */ /* 0x000fe400078e0009 */
[----:B------:R-:W-:Y:S01]  /*1690*/  FADD R21, R20, R21 ;  /* 0x0000001514157221 */ /* 0x000fe20000000000 */
[----:B------:R-:W-:Y:S01]  /*16a0*/  @P5 IMAD.MOV.U32 R18, RZ, RZ, R12 ;  /* 0x000000ffff125224 */ /* 0x000fe200078e000c */
[----:B------:R-:W-:Y:S01]  /*16b0*/  @P5 MOV R12, R5 ;  /* 0x00000005000c5202 */ /* 0x000fe20000000f00 */
[----:B------:R-:W-:Y:S01]  /*16c0*/  @P2 VIADD R13, R17, 0x180 ;  /* 0x00000180110d2836 */ /* 0x000fe20000000000 */
[----:B------:R-:W-:Y:S01]  /*16d0*/  FSETP.GEU.AND P5, PT, R19, -126, PT ;  /* 0xc2fc00001300780b */ /* 0x000fe20003fae000 */
[----:B------:R-:W-:Y:S01]  /*16e0*/  VIADD R17, R17, 0x200 ;  /* 0x0000020011117836 */ /* 0x000fe20000000000 */
[----:B------:R-:W-:Y:S01]  /*16f0*/  MOV R5, R12 ;  /* 0x0000000c00057202 */ /* 0x000fe20000000f00 */
[----:B------:R-:W-:-:S02]  /*1700*/  @P6 IMAD.MOV.U32 R15, RZ, RZ, R16 ;  /* 0x000000ffff0f6224 */ /* 0x000fc400078e0010 */
[----:B------:R-:W-:Y:S01]  /*1710*/  @P3 IMAD.MOV.U32 R25, RZ, RZ, R8 ;  /* 0x000000ffff193224 */ /* 0x000fe200078e0008 */
[----:B------:R-:W-:Y:S01]  /*1720*/  @P3 MOV R8, R9 ;  /* 0x0000000900083202 */ /* 0x000fe20000000f00 */
[----:B------:R-:W-:Y:S02]  /*1730*/  @P6 IMAD.MOV.U32 R16, RZ, RZ, R27 ;  /* 0x000000ffff106224 */ /* 0x000fe400078e001b */
[----:B0-----:R-:W-:Y:S01]  /*1740*/  @!P0 FMUL R10, R10, R10 ;  /* 0x0000000a0a0a8220 */ /* 0x001fe20000400000 */
[----:B------:R-:W-:Y:S01]  /*1750*/  @P3 IMAD.MOV.U32 R5, RZ, RZ, R4 ;  /* 0x000000ffff053224 */ /* 0x000fe200078e0004 */
[----:B------:R-:W-:Y:S01]  /*1760*/  FSETP.GT.AND P0, PT, R8, R11, PT ;  /* 0x0000000b0800720b */ /* 0x000fe20003f04000 */
[----:B------:R-:W-:Y:S01]  /*1770*/  IMAD.MOV.U32 R14, RZ, RZ, R16 ;  /* 0x000000ffff0e7224 */ /* 0x000fe200078e0010 */
[----:B------:R-:W-:Y:S01]  /*1780*/  FSETP.GT.AND P4, PT, R16, R25, PT ;  /* 0x000000191000720b */ /* 0x000fe20003f84000 */
[----:B------:R-:W-:Y:S01]  /*1790*/  IMAD.MOV.U32 R22, RZ, RZ, R8 ;  /* 0x000000ffff167224 */ /* 0x000fe200078e0008 */
[----:B------:R-:W-:Y:S01]  /*17a0*/  @P3 MOV R4, R12 ;  /* 0x0000000c00043202 */ /* 0x000fe20000000f00 */
[----:B------:R-:W-:Y:S01]  /*17b0*/  @!P5 FMUL R19, R19, 0.5 ;  /* 0x3f0000001313d820 */ /* 0x000fe20000400000 */
[----:B------:R-:W-:Y:S01]  /*17c0*/  FSETP.GEU.AND P3, PT, R23, -126, PT ;  /* 0xc2fc00001700780b */ /* 0x000fe20003f6e000 */
[----:B------:R-:W-:-:S02]  /*17d0*/  FADD R12, R21, R10 ;  /* 0x0000000a150c7221 */ /* 0x000fc40000000000 */
[----:B------:R-:W-:Y:S02]  /*17e0*/  IMAD.MOV.U32 R20, RZ, RZ, R4 ;  /* 0x000000ffff147224 */ /* 0x000fe400078e0004 */
[----:B------:R-:W0:Y:S02]  /*17f0*/  MUFU.EX2 R19, R19 ;  /* 0x0000001300137308 */ /* 0x000e240000000800 */
[----:B------:R-:W-:Y:S02]  /*1800*/  @P0 IMAD.MOV.U32 R22, RZ, RZ, R11 ;  /* 0x000000ffff160224 */ /* 0x000fe400078e000b */
[----:B------:R-:W-:Y:S01]  /*1810*/  @P4 IMAD.MOV.U32 R14, RZ, RZ, R25 ;  /* 0x000000ffff0e4224 */ /* 0x000fe200078e0019 */
[----:B------:R-:W-:Y:S01]  /*1820*/  @P4 MOV R25, R16 ;  /* 0x0000001000194202 */ /* 0x000fe20000000f00 */
[----:B------:R-:W-:Y:S01]  /*1830*/  @P0 IMAD.MOV.U32 R11, RZ, RZ, R8 ;  /* 0x000000ffff0b0224 */ /* 0x000fe200078e0008 */
[----:B------:R-:W-:Y:S01]  /*1840*/  MOV R16, R13 ;  /* 0x0000000d00107202 */ /* 0x000fe20000000f00 */
[----:B------:R-:W-:Y:S01]  /*1850*/  @!P3 FMUL R23, R23, 0.5 ;  /* 0x3f0000001717b820 */ /* 0x000fe20000400000 */
[----:B------:R-:W-:Y:S01]  /*1860*/  FSETP.GT.AND P2, PT, R25, R22, PT ;  /* 0x000000161900720b */ /* 0x000fe20003f44000 */
[----:B------:R-:W-:-:S02]  /*1870*/  @P6 IMAD.MOV.U32 R16, RZ, RZ, R18 ;  /* 0x000000ffff106224 */ /* 0x000fc400078e0012 */
[----:B------:R-:W-:Y:S01]  /*1880*/  @P6 IMAD.MOV.U32 R18, RZ, RZ, R13 ;  /* 0x000000ffff126224 */ /* 0x000fe200078e000d */
[----:B------:R-:W-:Y:S01]  /*1890*/  MOV R13, R25 ;  /* 0x00000019000d7202 */ /* 0x000fe20000000f00 */
[----:B------:R-:W1:Y:S01]  /*18a0*/  MUFU.EX2 R21, R23 ;  /* 0x0000001700157308 */ /* 0x000e620000000800 */
[----:B------:R-:W-:Y:S02]  /*18b0*/  @P0 IMAD.MOV.U32 R20, RZ, RZ, R0 ;  /* 0x000000ffff140224 */ /* 0x000fe400078e0000 */
[----:B------:R-:W-:Y:S01]  /*18c0*/  IMAD.MOV.U32 R10, RZ, RZ, R18 ;  /* 0x000000ffff0a7224 */ /* 0x000fe200078e0012 */
[----:B------:R-:W-:Y:S01]  /*18d0*/  @P4 MOV R10, R5 ;  /* 0x00000005000a4202 */ /* 0x000fe20000000f00 */
[----:B------:R-:W-:Y:S01]  /*18e0*/  @P0 IMAD.MOV.U32 R0, RZ, RZ, R4 ;  /* 0x000000ffff000224 */ /* 0x000fe200078e0004 */
[----:B------:R-:W-:Y:S01]  /*18f0*/  ISETP.GE.AND P0, PT, R17, UR9, PT ;  /* 0x0000000911007c0c */ /* 0x000fe2000bf06270 */
[----:B------:R-:W-:Y:S01]  /*1900*/  @P4 IMAD.MOV.U32 R5, RZ, RZ, R18 ;  /* 0x000000ffff054224 */ /* 0x000fe200078e0012 */
[----:B------:R-:W-:Y:S01]  /*1910*/  @P2 MOV R13, R22 ;  /* 0x00000016000d2202 */ /* 0x000fe20000000f00 */
[----:B------:R-:W-:-:S02]  /*1920*/  @P2 IMAD.MOV.U32 R22, RZ, RZ, R25 ;  /* 0x000000ffff162224 */ /* 0x000fc400078e0019 */
[----:B0-----:R-:W-:Y:S01]  /*1930*/  @!P5 FMUL R19, R19, R19 ;  /* 0x000000131313d220 */ /* 0x001fe20000400000 */
[----:B------:R-:W-:Y:S02]  /*1940*/  MOV R9, R5 ;  /* 0x0000000500097202 */ /* 0x000fe40000000f00 */
[----:B------:R-:W-:Y:S01]  /*1950*/  FSETP.GT.AND P4, PT, R22, R11, PT ;  /* 0x0000000b1600720b */ /* 0x000fe20003f84000 */
[----:B------:R-:W-:Y:S01]  /*1960*/  FADD R18, R12, R19 ;  /* 0x000000130c127221 */ /* 0x000fe20000000000 */
[----:B------:R-:W-:Y:S01]  /*1970*/  @P2 MOV R9, R20 ;  /* 0x0000001400092202 */ /* 0x000fe20000000f00 */
[----:B------:R-:W-:Y:S02]  /*1980*/  @P2 IMAD.MOV.U32 R20, RZ, RZ, R5 ;  /* 0x000000ffff142224 */ /* 0x000fe400078e0005 */
[----:B-1----:R-:W-:Y:S01]  /*1990*/  @!P3 FMUL R21, R21, R21 ;  /* 0x000000151515b220 */ /* 0x002fe20000400000 */
[----:B------:R-:W-:Y:S02]  /*19a0*/  IMAD.MOV.U32 R12, RZ, RZ, R22 ;  /* 0x000000ffff0c7224 */ /* 0x000fe400078e0016 */
[----:B------:R-:W-:Y:S01]  /*19b0*/  MOV R8, R20 ;  /* 0x0000001400087202 */ /* 0x000fe20000000f00 */
[----:B------:R-:W-:-:S04]  /*19c0*/  FADD R21, R18, R21 ;  /* 0x0000001512157221 */ /* 0x000fc80000000000 */
[----:B------:R-:W-:Y:S01]  /*19d0*/  @P4 IMAD.MOV.U32 R12, RZ, RZ, R11 ;  /* 0x000000ffff0c4224 */ /* 0x000fe200078e000b */
[----:B------:R-:W-:Y:S01]  /*19e0*/  @P4 MOV R8, R0 ;  /* 0x0000000000084202 */ /* 0x000fe20000000f00 */
[----:B------:R-:W-:Y:S02]  /*19f0*/  @P4 IMAD.MOV.U32 R11, RZ, RZ, R22 ;  /* 0x000000ffff0b4224 */ /* 0x000fe400078e0016 */
[----:B------:R-:W-:Y:S01]  /*1a00*/  @P4 IMAD.MOV.U32 R0, RZ, RZ, R20 ;  /* 0x000000ffff004224 */ /* 0x000fe200078e0014 */
[----:B------:R-:W-:Y:S06]  /*1a10*/  @!P0 BRA `(.L_x_152) ;  /* 0xfffffff400808947 */ /* 0x000fec000383ffff */
.L_x_148:
[----:B------:R-:W-:Y:S05]  /*1a20*/  BSYNC.RECONVERGENT B0 ;  /* 0x0000000000007941 */ /* 0x000fea0003800200 */
.L_x_147:
[----:B------:R-:W1:Y:S01]  /*1a30*/  S2R R2, SR_LANEID ;  /* 0x0000000000027919 */ /* 0x000e620000000000 */
[----:B------:R-:W-:Y:S01]  /*1a40*/  BSSY.RECONVERGENT B0, `(.L_x_153) ;  /* 0x00000ae000007945 */ /* 0x000fe20003800200 */
[----:B0-----:R0:W2:Y:S04]  /*1a50*/  SHFL.DOWN PT, R6, R21, 0x1, 0x1f ;  /* 0x08201f0015067f89 */ /* 0x0010a800000e0000 */
[----:B------:R0:W3:Y:S04]  /*1a60*/  SHFL.DOWN PT, R23, R0, 0x1, 0x1f ;  /* 0x08201f0000177f89 */ /* 0x0000e800000e0000 */
[----:B------:R0:W4:Y:S04]  /*1a70*/  SHFL.DOWN PT, R19, R8, 0x1, 0x1f ;  /* 0x08201f0008137f89 */ /* 0x00012800000e0000 */
[----:B------:R0:W0:Y:S04]  /*1a80*/  SHFL.DOWN PT, R18, R9, 0x1, 0x1f ;  /* 0x08201f0009127f89 */ /* 0x00002800000e0000 */
[----:B------:R0:W0:Y:S04]  /*1a90*/  SHFL.DOWN PT, R17, R10, 0x1, 0x1f ;  /* 0x08201f000a117f89 */ /* 0x00002800000e0000 */
[----:B------:R0:W0:Y:S04]  /*1aa0*/  SHFL.DOWN PT, R5, R16, 0x1, 0x1f ;  /* 0x08201f0010057f89 */ /* 0x00002800000e0000 */
[----:B------:R0:W0:Y:S01]  /*1ab0*/  SHFL.DOWN PT, R22, R11, 0x1, 0x1f ;  /* 0x08201f000b167f89 */ /* 0x00002200000e0000 */
[----:B-1----:R-:W-:-:S03]  /*1ac0*/  ISETP.GT.AND P5, PT, R2, 0x1e, PT ;  /* 0x0000001e0200780c */ /* 0x002fc60003fa4270 */
        /* <DEDUP_REMOVED lines=8> */
[----:B--234-:R-:W-:Y:S07]  /*1b50*/  @P5 BRA `(.L_x_154) ;  /* 0x0000000800705947 */ /* 0x01cfee0003800000 */
[----:B0-----:R-:W-:Y:S01]  /*1b60*/  FSETP.GEU.AND P6, PT, R15, R22, PT ;  /* 0x000000160f00720b */ /* 0x001fe20003fce000 */
[----:B------:R-:W-:-:S03]  /*1b70*/  FADD R21, R21, R6 ;  /* 0x0000000615157221 */ /* 0x000fc60000000000 */
[----:B-1----:R-:W-:Y:S01]  /*1b80*/  FSEL R15, R22, R15, !P6 ;  /* 0x0000000f160f7208 */ /* 0x002fe20007000000 */
[----:B------:R-:W-:Y:S01]  /*1b90*/  IMAD.MOV.U32 R22, RZ, RZ, R14 ;  /* 0x000000ffff167224 */ /* 0x000fe200078e000e */
[----:B------:R-:W-:Y:S01]  /*1ba0*/  SEL R24, R23, R16, !P6 ;  /* 0x0000001017187207 */ /* 0x000fe20007000000 */
[----:B------:R-:W-:Y:S01]  /*1bb0*/  IMAD.MOV.U32 R23, RZ, RZ, R13 ;  /* 0x000000ffff177224 */ /* 0x000fe200078e000d */
[----:B------:R-:W-:Y:S01]  /*1bc0*/  FSETP.GT.AND P5, PT, R15, R14, PT ;  /* 0x0000000e0f00720b */ /* 0x000fe20003fa4000 */
[----:B------:R-:W-:-:S12]  /*1bd0*/  IMAD.MOV.U32 R16, RZ, RZ, R10 ;  /* 0x000000ffff107224 */ /* 0x000fd800078e000a */
        /* <DEDUP_REMOVED lines=16> */
[----:B------:R-:W-:Y:S01]  /*1ce0*/  @P5 IMAD.MOV.U32 R23, RZ, RZ, R12 ;  /* 0x000000ffff175224 */ /* 0x000fe200078e000c */
[-C--:B------:R-:W-:Y:S01]  /*1cf0*/  FSETP.GT.AND P6, PT, R10, R11.reuse, PT ;  /* 0x0000000b0a00720b */ /* 0x080fe20003fc4000 */
[----:B------:R-:W-:Y:S01]  /*1d00*/  IMAD.MOV.U32 R8, RZ, RZ, R0 ;  /* 0x000000ffff087224 */ /* 0x000fe200078e0000 */
[----:B------:R-:W-:Y:S02]  /*1d10*/  FSETP.GEU.AND P5, PT, R15, R20, PT ;  /* 0x000000140f00720b */ /* 0x000fe40003fae000 */
[----:B------:R-:W-:Y:S02]  /*1d20*/  MOV R12, R11 ;  /* 0x0000000b000c7202 */ /* 0x000fe40000000f00 */
[----:B------:R-:W-:-:S02]  /*1d30*/  FSEL R20, R20, R15, !P5 ;  /* 0x0000000f14147208 */ /* 0x000fc40006800000 */
[----:B------:R-:W-:Y:S01]  /*1d40*/  SEL R19, R19, R24, !P5 ;  /* 0x0000001813137207 */ /* 0x000fe20006800000 */
[----:B------:R-:W-:-:S04]  /*1d50*/  IMAD.MOV.U32 R24, RZ, RZ, R16 ;  /* 0x000000ffff187224 */ /* 0x000fc800078e0010 */
[----:B------:R-:W-:Y:S01]  /*1d60*/  @P6 IMAD.MOV.U32 R8, RZ, RZ, R9 ;  /* 0x000000ffff086224 */ /* 0x000fe200078e0009 */
[----:B------:R-:W-:Y:S01]  /*1d70*/  @P6 MOV R12, R10 ;  /* 0x0000000a000c6202 */ /* 0x000fe20000000f00 */
[----:B------:R-:W-:Y:S02]  /*1d80*/  @P6 IMAD.MOV.U32 R9, RZ, RZ, R0 ;  /* 0x000000ffff096224 */ /* 0x000fe400078e0000 */
[----:B------:R-:W-:Y:S01]  /*1d90*/  @P6 IMAD.MOV.U32 R10, RZ, RZ, R11 ;  /* 0x000000ffff0a6224 */ /* 0x000fe200078e000b */
[----:B------:R-:W-:Y:S01]  /*1da0*/  FSETP.GT.AND P6, PT, R20, R22, PT ;  /* 0x000000161400720b */ /* 0x000fe20003fc4000 */
[----:B------:R-:W-:Y:S02]  /*1db0*/  IMAD.MOV.U32 R0, RZ, RZ, R22 ;  /* 0x000000ffff007224 */ /* 0x000fe400078e0016 */
[----:B------:R-:W-:Y:S01]  /*1dc0*/  IMAD.MOV.U32 R11, RZ, RZ, R23 ;  /* 0x000000ffff0b7224 */ /* 0x000fe200078e0017 */
[----:B------:R-:W-:Y:S01]  /*1dd0*/  MOV R15, R10 ;  /* 0x0000000a000f7202 */ /* 0x000fe20000000f00 */
[----:B------:R-:W-:-:S08]  /*1de0*/  IMAD.MOV.U32 R13, RZ, RZ, R9 ;  /* 0x000000ffff0d7224 */ /* 0x000fd000078e0009 */
        /* <DEDUP_REMOVED lines=10> */
[----:B------:R-:W-:Y:S02]  /*1e90*/  FSETP.GT.AND P6, PT, R11, R10, PT ;  /* 0x0000000a0b00720b */ /* 0x000fe40003fc4000 */
[----:B------:R-:W-:-:S04]  /*1ea0*/  FSETP.GEU.AND P5, PT, R20, R3, PT ;  /* 0x000000031400720b */ /* 0x000fc80003fae000 */
[----:B------:R-:W-:Y:S02]  /*1eb0*/  FSEL R3, R3, R20, !P5 ;  /* 0x0000001403037208 */ /* 0x000fe40006800000 */
[----:B------:R-:W-:Y:S01]  /*1ec0*/  SEL R20, R18, R19, !P5 ;  /* 0x0000001312147207 */ /* 0x000fe20006800000 */
[----:B------:R-:W-:-:S04]  /*1ed0*/  IMAD.MOV.U32 R18, RZ, RZ, R12 ;  /* 0x000000ffff127224 */ /* 0x000fc800078e000c */
[----:B------:R-:W-:Y:S01]  /*1ee0*/  @P6 IMAD.MOV.U32 R13, RZ, RZ, R16 ;  /* 0x000000ffff0d6224 */ /* 0x000fe200078e0010 */
[----:B------:R-:W-:Y:S01]  /*1ef0*/  @P6 MOV R15, R11 ;  /* 0x0000000b000f6202 */ /* 0x000fe20000000f00 */
[----:B------:R-:W-:Y:S02]  /*1f00*/  @P6 IMAD.MOV.U32 R16, RZ, RZ, R9 ;  /* 0x000000ffff106224 */ /* 0x000fe400078e0009 */
[----:B------:R-:W-:Y:S01]  /*1f10*/  @P6 IMAD.MOV.U32 R11, RZ, RZ, R10 ;  /* 0x000000ffff0b6224 */ /* 0x000fe200078e000a */
[-C--:B------:R-:W-:Y:S01]  /*1f20*/  FSETP.GT.AND P6, PT, R3, R0.reuse, PT ;  /* 0x000000000300720b */ /* 0x080fe20003fc4000 */
[----:B------:R-:W-:Y:S01]  /*1f30*/  IMAD.MOV.U32 R9, RZ, RZ, R24 ;  /* 0x000000ffff097224 */ /* 0x000fe200078e0018 */
[----:B------:R-:W-:Y:S02]  /*1f40*/  MOV R10, R0 ;  /* 0x00000000000a7202 */ /* 0x000fe40000000f00 */
[----:B------:R-:W-:Y:S02]  /*1f50*/  FSETP.GT.AND P5, PT, R15, R12, PT ;  /* 0x0000000c0f00720b */ /* 0x000fe40003fa4000 */
[----:B------:R-:W-:-:S07]  /*1f60*/  MOV R14, R11 ;  /* 0x0000000b000e7202 */ /* 0x000fce0000000f00 */
[----:B------:R-:W-:Y:S02]  /*1f70*/  @P6 IMAD.MOV.U32 R10, RZ, RZ, R3 ;  /* 0x000000ffff0a6224 */ /* 0x000fe400078e0003 */
[----:B------:R-:W-:Y:S01]  /*1f80*/  @P6 IMAD.MOV.U32 R9, RZ, RZ, R20 ;  /* 0x000000ffff096224 */ /* 0x000fe200078e0014 */
[----:B------:R-:W-:Y:S01]  /*1f90*/  @P6 MOV R20, R24 ;  /* 0x0000001800146202 */ /* 0x000fe20000000f00 */
[----:B------:R-:W-:Y:S01]  /*1fa0*/  @P6 IMAD.MOV.U32 R3, RZ, RZ, R0 ;  /* 0x000000ffff036224 */ /* 0x000fe200078e0000 */
[----:B------:R-:W-:Y:S01]  /*1fb0*/  FSETP.GT.AND P6, PT, R10, R11, PT ;  /* 0x0000000b0a00720b */ /* 0x000fe20003fc4000 */
[----:B------:R-:W-:Y:S01]  /*1fc0*/  @P5 IMAD.MOV.U32 R18, RZ, RZ, R15 ;  /* 0x000000ffff125224 */ /* 0x000fe200078e000f */
[----:B------:R-:W-:Y:S01]  /*1fd0*/  @P5 MOV R15, R12 ;  /* 0x0000000c000f5202 */ /* 0x000fe20000000f00 */
[----:B------:R-:W-:-:S03]  /*1fe0*/  IMAD.MOV.U32 R0, RZ, RZ, R16 ;  /* 0x000000ffff007224 */ /* 0x000fc600078e0010 */
[----:B------:R-:W-:-:S07]  /*1ff0*/  MOV R12, R18 ;  /* 0x00000012000c7202 */ /* 0x000fce0000000f00 */
[----:B------:R-:W-:Y:S02]  /*2000*/  @P6 IMAD.MOV.U32 R14, RZ, RZ, R10 ;  /* 0x000000ffff0e6224 */ /* 0x000fe400078e000a */
[----:B------:R-:W-:Y:S01]  /*2010*/  @P6 IMAD.MOV.U32 R0, RZ, RZ, R9 ;  /* 0x000000ffff006224 */ /* 0x000fe200078e0009 */
[----:B------:R-:W-:Y:S01]  /*2020*/  @P6 MOV R9, R16 ;  /* 0x0000001000096202 */ /* 0x000fe20000000f00 */
[----:B------:R-:W-:Y:S01]  /*2030*/  @P6 IMAD.MOV.U32 R10, RZ, RZ, R11 ;  /* 0x000000ffff0a6224 */ /* 0x000fe200078e000b */
[-C--:B------:R-:W-:Y:S01]  /*2040*/  FSETP.GT.AND P6, PT, R14, R15.reuse, PT ;  /* 0x0000000f0e00720b */ /* 0x080fe20003fc4000 */
[----:B------:R-:W-:Y:S01]  /*2050*/  IMAD.MOV.U32 R16, RZ, RZ, R8 ;  /* 0x000000ffff107224 */ /* 0x000fe200078e0008 */
[----:B------:R-:W-:Y:S01]  /*2060*/  MOV R11, R15 ;  /* 0x0000000f000b7202 */ /* 0x000fe20000000f00 */
[----:B------:R-:W-:Y:S01]  /*2070*/  @P5 IMAD.MOV.U32 R16, RZ, RZ, R13 ;  /* 0x000000ffff105224 */ /* 0x000fe200078e000d */
[----:B------:R-:W-:-:S03]  /*2080*/  @P5 MOV R13, R8 ;  /* 0x00000008000d5202 */ /* 0x000fc60000000f00 */
[----:B------:R-:W-:Y:S02]  /*2090*/  IMAD.MOV.U32 R8, RZ, RZ, R16 ;  /* 0x000000ffff087224 */ /* 0x000fe400078e0010 */
[----:B------:R-:W-:-:S04]  /*20a0*/  IMAD.MOV.U32 R19, RZ, RZ, R13 ;  /* 0x000000ffff137224 */ /* 0x000fc800078e000d */
[----:B------:R-:W-:Y:S02]  /*20b0*/  @P6 IMAD.MOV.U32 R11, RZ, RZ, R14 ;  /* 0x000000ffff0b6224 */ /* 0x000fe400078e000e */
[----:B------:R-:W-:Y:S01]  /*20c0*/  @P6 IMAD.MOV.U32 R19, RZ, RZ, R0 ;  /* 0x000000ffff136224 */ /* 0x000fe200078e0000 */
[----:B------:R-:W-:Y:S01]  /*20d0*/  @P6 MOV R0, R13 ;  /* 0x0000000d00006202 */ /* 0x000fe20000000f00 */
[----:B------:R-:W-:Y:S01]  /*20e0*/  @P6 IMAD.MOV.U32 R14, RZ, RZ, R15 ;  /* 0x000000ffff0e6224 */ /* 0x000fe200078e000f */
[----:B------:R-:W-:Y:S02]  /*20f0*/  FSETP.GT.AND P5, PT, R11, R18, PT ;  /* 0x000000120b00720b */ /* 0x000fe40003fa4000 */
[----:B------:R-:W-:-:S04]  /*2100*/  FSETP.GEU.AND P6, PT, R3, R2, PT ;  /* 0x000000020300720b */ /* 0x000fc80003fce000 */
[----:B------:R-:W-:Y:S01]  /*2110*/  FSEL R15, R2, R3, !P6 ;  /* 0x00000003020f7208 */ /* 0x000fe20007000000 */
[----:B------:R-:W-:-:S06]  /*2120*/  IMAD.MOV.U32 R2, RZ, RZ, R10 ;  /* 0x000000ffff027224 */ /* 0x000fcc00078e000a */
[----:B------:R-:W-:Y:S01]  /*2130*/  @P5 IMAD.MOV.U32 R8, RZ, RZ, R19 ;  /* 0x000000ffff085224 */ /* 0x000fe200078e0013 */
[----:B------:R-:W-:Y:S01]  /*2140*/  @P5 MOV R12, R11 ;  /* 0x0000000b000c5202 */ /* 0x000fe20000000f00 */
[----:B------:R-:W-:Y:S01]  /*2150*/  @P5 IMAD.MOV.U32 R19, RZ, RZ, R16 ;  /* 0x000000ffff135224 */ /* 0x000fe200078e0010 */
[----:B------:R-:W-:Y:S01]  /*2160*/  SEL R16, R17, R20, !P6 ;  /* 0x0000001411107207 */ /* 0x000fe20007000000 */
[----:B------:R-:W-:Y:S01]  /*2170*/  @P5 IMAD.MOV.U32 R11, RZ, RZ, R18 ;  /* 0x000000ffff0b5224 */ /* 0x000fe200078e0012 */
[----:B------:R-:W-:Y:S01]  /*2180*/  FSETP.GT.AND P5, PT, R15, R10, PT ;  /* 0x0000000a0f00720b */ /* 0x000fe20003fa4000 */
[----:B------:R-:W-:Y:S02]  /*2190*/  IMAD.MOV.U32 R17, RZ, RZ, R14 ;  /* 0x000000ffff117224 */ /* 0x000fe400078e000e */
[----:B------:R-:W-:Y:S02]  /*21a0*/  IMAD.MOV.U32 R18, RZ, RZ, R9 ;  /* 0x000000ffff127224 */ /* 0x000fe400078e0009 */
[----:B------:R-:W-:-:S02]  /*21b0*/  IMAD.MOV.U32 R3, RZ, RZ, R11 ;  /* 0x000000ffff037224 */ /* 0x000fc400078e000b */
[----:B------:R-:W-:Y:S02]  /*21c0*/  IMAD.MOV.U32 R20, RZ, RZ, R0 ;  /* 0x000000ffff147224 */ /* 0x000fe400078e0000 */
[----:B------:R-:W-:-:S04]  /*21d0*/  IMAD.MOV.U32 R22, RZ, RZ, R19 ;  /* 0x000000ffff167224 */ /* 0x000fc800078e0013 */
        /* <DEDUP_REMOVED lines=13> */
[----:B------:R-:W-:Y:S01]  /*22b0*/  @P5 MOV R3, R17 ;  /* 0x0000001100035202 */ /* 0x000fe20000000f00 */
[----:B------:R-:W-:Y:S01]  /*22c0*/  @P5 IMAD.MOV.U32 R22, RZ, RZ, R20 ;  /* 0x000000ffff165224 */ /* 0x000fe200078e0014 */
[----:B------:R-:W-:Y:S01]  /*22d0*/  @P5 MOV R20, R19 ;  /* 0x0000001300145202 */ /* 0x000fe20000000f00 */
[----:B------:R-:W-:Y:S01]  /*22e0*/  @P5 IMAD.MOV.U32 R17, RZ, RZ, R11 ;  /* 0x000000ffff115224 */ /* 0x000fe200078e000b */
[----:B------:R-:W-:Y:S02]  /*22f0*/  FSETP.GT.AND P6, PT, R3, R12, PT ;  /* 0x0000000c0300720b */ /* 0x000fe40003fc4000 */
[----:B------:R-:W-:Y:S01]  /*2300*/  FSETP.GEU.AND P5, PT, R15, R4, PT ;  /* 0x000000040f00720b */ /* 0x000fe20003fae000 */
[----:B------:R-:W-:Y:S01]  /*2310*/  IMAD.MOV.U32 R13, RZ, RZ, R17 ;  /* 0x000000ffff0d7224 */ /* 0x000fe200078e0011 */
[----:B------:R-:W-:Y:S01]  /*2320*/  MOV R11, R12 ;  /* 0x0000000c000b7202 */ /* 0x000fe20000000f00 */
[----:B------:R-:W-:Y:S01]  /*2330*/  IMAD.MOV.U32 R9, RZ, RZ, R20 ;  /* 0x000000ffff097224 */ /* 0x000fe200078e0014 */
[----:B------:R-:W-:-:S02]  /*2340*/  FSEL R15, R4, R15, !P5 ;  /* 0x0000000f040f7208 */ /* 0x000fc40006800000 */
        /* <DEDUP_REMOVED lines=29> */
.L_x_154:
[----:B------:R-:W-:Y:S05]  /*2520*/  BSYNC.RECONVERGENT B0 ;  /* 0x0000000000007941 */ /* 0x000fea0003800200 */
.L_x_153:
[----:B0-----:R0:W2:Y:S01]  /*2530*/  SHFL.DOWN PT, R2, R21, 0x2, 0x1f ;  /* 0x08401f0015027f89 */ /* 0x0010a200000e0000 */
        /* <DEDUP_REMOVED lines=13> */
[----:B------:R-:W-:Y:S02]  /*2610*/  IMAD.MOV.U32 R19, RZ, RZ, R10 ;  /* 0x000000ffff137224 */ /* 0x000fe400078e000a */
[----:B------:R-:W-:Y:S01]  /*2620*/  FADD R21, R21, R2 ;  /* 0x0000000215157221 */ /* 0x000fe20000000000 */
[----:B------:R-:W-:Y:S01]  /*2630*/  FSEL R25, R20, R15, !P5 ;  /* 0x0000000f14197208 */ /* 0x000fe20006800000 */
[----:B------:R-:W-:Y:S01]  /*2640*/  IMAD.MOV.U32 R20, RZ, RZ, R14 ;  /* 0x000000ffff147224 */ /* 0x000fe200078e000e */
[----:B------:R-:W-:Y:S02]  /*2650*/  SEL R23, R23, R16, !P5 ;  /* 0x0000001017177207 */ /* 0x000fe40006800000 */
[----:B------:R-:W-:Y:S02]  /*2660*/  FSETP.GT.AND P6, PT, R25, R14, PT ;  /* 0x0000000e1900720b */ /* 0x000fe40003fc4000 */
[----:B-1----:R-:W-:-:S11]  /*2670*/  MOV R15, R13 ;  /* 0x0000000d000f7202 */ /* 0x002fd60000000f00 */
[----:B------:R-:W-:Y:S01]  /*2680*/  @P6 MOV R20, R25 ;  /* 0x0000001900146202 */ /* 0x000fe20000000f00 */
[----:B------:R-:W-:Y:S02]  /*2690*/  @P6 IMAD.MOV.U32 R25, RZ, RZ, R14 ;  /* 0x000000ffff196224 */ /* 0x000fe400078e000e */
[----:B------:R-:W-:Y:S01]  /*26a0*/  @P6 IMAD.MOV.U32 R19, RZ, RZ, R23 ;  /* 0x000000ffff136224 */ /* 0x000fe200078e0017 */
[----:B------:R-:W-:Y:S01]  /*26b0*/  FSETP.GT.AND P0, PT, R20, R13, PT ;  /* 0x0000000d1400720b */ /* 0x000fe20003f04000 */
[----:B------:R-:W-:Y:S01]  /*26c0*/  @P6 IMAD.MOV.U32 R23, RZ, RZ, R10 ;  /* 0x000000ffff176224 */ /* 0x000fe200078e000a */
[----:B------:R-:W-:Y:S01]  /*26d0*/  FSETP.GEU.AND P5, PT, R25, R24, PT ;  /* 0x000000181900720b */ /* 0x000fe20003fae000 */
[----:B------:R-:W-:Y:S01]  /*26e0*/  IMAD.MOV.U32 R14, RZ, RZ, R9 ;  /* 0x000000ffff0e7224 */ /* 0x000fe200078e0009 */
[----:B------:R-:W-:Y:S02]  /*26f0*/  MOV R10, R12 ;  /* 0x0000000c000a7202 */ /* 0x000fe40000000f00 */
[----:B------:R-:W-:-:S02]  /*2700*/  FSEL R25, R24, R25, !P5 ;  /* 0x0000001918197208 */ /* 0x000fc40006800000 */
[----:B------:R-:W-:-:S05]  /*2710*/  SEL R22, R22, R23, !P5 ;  /* 0x0000001716167207 */ /* 0x000fca0006800000 */
[----:B------:R-:W-:Y:S01]  /*2720*/  @P0 MOV R15, R20 ;  /* 0x00000014000f0202 */ /* 0x000fe20000000f00 */
[----:B------:R-:W-:Y:S02]  /*2730*/  @P0 IMAD.MOV.U32 R20, RZ, RZ, R13 ;  /* 0x000000ffff140224 */ /* 0x000fe400078e000d */
[----:B------:R-:W-:Y:S01]  /*2740*/  @P0 IMAD.MOV.U32 R14, RZ, RZ, R19 ;  /* 0x000000ffff0e0224 */ /* 0x000fe200078e0013 */
[----:B------:R-:W-:Y:S01]  /*2750*/  FSETP.GT.AND P6, PT, R15, R12, PT ;  /* 0x0000000c0f00720b */ /* 0x000fe20003fc4000 */
[----:B------:R-:W-:Y:S01]  /*2760*/  IMAD.MOV.U32 R13, RZ, RZ, R8 ;  /* 0x000000ffff0d7224 */ /* 0x000fe200078e0008 */
[----:B------:R-:W-:Y:S01]  /*2770*/  @P0 MOV R19, R9 ;  /* 0x0000000900130202 */ /* 0x000fe20000000f00 */
[----:B------:R-:W-:Y:S01]  /*2780*/  IMAD.MOV.U32 R9, RZ, RZ, R0 ;  /* 0x000000ffff097224 */ /* 0x000fe200078e0000 */
[----:B------:R-:W-:-:S09]  /*2790*/  FSETP.GT.AND P0, PT, R25, R20, PT ;  /* 0x000000141900720b */ /* 0x000fd20003f04000 */
[----:B------:R-:W-:Y:S01]  /*27a0*/  @P6 IMAD.MOV.U32 R13, RZ, RZ, R14 ;  /* 0x000000ffff0d6224 */ /* 0x000fe200078e000e */
[----:B------:R-:W-:Y:S01]  /*27b0*/  @P6 MOV R14, R8 ;  /* 0x00000008000e6202 */ /* 0x000fe20000000f00 */
[----:B------:R-:W-:Y:S02]  /*27c0*/  @P6 IMAD.MOV.U32 R10, RZ, RZ, R15 ;  /* 0x000000ffff0a6224 */ /* 0x000fe400078e000f */
[----:B------:R-:W-:Y:S01]  /*27d0*/  IMAD.MOV.U32 R8, RZ, RZ, R20 ;  /* 0x000000ffff087224 */ /* 0x000fe200078e0014 */
[----:B------:R-:W-:Y:S01]  /*27e0*/  @P0 MOV R8, R25 ;  /* 0x0000001900080202 */ /* 0x000fe20000000f00 */
[----:B------:R-:W-:Y:S01]  /*27f0*/  @P6 IMAD.MOV.U32 R15, RZ, RZ, R12 ;  /* 0x000000ffff0f6224 */ /* 0x000fe200078e000c */
[-C--:B------:R-:W-:Y:S01]  /*2800*/  FSETP.GT.AND P6, PT, R10, R11.reuse, PT ;  /* 0x0000000b0a00720b */ /* 0x080fe20003fc4000 */
[----:B------:R-:W-:Y:S01]  /*2810*/  @P0 IMAD.MOV.U32 R25, RZ, RZ, R20 ;  /* 0x000000ffff190224 */ /* 0x000fe200078e0014 */
[----:B------:R-:W-:Y:S01]  /*2820*/  MOV R20, R11 ;  /* 0x0000000b00147202 */ /* 0x000fe20000000f00 */
[----:B------:R-:W-:Y:S01]  /*2830*/  IMAD.MOV.U32 R12, RZ, RZ, R19 ;  /* 0x000000ffff0c7224 */ /* 0x000fe200078e0013 */
[----:B------:R-:W-:-:S02]  /*2840*/  FSETP.GT.AND P5, PT, R8, R15, PT ;  /* 0x0000000f0800720b */ /* 0x000fc40003fa4000 */
[----:B------:R-:W-:Y:S01]  /*2850*/  @P0 MOV R12, R22 ;  /* 0x00000016000c0202 */ /* 0x000fe20000000f00 */
[----:B------:R-:W-:Y:S01]  /*2860*/  @P0 IMAD.MOV.U32 R22, RZ, RZ, R19 ;  /* 0x000000ffff160224 */ /* 0x000fe200078e0013 */
[----:B------:R-:W-:Y:S01]  /*2870*/  FSETP.GEU.AND P0, PT, R25, R6, PT ;  /* 0x000000061900720b */ /* 0x000fe20003f0e000 */
[----:B------:R-:W-:Y:S01]  /*2880*/  IMAD.MOV.U32 R19, RZ, RZ, R15 ;  /* 0x000000ffff137224 */ /* 0x000fe200078e000f */
[----:B------:R-:W-:Y:S02]  /*2890*/  MOV R16, R14 ;  /* 0x0000000e00107202 */ /* 0x000fe40000000f00 */
[----:B------:R-:W-:Y:S01]  /*28a0*/  FSEL R24, R6, R25, !P0 ;  /* 0x0000001906187208 */ /* 0x000fe20004000000 */
[----:B------:R-:W-:Y:S01]  /*28b0*/  @P6 IMAD.MOV.U32 R20, RZ, RZ, R10 ;  /* 0x000000ffff146224 */ /* 0x000fe200078e000a */
[----:B------:R-:W-:Y:S01]  /*28c0*/  @P6 MOV R10, R11 ;  /* 0x0000000b000a6202 */ /* 0x000fe20000000f00 */
[----:B------:R-:W-:Y:S01]  /*28d0*/  @P6 IMAD.MOV.U32 R9, RZ, RZ, R13 ;  /* 0x000000ffff096224 */ /* 0x000fe200078e000d */
[----:B------:R-:W-:Y:S01]  /*28e0*/  SEL R11, R3, R22, !P0 ;  /* 0x00000016030b7207 */ /* 0x000fe20004000000 */
[----:B------:R-:W-:-:S02]  /*28f0*/  @P5 IMAD.MOV.U32 R19, RZ, RZ, R8 ;  /* 0x000000ffff135224 */ /* 0x000fc400078e0008 */
[----:B------:R-:W-:Y:S02]  /*2900*/  @P5 IMAD.MOV.U32 R8, RZ, RZ, R15 ;  /* 0x000000ffff085224 */ /* 0x000fe400078e000f */
        /* <DEDUP_REMOVED lines=10> */
[----:B------:R-:W-:Y:S01]  /*29b0*/  @P5 MOV R14, R19 ;  /* 0x00000013000e5202 */ /* 0x000fe20000000f00 */
[----:B------:R-:W-:Y:S01]  /*29c0*/  @P5 IMAD.MOV.U32 R19, RZ, RZ, R10 ;  /* 0x000000ffff135224 */ /* 0x000fe200078e000a */
[----:B------:R-:W-:Y:S01]  /*29d0*/  @P6 MOV R0, R24 ;  /* 0x0000001800006202 */ /* 0x000fe20000000f00 */
[----:B------:R-:W-:Y:S01]  /*29e0*/  @P5 IMAD.MOV.U32 R15, RZ, RZ, R16 ;  /* 0x000000ffff0f5224 */ /* 0x000fe200078e0010 */
[----:B------:R-:W-:Y:S01]  /*29f0*/  @P6 MOV R6, R11 ;  /* 0x0000000b00066202 */ /* 0x000fe20000000f00 */
[----:B------:R-:W-:Y:S01]  /*2a00*/  @P5 IMAD.MOV.U32 R16, RZ, RZ, R13 ;  /* 0x000000ffff105224 */ /* 0x000fe200078e000d */
[----:B------:R-:W-:Y:S01]  /*2a10*/  FSETP.GT.AND P5, PT, R14, R20, PT ;  /* 0x000000140e00720b */ /* 0x000fe20003fa4000 */
[----:B------:R-:W-:Y:S01]  /*2a20*/  @P6 IMAD.MOV.U32 R11, RZ, RZ, R12 ;  /* 0x000000ffff0b6224 */ /* 0x000fe200078e000c */
[-C--:B------:R-:W-:Y:S01]  /*2a30*/  FSETP.GT.AND P0, PT, R0, R19.reuse, PT ;  /* 0x000000130000720b */ /* 0x080fe20003f04000 */
[----:B------:R-:W-:Y:S01]  /*2a40*/  IMAD.MOV.U32 R13, RZ, RZ, R9 ;  /* 0x000000ffff0d7224 */ /* 0x000fe200078e0009 */
        /* <DEDUP_REMOVED lines=10> */
[----:B------:R-:W-:Y:S01]  /*2af0*/  @P0 IMAD.MOV.U32 R12, RZ, RZ, R6 ;  /* 0x000000ffff0c0224 */ /* 0x000fe200078e0006 */
[----:B------:R-:W-:Y:S01]  /*2b00*/  FSETP.GT.AND P6, PT, R3, R14, PT ;  /* 0x0000000e0300720b */ /* 0x000fe20003fc4000 */
[----:B------:R-:W-:Y:S01]  /*2b10*/  IMAD.MOV.U32 R9, RZ, RZ, R15 ;  /* 0x000000ffff097224 */ /* 0x000fe200078e000f */
[----:B------:R-:W-:Y:S01]  /*2b20*/  FSEL R25, R17, R24, !P5 ;  /* 0x0000001811197208 */ /* 0x000fe20006800000 */
[----:B------:R-:W-:Y:S01]  /*2b30*/  IMAD.MOV.U32 R10, RZ, RZ, R14 ;  /* 0x000000ffff0a7224 */ /* 0x000fe200078e000e */
[----:B------:R-:W-:Y:S01]  /*2b40*/  @P0 MOV R6, R16 ;  /* 0x0000001000060202 */ /* 0x000fe20000000f00 */
[----:B------:R-:W-:Y:S01]  /*2b50*/  IMAD.MOV.U32 R8, RZ, RZ, R0 ;  /* 0x000000ffff087224 */ /* 0x000fe200078e0000 */
[----:B------:R-:W-:Y:S01]  /*2b60*/  MOV R16, R13 ;  /* 0x0000000d00107202 */ /* 0x000fe20000000f00 */
[----:B------:R-:W-:Y:S01]  /*2b70*/  IMAD.MOV.U32 R19, RZ, RZ, R23 ;  /* 0x000000ffff137224 */ /* 0x000fe200078e0017 */
[----:B------:R-:W-:-:S02]  /*2b80*/  SEL R20, R4, R11, !P5 ;  /* 0x0000000b04147207 */ /* 0x000fc40006800000 */
[----:B------:R-:W-:-:S03]  /*2b90*/  MOV R22, R6 ;  /* 0x0000000600167202 */ /* 0x000fc60000000f00 */
        /* <DEDUP_REMOVED lines=15> */
[----:B------:R-:W-:Y:S01]  /*2c90*/  MOV R0, R16 ;  /* 0x0000001000007202 */ /* 0x000fe20000000f00 */
[----:B------:R-:W-:Y:S01]  /*2ca0*/  @P6 IMAD.MOV.U32 R22, RZ, RZ, R20 ;  /* 0x000000ffff166224 */ /* 0x000fe200078e0014 */
[----:B------:R-:W-:Y:S01]  /*2cb0*/  @P6 MOV R20, R6 ;  /* 0x0000000600146202 */ /* 0x000fe20000000f00 */
[----:B------:R-:W-:Y:S01]  /*2cc0*/  IMAD.MOV.U32 R23, RZ, RZ, R9 ;  /* 0x000000ffff177224 */ /* 0x000fe200078e0009 */
[----:B------:R-:W-:Y:S01]  /*2cd0*/  FSETP.GEU.AND P6, PT, R25, R18, PT ;  /* 0x000000121900720b */ /* 0x000fe20003fce000 */
[----:B------:R-:W-:-:S02]  /*2ce0*/  IMAD.MOV.U32 R6, RZ, RZ, R10 ;  /* 0x000000ffff067224 */ /* 0x000fc400078e000a */
[----:B------:R-:W-:Y:S01]  /*2cf0*/  IMAD.MOV.U32 R11, RZ, RZ, R19 ;  /* 0x000000ffff0b7224 */ /* 0x000fe200078e0013 */
[----:B------:R-:W-:-:S03]  /*2d00*/  FSEL R15, R18, R25, !P6 ;  /* 0x00000019120f7208 */ /* 0x000fc60007000000 */
[----:B------:R-:W-:Y:S01]  /*2d10*/  @P0 IMAD.MOV.U32 R17, RZ, RZ, R8 ;  /* 0x000000ffff110224 */ /* 0x000fe200078e0008 */
[----:B------:R-:W-:Y:S01]  /*2d20*/  @P0 MOV R8, R3 ;  /* 0x0000000300080202 */ /* 0x000fe20000000f00 */
[----:B------:R-:W-:Y:S01]  /*2d30*/  @P0 IMAD.MOV.U32 R4, RZ, RZ, R22 ;  /* 0x000000ffff040224 */ /* 0x000fe200078e0016 */
[----:B------:R-:W-:Y:S02]  /*2d40*/  @P0 MOV R22, R12 ;  /* 0x0000000c00160202 */ /* 0x000fe40000000f00 */
        /* <DEDUP_REMOVED lines=16> */
[----:B------:R-:W-:Y:S02]  /*2e50*/  @P0 MOV R6, R19 ;  /* 0x0000001300060202 */ /* 0x000fe40000000f00 */
[----:B------:R-:W-:Y:S01]  /*2e60*/  FSETP.GT.AND P0, PT, R14, R17, PT ;  /* 0x000000110e00720b */ /* 0x000fe20003f04000 */
[----:B------:R-:W-:Y:S01]  /*2e70*/  IMAD.MOV.U32 R3, RZ, RZ, R23 ;  /* 0x000000ffff037224 */ /* 0x000fe200078e0017 */
[----:B------:R-:W-:Y:S01]  /*2e80*/  SEL R16, R5, R20, !P6 ;  /* 0x0000001405107207 */ /* 0x000fe20007000000 */
[----:B------:R-:W-:-:S04]  /*2e90*/  IMAD.MOV.U32 R18, RZ, RZ, R6 ;  /* 0x000000ffff127224 */ /* 0x000fc800078e0006 */
[----:B------:R-:W-:Y:S02]  /*2ea0*/  @P5 IMAD.MOV.U32 R10, RZ, RZ, R16 ;  /* 0x000000ffff0a5224 */ /* 0x000fe400078e0010 */
[----:B------:R-:W-:-:S04]  /*2eb0*/  @P5 IMAD.MOV.U32 R16, RZ, RZ, R22 ;  /* 0x000000ffff105224 */ /* 0x000fc800078e0016 */
        /* <DEDUP_REMOVED lines=16> */
.L_x_156:
[----:B------:R-:W-:Y:S05]  /*2fc0*/  BSYNC.RECONVERGENT B0 ;  /* 0x0000000000007941 */ /* 0x000fea0003800200 */
.L_x_155:
        /* <DEDUP_REMOVED lines=18> */
[----:B------:R-:W-:Y:S01]  /*30f0*/  SEL R25, R25, R16, !P0 ;  /* 0x0000001019197207 */ /* 0x000fe20004000000 */
[----:B-1----:R-:W-:Y:S01]  /*3100*/  IMAD.MOV.U32 R15, RZ, RZ, R13 ;  /* 0x000000ffff0f7224 */ /* 0x002fe200078e000d */
[----:B------:R-:W-:Y:S01]  /*3110*/  FSETP.GT.AND P4, PT, R23, R14, PT ;  /* 0x0000000e1700720b */ /* 0x000fe20003f84000 */
[----:B------:R-:W-:-:S12]  /*3120*/  IMAD.MOV.U32 R16, RZ, RZ, R9 ;  /* 0x000000ffff107224 */ /* 0x000fd800078e0009 */
        /* <DEDUP_REMOVED lines=9> */
[----:B------:R-:W-:Y:S01]  /*31c0*/  @P5 MOV R15, R22 ;  /* 0x00000016000f5202 */ /* 0x000fe20000000f00 */
[----:B------:R-:W-:Y:S01]  /*31d0*/  @P5 IMAD.MOV.U32 R22, RZ, RZ, R13 ;  /* 0x000000ffff165224 */ /* 0x000fe200078e000d */
[----:B------:R-:W-:Y:S01]  /*31e0*/  MOV R13, R8 ;  /* 0x00000008000d7202 */ /* 0x000fe20000000f00 */
[----:B------:R-:W-:Y:S01]  /*31f0*/  @P5 IMAD.MOV.U32 R16, RZ, RZ, R19 ;  /* 0x000000ffff105224 */ /* 0x000fe200078e0013 */
[----:B------:R-:W-:Y:S02]  /*3200*/  FSETP.GT.AND P6, PT, R15, R12, PT ;  /* 0x0000000c0f00720b */ /* 0x000fe40003fc4000 */
[-C--:B------:R-:W-:Y:S02]  /*3210*/  FSETP.GT.AND P4, PT, R23, R22.reuse, PT ;  /* 0x000000161700720b */ /* 0x080fe40003f84000 */
[----:B------:R-:W-:Y:S02]  /*3220*/  MOV R14, R22 ;  /* 0x00000016000e7202 */ /* 0x000fe40000000f00 */
[----:B------:R-:W-:-:S05]  /*3230*/  @P5 MOV R19, R9 ;  /* 0x0000000900135202 */ /* 0x000fca0000000f00 */
[----:B------:R-:W-:Y:S02]  /*3240*/  IMAD.MOV.U32 R20, RZ, RZ, R19 ;  /* 0x000000ffff147224 */ /* 0x000fe400078e0013 */
[----:B------:R-:W-:Y:S02]  /*3250*/  @P6 IMAD.MOV.U32 R10, RZ, RZ, R15 ;  /* 0x000000ffff0a6224 */ /* 0x000fe400078e000f */
[----:B------:R-:W-:Y:S01]  /*3260*/  @P6 IMAD.MOV.U32 R15, RZ, RZ, R12 ;  /* 0x000000ffff0f6224 */ /* 0x000fe200078e000c */
[----:B------:R-:W-:Y:S01]  /*3270*/  @P4 MOV R14, R23 ;  /* 0x00000017000e4202 */ /* 0x000fe20000000f00 */
[----:B------:R-:W-:Y:S01]  /*3280*/  @P6 IMAD.MOV.U32 R13, RZ, RZ, R16 ;  /* 0x000000ffff0d6224 */ /* 0x000fe200078e0010 */
[-C--:B------:R-:W-:Y:S01]  /*3290*/  MOV R12, R11.reuse ;  /* 0x0000000b000c7202 */ /* 0x080fe20000000f00 */
[----:B------:R-:W-:Y:S01]  /*32a0*/  @P6 IMAD.MOV.U32 R16, RZ, RZ, R8 ;  /* 0x000000ffff106224 */ /* 0x000fe200078e0008 */
[----:B------:R-:W-:Y:S01]  /*32b0*/  FSETP.GT.AND P6, PT, R10, R11, PT ;  /* 0x0000000b0a00720b */ /* 0x000fe20003fc4000 */
[----:B------:R-:W-:Y:S01]  /*32c0*/  @P4 IMAD.MOV.U32 R23, RZ, RZ, R22 ;  /* 0x000000ffff174224 */ /* 0x000fe200078e0016 */
[----:B------:R-:W-:Y:S01]  /*32d0*/  FSETP.GT.AND P5, PT, R14, R15, PT ;  /* 0x0000000f0e00720b */ /* 0x000fe20003fa4000 */
[----:B------:R-:W-:Y:S01]  /*32e0*/  IMAD.MOV.U32 R9, RZ, RZ, R15 ;  /* 0x000000ffff097224 */ /* 0x000fe200078e000f */
[----:B------:R-:W-:Y:S01]  /*32f0*/  @P4 MOV R20, R24 ;  /* 0x0000001800144202 */ /* 0x000fe20000000f00 */
[----:B------:R-:W-:Y:S01]  /*3300*/  IMAD.MOV.U32 R8, RZ, RZ, R0 ;  /* 0x000000ffff087224 */ /* 0x000fe200078e0000 */
[----:B------:R-:W-:Y:S01]  /*3310*/  FSETP.GEU.AND P0, PT, R23, R18, PT ;  /* 0x000000121700720b */ /* 0x000fe20003f0e000 */
[----:B------:R-:W-:-:S03]  /*3320*/  @P4 IMAD.MOV.U32 R24, RZ, RZ, R19 ;  /* 0x000000ffff184224 */ /* 0x000fc600078e0013 */
[----:B------:R-:W-:Y:S01]  /*3330*/  FSEL R23, R18, R23, !P0 ;  /* 0x0000001712177208 */ /* 0x000fe20004000000 */
[----:B------:R-:W-:Y:S01]  /*3340*/  IMAD.MOV.U32 R18, RZ, RZ, R16 ;  /* 0x000000ffff127224 */ /* 0x000fe200078e0010 */
[----:B------:R-:W-:Y:S01]  /*3350*/  SEL R24, R17, R24, !P0 ;  /* 0x0000001811187207 */ /* 0x000fe20004000000 */
[----:B------:R-:W-:Y:S02]  /*3360*/  @P6 IMAD.MOV.U32 R12, RZ, RZ, R10 ;  /* 0x000000ffff0c6224 */ /* 0x000fe400078e000a */
        /* <DEDUP_REMOVED lines=10> */
[----:B------:R-:W-:Y:S01]  /*3410*/  IMAD.MOV.U32 R15, RZ, RZ, R13 ;  /* 0x000000ffff0f7224 */ /* 0x000fe200078e000d */
[----:B------:R-:W-:Y:S01]  /*3420*/  @P5 MOV R20, R16 ;  /* 0x0000001000145202 */ /* 0x000fe20000000f00 */
[----:B------:R-:W-:-:S08]  /*3430*/  IMAD.MOV.U32 R16, RZ, RZ, R8 ;  /* 0x000000ffff107224 */ /* 0x000fd000078e0008 */
        /* <DEDUP_REMOVED lines=9> */
[----:B------:R-:W-:Y:S02]  /*34d0*/  IMAD.MOV.U32 R13, RZ, RZ, R12 ;  /* 0x000000ffff0d7224 */ /* 0x000fe400078e000c */
[----:B------:R-:W-:Y:S01]  /*34e0*/  IMAD.MOV.U32 R14, RZ, RZ, R9 ;  /* 0x000000ffff0e7224 */ /* 0x000fe200078e0009 */
[----:B------:R-:W-:Y:S01]  /*34f0*/  FSETP.GEU.AND P0, PT, R23, R6, PT ;  /* 0x000000061700720b */ /* 0x000fe20003f0e000 */
[----:B------:R-:W-:Y:S01]  /*3500*/  @P4 IMAD.MOV.U32 R10, RZ, RZ, R24 ;  /* 0x000000ffff0a4224 */ /* 0x000fe200078e0018 */
[----:B------:R-:W-:Y:S01]  /*3510*/  @P4 MOV R24, R20 ;  /* 0x0000001400184202 */ /* 0x000fe20000000f00 */
[----:B------:R-:W-:Y:S01]  /*3520*/  IMAD.MOV.U32 R19, RZ, RZ, R18 ;  /* 0x000000ffff137224 */ /* 0x000fe200078e0012 */
[----:B------:R-:W-:-:S02]  /*3530*/  FSEL R20, R6, R23, !P0 ;  /* 0x0000001706147208 */ /* 0x000fc40004000000 */
[----:B------:R-:W-:Y:S01]  /*3540*/  SEL R23, R5, R24, !P0 ;  /* 0x0000001805177207 */ /* 0x000fe20004000000 */
        /* <DEDUP_REMOVED lines=10> */
[----:B------:R-:W-:Y:S01]  /*35f0*/  IMAD.MOV.U32 R9, RZ, RZ, R15 ;  /* 0x000000ffff097224 */ /* 0x000fe200078e000f */
[----:B------:R-:W-:Y:S01]  /*3600*/  MOV R6, R0 ;  /* 0x0000000000067202 */ /* 0x000fe20000000f00 */
[----:B------:R-:W-:Y:S01]  /*3610*/  IMAD.MOV.U32 R8, RZ, RZ, R16 ;  /* 0x000000ffff087224 */ /* 0x000fe200078e0010 */
[----:B------:R-:W-:-:S05]  /*3620*/  @P5 MOV R10, R18 ;  /* 0x00000012000a5202 */ /* 0x000fca0000000f00 */
[----:B------:R-:W-:Y:S02]  /*3630*/  IMAD.MOV.U32 R17, RZ, RZ, R10 ;  /* 0x000000ffff117224 */ /* 0x000fe400078e000a */
[----:B------:R-:W-:Y:S02]  /*3640*/  @P4 IMAD.MOV.U32 R12, RZ, RZ, R14 ;  /* 0x000000ffff0c4224 */ /* 0x000fe400078e000e */
[----:B------:R-:W-:Y:S01]  /*3650*/  @P4 IMAD.MOV.U32 R14, RZ, RZ, R11 ;  /* 0x000000ffff0e4224 */ /* 0x000fe200078e000b */
[----:B------:R-:W-:Y:S01]  /*3660*/  @P6 MOV R6, R20 ;  /* 0x0000001400066202 */ /* 0x000fe20000000f00 */
[----:B------:R-:W-:Y:S01]  /*3670*/  @P4 IMAD.MOV.U32 R9, RZ, RZ, R19 ;  /* 0x000000ffff094224 */ /* 0x000fe200078e0013 */
[-C--:B------:R-:W-:Y:S01]  /*3680*/  FSETP.GT.AND P5, PT, R12, R13.reuse, PT ;  /* 0x0000000d0c00720b */ /* 0x080fe20003fa4000 */
[----:B------:R-:W-:Y:S01]  /*3690*/  @P4 IMAD.MOV.U32 R19, RZ, RZ, R15 ;  /* 0x000000ffff134224 */ /* 0x000fe200078e000f */
[----:B------:R-:W-:Y:S01]  /*36a0*/  FSETP.GT.AND P4, PT, R6, R14, PT ;  /* 0x0000000e0600720b */ /* 0x000fe20003f84000 */
[----:B------:R-:W-:Y:S01]  /*36b0*/  @P6 IMAD.MOV.U32 R20, RZ, RZ, R0 ;  /* 0x000000ffff146224 */ /* 0x000fe200078e0000 */
[----:B------:R-:W-:-:S02]  /*36c0*/  MOV R0, R13 ;  /* 0x0000000d00007202 */ /* 0x000fc40000000f00 */
[----:B------:R-:W-:Y:S02]  /*36d0*/  MOV R5, R14 ;  /* 0x0000000e00057202 */ /* 0x000fe40000000f00 */
[----:B------:R-:W-:Y:S02]  /*36e0*/  FSETP.GEU.AND P0, PT, R20, R3, PT ;  /* 0x000000031400720b */ /* 0x000fe40003f0e000 */
[----:B------:R-:W-:Y:S01]  /*36f0*/  @P6 MOV R17, R23 ;  /* 0x0000001700116202 */ /* 0x000fe20000000f00 */
[----:B------:R-:W-:Y:S01]  /*3700*/  @P6 IMAD.MOV.U32 R23, RZ, RZ, R10 ;  /* 0x000000ffff176224 */ /* 0x000fe200078e000a */
[----:B------:R-:W-:Y:S01]  /*3710*/  FSEL R15, R3, R20, !P0 ;  /* 0x00000014030f7208 */ /* 0x000fe20004000000 */
[----:B------:R-:W-:Y:S02]  /*3720*/  @P5 IMAD.MOV.U32 R0, RZ, RZ, R12 ;  /* 0x000000ffff005224 */ /* 0x000fe400078e000c */
[----:B------:R-:W-:Y:S01]  /*3730*/  @P5 IMAD.MOV.U32 R12, RZ, RZ, R13 ;  /* 0x000000ffff0c5224 */ /* 0x000fe200078e000d */
[----:B------:R-:W-:Y:S01]  /*3740*/  @P4 MOV R5, R6 ;  /* 0x0000000600054202 */ /* 0x000fe20000000f00 */
[----:B------:R-:W-:-:S02]  /*3750*/  @P4 IMAD.MOV.U32 R6, RZ, RZ, R14 ;  /* 0x000000ffff064224 */ /* 0x000fc400078e000e */
[----:B------:R-:W-:Y:S02]  /*3760*/  @P5 IMAD.MOV.U32 R8, RZ, RZ, R9 ;  /* 0x000000ffff085224 */ /* 0x000fe400078e0009 */
[----:B------:R-:W-:Y:S01]  /*3770*/  @P5 IMAD.MOV.U32 R9, RZ, RZ, R16 ;  /* 0x000000ffff095224 */ /* 0x000fe200078e0010 */
[----:B------:R-:W-:Y:S01]  /*3780*/  FSETP.GT.AND P5, PT, R5, R12, PT ;  /* 0x0000000c0500720b */ /* 0x000fe20003fa4000 */
[--C-:B------:R-:W-:Y:S01]  /*3790*/  IMAD.MOV.U32 R3, RZ, RZ, R19.reuse ;  /* 0x000000ffff037224 */ /* 0x100fe200078e0013 */
[----:B------:R-:W-:Y:S01]  /*37a0*/  FSETP.GT.AND P6, PT, R15, R6, PT ;  /* 0x000000060f00720b */ /* 0x000fe20003fc4000 */
[----:B------:R-:W-:Y:S01]  /*37b0*/  IMAD.MOV.U32 R20, RZ, RZ, R12 ;  /* 0x000000ffff147224 */ /* 0x000fe200078e000c */
[----:B------:R-:W-:Y:S01]  /*37c0*/  @P4 MOV R3, R17 ;  /* 0x0000001100034202 */ /* 0x000fe20000000f00 */
[----:B------:R-:W-:Y:S01]  /*37d0*/  IMAD.MOV.U32 R14, RZ, RZ, R6 ;  /* 0x000000ffff0e7224 */ /* 0x000fe200078e0006 */
[----:B------:R-:W-:Y:S01]  /*37e0*/  MOV R18, R9 ;  /* 0x0000000900127202 */ /* 0x000fe20000000f00 */
[----:B------:R-:W-:Y:S01]  /*37f0*/  @P4 IMAD.MOV.U32 R17, RZ, RZ, R19 ;  /* 0x000000ffff114224 */ /* 0x000fe200078e0013 */
[----:B------:R-:W-:Y:S01]  /*3800*/  SEL R16, R2, R23, !P0 ;  /* 0x0000001702107207 */ /* 0x000fe20004000000 */
[----:B------:R-:W-:-:S03]  /*3810*/  IMAD.MOV.U32 R11, RZ, RZ, R0 ;  /* 0x000000ffff0b7224 */ /* 0x000fc600078e0000 */
        /* <DEDUP_REMOVED lines=11> */
[----:B------:R-:W-:Y:S01]  /*38d0*/  @P6 IMAD.MOV.U32 R15, RZ, RZ, R6 ;  /* 0x000000ffff0f6224 */ /* 0x000fe200078e0006 */
[----:B------:R-:W-:-:S09]  /*38e0*/  MOV R9, R3 ;  /* 0x0000000300097202 */ /* 0x000fd20000000f00 */
[----:B------:R-:W-:Y:S01]  /*38f0*/  @P5 MOV R11, R20 ;  /* 0x00000014000b5202 */ /* 0x000fe20000000f00 */
[----:B------:R-:W-:Y:S02]  /*3900*/  @P5 IMAD.MOV.U32 R20, RZ, RZ, R0 ;  /* 0x000000ffff145224 */ /* 0x000fe400078e0000 */
[----:B------:R-:W-:Y:S02]  /*3910*/  @P4 IMAD.MOV.U32 R13, RZ, RZ, R14 ;  /* 0x000000ffff0d4224 */ /* 0x000fe400078e000e */
[----:B------:R-:W-:Y:S02]  /*3920*/  IMAD.MOV.U32 R22, RZ, RZ, R20 ;  /* 0x000000ffff167224 */ /* 0x000fe400078e0014 */
[----:B------:R-:W-:Y:S01]  /*3930*/  IMAD.MOV.U32 R0, RZ, RZ, R8 ;  /* 0x000000ffff007224 */ /* 0x000fe200078e0008 */
[----:B------:R-:W-:Y:S01]  /*3940*/  FSETP.GT.AND P0, PT, R13, R20, PT ;  /* 0x000000140d00720b */ /* 0x000fe20003f04000 */
[----:B------:R-:W-:Y:S02]  /*3950*/  @P5 IMAD.MOV.U32 R0, RZ, RZ, R18 ;  /* 0x000000ffff005224 */ /* 0x000fe400078e0012 */
[----:B------:R-:W-:-:S02]  /*3960*/  @P5 IMAD.MOV.U32 R18, RZ, RZ, R8 ;  /* 0x000000ffff125224 */ /* 0x000fc400078e0008 */
[----:B------:R-:W-:Y:S01]  /*3970*/  @P4 IMAD.MOV.U32 R9, RZ, RZ, R10 ;  /* 0x000000ffff094224 */ /* 0x000fe200078e000a */
[----:B------:R-:W-:Y:S01]  /*3980*/  @P4 MOV R10, R3 ;  /* 0x00000003000a4202 */ /* 0x000fe20000000f00 */
[----:B------:R-:W-:Y:S01]  /*3990*/  @P4 IMAD.MOV.U32 R14, RZ, RZ, R5 ;  /* 0x000000ffff0e4224 */ /* 0x000fe200078e0005 */
[----:B------:R-:W-:-:S05]  /*39a0*/  MOV R2, R18 ;  /* 0x0000001200027202 */ /* 0x000fca0000000f00 */
        /* <DEDUP_REMOVED lines=11> */
.L_x_158:
[----:B------:R-:W-:Y:S05]  /*3a60*/  BSYNC.RECONVERGENT B0 ;  /* 0x0000000000007941 */ /* 0x000fea0003800200 */
.L_x_157:
[----:B------:R2:W3:Y:S01]  /*3a70*/  SHFL.DOWN PT, R4, R21, 0x8, 0x1f ;  /* 0x09001f0015047f89 */ /* 0x0004e200000e0000 */
[----:B------:R-:W-:Y:S01]  /*3a80*/  BSSY.RECONVERGENT B0, `(.L_x_159) ;  /* 0x00000a9000007945 */ /* 0x000fe20003800200 */
[----:B------:R-:W-:Y:S02]  /*3a90*/  ISETP.NE.AND P0, PT, R7, RZ, PT ;  /* 0x000000ff0700720c */ /* 0x000fe40003f05270 */
        /* <DEDUP_REMOVED lines=12> */
[----:B------:R-:W-:Y:S02]  /*3b60*/  IMAD.MOV.U32 R19, RZ, RZ, R10 ;  /* 0x000000ffff137224 */ /* 0x000fe400078e000a */
[----:B--2---:R-:W-:Y:S01]  /*3b70*/  FADD R21, R21, R4 ;  /* 0x0000000415157221 */ /* 0x004fe20000000000 */
[----:B------:R-:W-:Y:S01]  /*3b80*/  FSEL R23, R22, R15, !P2 ;  /* 0x0000000f16177208 */ /* 0x000fe20005000000 */
        /* <DEDUP_REMOVED lines=152> */
.L_x_160:
[----:B------:R-:W-:Y:S05]  /*4510*/  BSYNC.RECONVERGENT B0 ;  /* 0x0000000000007941 */ /* 0x000fea0003800200 */
.L_x_159:
        /* <DEDUP_REMOVED lines=14> */
[----:B-12---:R-:W-:-:S03]  /*4600*/  FADD R21, R21, R20 ;  /* 0x0000001415157221 */ /* 0x006fc60000000000 */
        /* <DEDUP_REMOVED lines=8> */
[----:B------:R-:W-:Y:S01]  /*4690*/  MOV R14, R12 ;  /* 0x0000000c000e7202 */ /* 0x000fe20000000f00 */
[----:B------:R-:W-:Y:S01]  /*46a0*/  @P3 IMAD.MOV.U32 R16, RZ, RZ, R25 ;  /* 0x000000ffff103224 */ /* 0x000fe200078e0019 */
[----:B------:R-:W-:Y:S02]  /*46b0*/  FSETP.GT.AND P4, PT, R22, R13, PT ;  /* 0x0000000d1600720b */ /* 0x000fe40003f84000 */
[----:B------:R-:W-:Y:S02]  /*46c0*/  FSETP.GEU.AND P6, PT, R23, R24, PT ;  /* 0x000000181700720b */ /* 0x000fe40003fce000 */
[----:B------:R-:W-:Y:S02]  /*46d0*/  @P3 MOV R25, R10 ;  /* 0x0000000a00193202 */ /* 0x000fe40000000f00 */
[----:B------:R-:W-:-:S02]  /*46e0*/  FSEL R23, R24, R23, !P6 ;  /* 0x0000001718177208 */ /* 0x000fc40007000000 */
[----:B------:R-:W-:-:S05]  /*46f0*/  SEL R18, R18, R25, !P6 ;  /* 0x0000001912127207 */ /* 0x000fca0007000000 */
[----:B------:R-:W-:Y:S01]  /*4700*/  @P4 MOV R15, R22 ;  /* 0x00000016000f4202 */ /* 0x000fe20000000f00 */
[----:B------:R-:W-:Y:S02]  /*4710*/  @P4 IMAD.MOV.U32 R22, RZ, RZ, R13 ;  /* 0x000000ffff164224 */ /* 0x000fe400078e000d */
[----:B------:R-:W-:Y:S01]  /*4720*/  IMAD.MOV.U32 R13, RZ, RZ, R9 ;  /* 0x000000ffff0d7224 */ /* 0x000fe200078e0009 */
[----:B------:R-:W-:Y:S01]  /*4730*/  FSETP.GT.AND P2, PT, R15, R12, PT ;  /* 0x0000000c0f00720b */ /* 0x000fe20003f44000 */
[----:B------:R-:W-:Y:S01]  /*4740*/  IMAD.MOV.U32 R10, RZ, RZ, R22 ;  /* 0x000000ffff0a7224 */ /* 0x000fe200078e0016 */
[----:B------:R-:W-:Y:S01]  /*4750*/  FSETP.GT.AND P5, PT, R23, R22, PT ;  /* 0x000000161700720b */ /* 0x000fe20003fa4000 */
[----:B------:R-:W-:Y:S01]  /*4760*/  @P4 IMAD.MOV.U32 R13, RZ, RZ, R16 ;  /* 0x000000ffff0d4224 */ /* 0x000fe200078e0010 */
[----:B------:R-:W-:Y:S01]  /*4770*/  @P4 MOV R16, R9 ;  /* 0x0000000900104202 */ /* 0x000fe20000000f00 */
[----:B------:R-:W-:-:S08]  /*4780*/  IMAD.MOV.U32 R9, RZ, RZ, R0 ;  /* 0x000000ffff097224 */ /* 0x000fd000078e0000 */
[----:B------:R-:W-:Y:S01]  /*4790*/  @P2 IMAD.MOV.U32 R14, RZ, RZ, R15 ;  /* 0x000000ffff0e2224 */ /* 0x000fe200078e000f */
[----:B------:R-:W-:Y:S01]  /*47a0*/  @P2 MOV R15, R12 ;  /* 0x0000000c000f2202 */ /* 0x000fe20000000f00 */
[----:B------:R-:W-:Y:S02]  /*47b0*/  @P5 IMAD.MOV.U32 R10, RZ, RZ, R23 ;  /* 0x000000ffff0a5224 */ /* 0x000fe400078e0017 */
[----:B------:R-:W-:Y:S01]  /*47c0*/  @P5 IMAD.MOV.U32 R23, RZ, RZ, R22 ;  /* 0x000000ffff175224 */ /* 0x000fe200078e0016 */
[----:B------:R-:W-:Y:S01]  /*47d0*/  FSETP.GT.AND P3, PT, R14, R11, PT ;  /* 0x0000000b0e00720b */ /* 0x000fe20003f64000 */
[--C-:B------:R-:W-:Y:S01]  /*47e0*/  IMAD.MOV.U32 R12, RZ, RZ, R8.reuse ;  /* 0x000000ffff0c7224 */ /* 0x100fe200078e0008 */
[----:B------:R-:W-:Y:S02]  /*47f0*/  FSETP.GT.AND P4, PT, R10, R15, PT ;  /* 0x0000000f0a00720b */ /* 0x000fe40003f84000 */
[----:B------:R-:W-:Y:S01]  /*4800*/  @P2 MOV R12, R13 ;  /* 0x0000000d000c2202 */ /* 0x000fe20000000f00 */
[----:B------:R-:W-:Y:S01]  /*4810*/  @P2 IMAD.MOV.U32 R13, RZ, RZ, R8 ;  /* 0x000000ffff0d2224 */ /* 0x000fe200078e0008 */
[----:B------:R-:W-:-:S02]  /*4820*/  FSETP.GEU.AND P2, PT, R23, R4, PT ;  /* 0x000000041700720b */ /* 0x000fc40003f4e000 */
[----:B------:R-:W-:Y:S02]  /*4830*/  MOV R8, R11 ;  /* 0x0000000b00087202 */ /* 0x000fe40000000f00 */
[----:B------:R-:W-:Y:S02]  /*4840*/  MOV R19, R15 ;  /* 0x0000000f00137202 */ /* 0x000fe40000000f00 */
[----:B------:R-:W-:Y:S01]  /*4850*/  FSEL R22, R4, R23, !P2 ;  /* 0x0000001704167208 */ /* 0x000fe20005000000 */
[----:B------:R-:W-:Y:S02]  /*4860*/  @P3 IMAD.MOV.U32 R8, RZ, RZ, R14 ;  /* 0x000000ffff083224 */ /* 0x000fe400078e000e */
[----:B------:R-:W-:Y:S01]  /*4870*/  @P4 MOV R19, R10 ;  /* 0x0000000a00134202 */ /* 0x000fe20000000f00 */
[----:B------:R-:W-:Y:S02]  /*4880*/  @P3 IMAD.MOV.U32 R14, RZ, RZ, R11 ;  /* 0x000000ffff0e3224 */ /* 0x000fe400078e000b */
[----:B------:R-:W-:-:S02]  /*4890*/  @P4 IMAD.MOV.U32 R10, RZ, RZ, R15 ;  /* 0x000000ffff0a4224 */ /* 0x000fc400078e000f */
[----:B------:R-:W-:Y:S01]  /*48a0*/  @P3 IMAD.MOV.U32 R9, RZ, RZ, R12 ;  /* 0x000000ffff093224 */ /* 0x000fe200078e000c */
[-C--:B------:R-:W-:Y:S01]  /*48b0*/  MOV R11, R14.reuse ;  /* 0x0000000e000b7202 */ /* 0x080fe20000000f00 */
[----:B------:R-:W-:Y:S01]  /*48c0*/  @P3 IMAD.MOV.U32 R12, RZ, RZ, R0 ;  /* 0x000000ffff0c3224 */ /* 0x000fe200078e0000 */
[----:B------:R-:W-:Y:S01]  /*48d0*/  FSETP.GT.AND P3, PT, R19, R14, PT ;  /* 0x0000000e1300720b */ /* 0x000fe20003f64000 */
[----:B------:R-:W-:Y:S01]  /*48e0*/  IMAD.MOV.U32 R15, RZ, RZ, R16 ;  /* 0x000000ffff0f7224 */ /* 0x000fe200078e0010 */
[-C--:B------:R-:W-:Y:S01]  /*48f0*/  FSETP.GT.AND P6, PT, R22, R10.reuse, PT ;  /* 0x0000000a1600720b */ /* 0x080fe20003fc4000 */
[----:B------:R-:W-:Y:S01]  /*4900*/  @P5 IMAD.MOV.U32 R15, RZ, RZ, R18 ;  /* 0x000000ffff0f5224 */ /* 0x000fe200078e0012 */
[----:B------:R-:W-:Y:S01]  /*4910*/  MOV R0, R10 ;  /* 0x0000000a00007202 */ /* 0x000fe20000000f00 */
[----:B------:R-:W-:Y:S02]  /*4920*/  IMAD.MOV.U32 R4, RZ, RZ, R13 ;  /* 0x000000ffff047224 */ /* 0x000fe400078e000d */
[----:B------:R-:W-:Y:S01]  /*4930*/  @P4 IMAD.MOV.U32 R4, RZ, RZ, R15 ;  /* 0x000000ffff044224 */ /* 0x000fe200078e000f */
[----:B------:R-:W-:Y:S01]  /*4940*/  @P4 MOV R15, R13 ;  /* 0x0000000d000f4202 */ /* 0x000fe20000000f00 */
[----:B------:R-:W-:-:S02]  /*4950*/  @P5 IMAD.MOV.U32 R18, RZ, RZ, R16 ;  /* 0x000000ffff125224 */ /* 0x000fc400078e0010 */
[----:B------:R-:W-:Y:S02]  /*4960*/  IMAD.MOV.U32 R13, RZ, RZ, R8 ;  /* 0x000000ffff0d7224 */ /* 0x000fe400078e0008 */
        /* <DEDUP_REMOVED lines=9> */
[-C--:B------:R-:W-:Y:S01]  /*4a00*/  MOV R18, R12.reuse ;  /* 0x0000000c00127202 */ /* 0x080fe20000000f00 */
[----:B------:R-:W-:Y:S01]  /*4a10*/  @P3 IMAD.MOV.U32 R18, RZ, RZ, R4 ;  /* 0x000000ffff123224 */ /* 0x000fe200078e0004 */
[----:B------:R-:W-:-:S02]  /*4a20*/  @P3 MOV R4, R12 ;  /* 0x0000000c00043202 */ /* 0x000fc40000000f00 */
[----:B------:R-:W-:Y:S02]  /*4a30*/  FSETP.GEU.AND P3, PT, R22, R3, PT ;  /* 0x000000031600720b */ /* 0x000fe40003f6e000 */
[----:B------:R-:W-:Y:S01]  /*4a40*/  @P6 MOV R10, R17 ;  /* 0x00000011000a6202 */ /* 0x000fe20000000f00 */
[----:B------:R-:W-:Y:S02]  /*4a50*/  @P6 IMAD.MOV.U32 R17, RZ, RZ, R15 ;  /* 0x000000ffff116224 */ /* 0x000fe400078e000f */
[----:B------:R-:W-:Y:S01]  /*4a60*/  @P5 IMAD.MOV.U32 R13, RZ, RZ, R11 ;  /* 0x000000ffff0d5224 */ /* 0x000fe200078e000b */
[----:B------:R-:W-:Y:S01]  /*4a70*/  @P5 MOV R11, R8 ;  /* 0x00000008000b5202 */ /* 0x000fe20000000f00 */
[----:B------:R-:W-:Y:S01]  /*4a80*/  @P4 IMAD.MOV.U32 R14, RZ, RZ, R0 ;  /* 0x000000ffff0e4224 */ /* 0x000fe200078e0000 */
[----:B------:R-:W-:Y:S01]  /*4a90*/  SEL R6, R6, R17, !P3 ;  /* 0x0000001106067207 */ /* 0x000fe20005800000 */
[----:B------:R-:W-:Y:S01]  /*4aa0*/  @P4 IMAD.MOV.U32 R0, RZ, RZ, R19 ;  /* 0x000000ffff004224 */ /* 0x000fe200078e0013 */
[----:B------:R-:W-:Y:S01]  /*4ab0*/  FSEL R19, R3, R22, !P3 ;  /* 0x0000001603137208 */ /* 0x000fe20005800000 */
[----:B------:R-:W-:Y:S01]  /*4ac0*/  IMAD.MOV.U32 R15, RZ, RZ, R9 ;  /* 0x000000ffff0f7224 */ /* 0x000fe200078e0009 */
[-C--:B------:R-:W-:Y:S01]  /*4ad0*/  FSETP.GT.AND P2, PT, R14, R11.reuse, PT ;  /* 0x0000000b0e00720b */ /* 0x080fe20003f44000 */
[----:B------:R-:W-:Y:S01]  /*4ae0*/  @P5 IMAD.MOV.U32 R15, RZ, RZ, R18 ;  /* 0x000000ffff0f5224 */ /* 0x000fe200078e0012 */
[-C--:B------:R-:W-:Y:S01]  /*4af0*/  FSETP.GT.AND P6, PT, R19, R0.reuse, PT ;  /* 0x000000001300720b */ /* 0x080fe20003fc4000 */
[----:B------:R-:W-:Y:S01]  /*4b00*/  IMAD.MOV.U32 R12, RZ, RZ, R4 ;  /* 0x000000ffff0c7224 */ /* 0x000fe200078e0004 */
[----:B------:R-:W-:Y:S01]  /*4b10*/  MOV R16, R11 ;  /* 0x0000000b00107202 */ /* 0x000fe20000000f00 */
[----:B------:R-:W-:Y:S01]  /*4b20*/  @P4 IMAD.MOV.U32 R12, RZ, RZ, R10 ;  /* 0x000000ffff0c4224 */ /* 0x000fe200078e000a */
[----:B------:R-:W-:Y:S01]  /*4b30*/  MOV R8, R0 ;  /* 0x0000000000087202 */ /* 0x000fe20000000f00 */
[----:B------:R-:W-:Y:S01]  /*4b40*/  @P4 IMAD.MOV.U32 R10, RZ, RZ, R4 ;  /* 0x000000ffff0a4224 */ /* 0x000fe200078e0004 */
[----:B------:R-:W-:Y:S01]  /*4b50*/  @P5 MOV R18, R9 ;  /* 0x0000000900125202 */ /* 0x000fe20000000f00 */
[----:B------:R-:W-:-:S04]  /*4b60*/  IMAD.MOV.U32 R3, RZ, RZ, R15 ;  /* 0x000000ffff037224 */ /* 0x000fc800078e000f */
[----:B------:R-:W-:Y:S02]  /*4b70*/  @P2 IMAD.MOV.U32 R16, RZ, RZ, R14 ;  /* 0x000000ffff102224 */ /* 0x000fe400078e000e */
[----:B------:R-:W-:Y:S01]  /*4b80*/  @P2 IMAD.MOV.U32 R14, RZ, RZ, R11 ;  /* 0x000000ffff0e2224 */ /* 0x000fe200078e000b */
[----:B------:R-:W-:Y:S01]  /*4b90*/  @P6 MOV R8, R19 ;  /* 0x0000001300086202 */ /* 0x000fe20000000f00 */
[----:B------:R-:W-:Y:S01]  /*4ba0*/  @P6 IMAD.MOV.U32 R19, RZ, RZ, R0 ;  /* 0x000000ffff136224 */ /* 0x000fe200078e0000 */
[-C--:B------:R-:W-:Y:S01]  /*4bb0*/  FSETP.GT.AND P5, PT, R16, R13.reuse, PT ;  /* 0x0000000d1000720b */ /* 0x080fe20003fa4000 */
[--C-:B------:R-:W-:Y:S01]  /*4bc0*/  IMAD.MOV.U32 R4, RZ, RZ, R18.reuse ;  /* 0x000000ffff047224 */ /* 0x100fe200078e0012 */
[----:B------:R-:W-:Y:S02]  /*4bd0*/  FSETP.GT.AND P4, PT, R8, R14, PT ;  /* 0x0000000e0800720b */ /* 0x000fe40003f84000 */
[----:B------:R-:W-:Y:S01]  /*4be0*/  @P2 MOV R4, R12 ;  /* 0x0000000c00042202 */ /* 0x000fe20000000f00 */
[----:B------:R-:W-:Y:S01]  /*4bf0*/  @P2 IMAD.MOV.U32 R12, RZ, RZ, R18 ;  /* 0x000000ffff0c2224 */ /* 0x000fe200078e0012 */
[----:B------:R-:W-:-:S02]  /*4c00*/  MOV R0, R13 ;  /* 0x0000000d00007202 */ /* 0x000fc40000000f00 */
[----:B------:R-:W-:Y:S01]  /*4c10*/  FSETP.GEU.AND P2, PT, R19, R2, PT ;  /* 0x000000021300720b */ /* 0x000fe20003f4e000 */
[----:B------:R-:W-:Y:S01]  /*4c20*/  IMAD.MOV.U32 R17, RZ, RZ, R12 ;  /* 0x000000ffff117224 */ /* 0x000fe200078e000c */
[----:B------:R-:W-:-:S03]  /*4c30*/  MOV R11, R14 ;  /* 0x0000000e000b7202 */ /* 0x000fc60000000f00 */
[----:B------:R-:W-:Y:S02]  /*4c40*/  @P5 IMAD.MOV.U32 R0, RZ, RZ, R16 ;  /* 0x000000ffff005224 */ /* 0x000fe400078e0010 */
[----:B------:R-:W-:Y:S01]  /*4c50*/  @P5 IMAD.MOV.U32 R16, RZ, RZ, R13 ;  /* 0x000000ffff105224 */ /* 0x000fe200078e000d */
[----:B------:R-:W-:Y:S01]  /*4c60*/  @P4 MOV R11, R8 ;  /* 0x00000008000b4202 */ /* 0x000fe20000000f00 */
[----:B------:R-:W-:Y:S02]  /*4c70*/  @P5 IMAD.MOV.U32 R3, RZ, RZ, R4 ;  /* 0x000000ffff035224 */ /* 0x000fe400078e0004 */
[----:B------:R-:W-:Y:S01]  /*4c80*/  @P5 IMAD.MOV.U32 R4, RZ, RZ, R15 ;  /* 0x000000ffff045224 */ /* 0x000fe200078e000f */
[----:B------:R-:W-:Y:S01]  /*4c90*/  FSEL R15, R2, R19, !P2 ;  /* 0x00000013020f7208 */ /* 0x000fe20005000000 */
        /* <DEDUP_REMOVED lines=8> */
[----:B------:R-:W-:Y:S01]  /*4d20*/  @P4 IMAD.MOV.U32 R17, RZ, RZ, R2 ;  /* 0x000000ffff114224 */ /* 0x000fe200078e0002 */
[----:B------:R-:W-:Y:S01]  /*4d30*/  @P4 MOV R2, R12 ;  /* 0x0000000c00024202 */ /* 0x000fe20000000f00 */
[----:B------:R-:W-:Y:S01]  /*4d40*/  IMAD.MOV.U32 R23, RZ, RZ, R0 ;  /* 0x000000ffff177224 */ /* 0x000fe200078e0000 */
[----:B------:R-:W-:-:S03]  /*4d50*/  MOV R18, R4 ;  /* 0x0000000400127202 */ /* 0x000fc60000000f00 */
[----:B------:R-:W-:Y:S01]  /*4d60*/  @P5 IMAD.MOV.U32 R19, RZ, RZ, R11 ;  /* 0x000000ffff135224 */ /* 0x000fe200078e000b */
[----:B------:R-:W-:Y:S01]  /*4d70*/  @P5 MOV R11, R16 ;  /* 0x00000010000b5202 */ /* 0x000fe20000000f00 */
[----:B------:R-:W-:Y:S01]  /*4d80*/  @P5 IMAD.MOV.U32 R18, RZ, RZ, R17 ;  /* 0x000000ffff125224 */ /* 0x000fe200078e0011 */
[----:B------:R-:W-:Y:S01]  /*4d90*/  SEL R16, R5, R6, !P2 ;  /* 0x0000000605107207 */ /* 0x000fe20005000000 */
[----:B------:R-:W-:Y:S01]  /*4da0*/  @P3 IMAD.MOV.U32 R14, RZ, RZ, R15 ;  /* 0x000000ffff0e3224 */ /* 0x000fe200078e000f */
[----:B------:R-:W-:Y:S01]  /*4db0*/  FSETP.GT.AND P6, PT, R19, R0, PT ;  /* 0x000000001300720b */ /* 0x000fe20003fc4000 */
[----:B------:R-:W-:Y:S01]  /*4dc0*/  IMAD.MOV.U32 R13, RZ, RZ, R11 ;  /* 0x000000ffff0d7224 */ /* 0x000fe200078e000b */
[----:B------:R-:W-:Y:S01]  /*4dd0*/  @P3 MOV R15, R8 ;  /* 0x00000008000f3202 */ /* 0x000fe20000000f00 */
[----:B------:R-:W-:Y:S01]  /*4de0*/  @P5 IMAD.MOV.U32 R17, RZ, RZ, R4 ;  /* 0x000000ffff115224 */ /* 0x000fe200078e0004 */
[----:B------:R-:W-:Y:S01]  /*4df0*/  FSETP.GT.AND P4, PT, R14, R11, PT ;  /* 0x0000000b0e00720b */ /* 0x000fe20003f84000 */
[----:B------:R-:W-:-:S02]  /*4e00*/  IMAD.MOV.U32 R10, RZ, RZ, R2 ;  /* 0x000000ffff0a7224 */ /* 0x000fc400078e0002 */
[----:B------:R-:W-:Y:S01]  /*4e10*/  @P3 IMAD.MOV.U32 R10, RZ, RZ, R16 ;  /* 0x000000ffff0a3224 */ /* 0x000fe200078e0010 */
[----:B------:R-:W-:Y:S01]  /*4e20*/  MOV R9, R17 ;  /* 0x0000001100097202 */ /* 0x000fe20000000f00 */
[----:B------:R-:W-:Y:S02]  /*4e30*/  IMAD.MOV.U32 R4, RZ, RZ, R3 ;  /* 0x000000ffff047224 */ /* 0x000fe400078e0003 */
[----:B------:R-:W-:Y:S02]  /*4e40*/  @P3 IMAD.MOV.U32 R16, RZ, RZ, R2 ;  /* 0x000000ffff103224 */ /* 0x000fe400078e0002 */
[----:B------:R-:W-:Y:S02]  /*4e50*/  @P6 IMAD.MOV.U32 R23, RZ, RZ, R19 ;  /* 0x000000ffff176224 */ /* 0x000fe400078e0013 */
[----:B------:R-:W-:Y:S02]  /*4e60*/  @P6 IMAD.MOV.U32 R19, RZ, RZ, R0 ;  /* 0x000000ffff136224 */ /* 0x000fe400078e0000 */
[----:B------:R-:W-:Y:S01]  /*4e70*/  @P4 MOV R13, R14 ;  /* 0x0000000e000d4202 */ /* 0x000fe20000000f00 */
[----:B------:R-:W-:-:S02]  /*4e80*/  @P6 IMAD.MOV.U32 R4, RZ, RZ, R18 ;  /* 0x000000ffff046224 */ /* 0x000fc400078e0012 */
[-C--:B------:R-:W-:Y:S01]  /*4e90*/  MOV R12, R19.reuse ;  /* 0x00000013000c7202 */ /* 0x080fe20000000f00 */
[----:B------:R-:W-:Y:S01]  /*4ea0*/  @P6 IMAD.MOV.U32 R18, RZ, RZ, R3 ;  /* 0x000000ffff126224 */ /* 0x000fe200078e0003 */
[----:B------:R-:W-:Y:S01]  /*4eb0*/  FSETP.GT.AND P5, PT, R13, R19, PT ;  /* 0x000000130d00720b */ /* 0x000fe20003fa4000 */
[----:B------:R-:W-:Y:S01]  /*4ec0*/  @P4 IMAD.MOV.U32 R9, RZ, RZ, R10 ;  /* 0x000000ffff094224 */ /* 0x000fe200078e000a */
[----:B------:R-:W-:Y:S01]  /*4ed0*/  @P4 MOV R10, R17 ;  /* 0x00000011000a4202 */ /* 0x000fe20000000f00 */
[----:B------:R-:W-:Y:S02]  /*4ee0*/  IMAD.MOV.U32 R8, RZ, RZ, R18 ;  /* 0x000000ffff087224 */ /* 0x000fe400078e0012 */
        /* <DEDUP_REMOVED lines=12> */
.L_x_162:
[----:B------:R-:W-:Y:S05]  /*4fb0*/  BSYNC.RECONVERGENT B0 ;  /* 0x0000000000007941 */ /* 0x000fea0003800200 */
.L_x_161:
        /* <DEDUP_REMOVED lines=19> */
.L_x_164:
[----:B------:R-:W-:Y:S05]  /*50f0*/  BSYNC.RECONVERGENT B0 ;  /* 0x0000000000007941 */ /* 0x000fea0003800200 */
.L_x_163:
[----:B------:R-:W-:Y:S06]  /*5100*/  BAR.SYNC.DEFER_BLOCKING 0x0 ;  /* 0x0000000000007b1d */ /* 0x000fec0000010000 */
[----:B------:R-:W-:Y:S04]  /*5110*/  BSSY.RECONVERGENT B0, `(.L_x_165) ;  /* 0x00001e2000007945 */ /* 0x000fe80003800200 */
[----:B------:R-:W-:Y:S05]  /*5120*/  @P0 BRA `(.L_x_166) ;  /* 0x0000001c00800947 */ /* 0x000fea0003800000 */
[----:B------:R-:W4:Y:S01]  /*5130*/  S2UR UR5, SR_CgaCtaId ;  /* 0x00000000000579c3 */ /* 0x000f220000008800 */
[----:B------:R-:W-:Y:S01]  /*5140*/  UMOV UR4, 0x400 ;  /* 0x0000040000047882 */ /* 0x000fe20000000000 */
[----:B0-----:R-:W-:Y:S01]  /*5150*/  MOV R22, R14 ;  /* 0x0000000e00167202 */ /* 0x001fe20000000f00 */
[----:B------:R-:W-:Y:S01]  /*5160*/  IMAD.MOV.U32 R26, RZ, RZ, R11 ;  /* 0x000000ffff1a7224 */ /* 0x000fe200078e000b */
[----:B------:R-:W-:Y:S01]  /*5170*/  MOV R20, R12 ;  /* 0x0000000c00147202 */ /* 0x000fe20000000f00 */
[----:B----4-:R-:W-:-:S09]  /*5180*/  ULEA UR4, UR5, UR4, 0x18 ;  /* 0x0000000405047291 */ /* 0x010fd2000f8ec0ff */
[----:B------:R-:W0:Y:S04]  /*5190*/  LDS.128 R4, [UR4+0x60] ;  /* 0x00006004ff047984 */ /* 0x000e280008000c00 */
[----:B---3--:R-:W3:Y:S01]  /*51a0*/  LDS.64 R2, [UR4+0x48] ;  /* 0x00004804ff027984 */ /* 0x008ee20008000a00 */
[----:B0-----:R-:W-:-:S04]  /*51b0*/  FSETP.GT.AND P5, PT, R4, R15, PT ;  /* 0x0000000f0400720b */ /* 0x001fc80003fa4000 */
[----:B------:R-:W-:Y:S01]  /*51c0*/  FSEL R18, R4, R15, P5 ;  /* 0x0000000f04127208 */ /* 0x000fe20002800000 */
[----:B---3--:R-:W-:Y:S01]  /*51d0*/  FADD R2, R21, R2 ;  /* 0x0000000215027221 */ /* 0x008fe20000000000 */
[----:B------:R-:W-:Y:S02]  /*51e0*/  MOV R4, R13 ;  /* 0x0000000d00047202 */ /* 0x000fe40000000f00 */
[----:B------:R-:W-:Y:S02]  /*51f0*/  FSETP.GT.AND P1, PT, R18, R14, PT ;  /* 0x0000000e1200720b */ /* 0x000fe40003f24000 */
[----:B------:R-:W-:-:S11]  /*5200*/  SEL R23, R3, R16, P5 ;  /* 0x0000001003177207 */ /* 0x000fd60002800000 */
[----:B------:R-:W-:Y:S02]  /*5210*/  @P1 IMAD.MOV.U32 R22, RZ, RZ, R18 ;  /* 0x000000ffff161224 */ /* 0x000fe400078e0012 */
[----:B------:R-:W-:Y:S02]  /*5220*/  @P1 IMAD.MOV.U32 R18, RZ, RZ, R14 ;  /* 0x000000ffff121224 */ /* 0x000fe400078e000e */
[----:B-12---:R-:W-:Y:S01]  /*5230*/  IMAD.MOV.U32 R14, RZ, RZ, R0 ;  /* 0x000000ffff0e7224 */ /* 0x006fe200078e0000 */
[----:B------:R-:W-:Y:S02]  /*5240*/  FSETP.GT.AND P2, PT, R22, R13, PT ;  /* 0x0000000d1600720b */ /* 0x000fe40003f44000 */
[----:B------:R-:W-:-:S04]  /*5250*/  FSETP.GT.AND P3, PT, R5, R18, PT ;  /* 0x000000120500720b */ /* 0x000fc80003f64000 */
[----:B------:R-:W-:Y:S02]  /*5260*/  FSEL R15, R5, R18, P3 ;  /* 0x00000012050f7208 */ /* 0x000fe40001800000 */
[----:B------:R-:W0:Y:S05]  /*5270*/  LDS.128 R16, [UR4+0x50] ;  /* 0x00005004ff107984 */ /* 0x000e2a0008000c00 */
[----:B------:R-:W-:Y:S02]  /*5280*/  @P2 IMAD.MOV.U32 R4, RZ, RZ, R22 ;  /* 0x000000ffff042224 */ /* 0x000fe400078e0016 */
[----:B------:R-:W-:Y:S02]  /*5290*/  @P2 IMAD.MOV.U32 R22, RZ, RZ, R13 ;  /* 0x000000ffff162224 */ /* 0x000fe400078e000d */
[----:B------:R-:W-:Y:S01]  /*52a0*/  IMAD.MOV.U32 R13, RZ, RZ, R10 ;  /* 0x000000ffff0d7224 */ /* 0x000fe200078e000a */
[----:B------:R-:W-:Y:S01]  /*52b0*/  FSETP.GT.AND P6, PT, R4, R12, PT ;  /* 0x0000000c0400720b */ /* 0x000fe20003fc4000 */
[----:B------:R-:W-:Y:S01]  /*52c0*/  IMAD.MOV.U32 R3, RZ, RZ, R22 ;  /* 0x000000ffff037224 */ /* 0x000fe200078e0016 */
[----:B------:R-:W-:Y:S01]  /*52d0*/  FSETP.GT.AND P4, PT, R15, R22, PT ;  /* 0x000000160f00720b */ /* 0x000fe20003f84000 */
[----:B------:R-:W-:-:S02]  /*52e0*/  @P1 IMAD.MOV.U32 R13, RZ, RZ, R23 ;  /* 0x000000ffff0d1224 */ /* 0x000fc400078e0017 */
[----:B------:R-:W-:Y:S02]  /*52f0*/  @P1 IMAD.MOV.U32 R23, RZ, RZ, R10 ;  /* 0x000000ffff171224 */ /* 0x000fe400078e000a */
[--C-:B------:R-:W-:Y:S01]  /*5300*/  IMAD.MOV.U32 R10, RZ, RZ, R9.reuse ;  /* 0x000000ffff0a7224 */ /* 0x100fe200078e0009 */
[----:B------:R-:W-:Y:S01]  /*5310*/  @P2 MOV R10, R13 ;  /* 0x0000000d000a2202 */ /* 0x000fe20000000f00 */
[----:B------:R-:W-:Y:S02]  /*5320*/  @P2 IMAD.MOV.U32 R13, RZ, RZ, R9 ;  /* 0x000000ffff0d2224 */ /* 0x000fe400078e0009 */
[----:B------:R-:W-:Y:S02]  /*5330*/  IMAD.MOV.U32 R9, RZ, RZ, R8 ;  /* 0x000000ffff097224 */ /* 0x000fe400078e0008 */
        /* <DEDUP_REMOVED lines=8> */
[----:B------:R-:W-:-:S03]  /*53c0*/  @P4 MOV R15, R22 ;  /* 0x00000016000f4202 */ /* 0x000fc60000000f00 */
[----:B------:R-:W-:Y:S01]  /*53d0*/  IMAD.MOV.U32 R12, RZ, RZ, R10 ;  /* 0x000000ffff0c7224 */ /* 0x000fe200078e000a */
[----:B------:R-:W-:-:S04]  /*53e0*/  FSETP.GT.AND P2, PT, R6, R15, PT ;  /* 0x0000000f0600720b */ /* 0x000fc80003f44000 */
[----:B------:R-:W-:Y:S01]  /*53f0*/  FSEL R24, R6, R15, P2 ;  /* 0x0000000f06187208 */ /* 0x000fe20001000000 */
[----:B------:R-:W-:Y:S01]  /*5400*/  @P5 IMAD.MOV.U32 R14, RZ, RZ, R9 ;  /* 0x000000ffff0e5224 */ /* 0x000fe200078e0009 */
[----:B------:R-:W-:Y:S01]  /*5410*/  @P5 MOV R26, R20 ;  /* 0x00000014001a5202 */ /* 0x000fe20000000f00 */
[----:B------:R-:W-:Y:S01]  /*5420*/  @P5 IMAD.MOV.U32 R20, RZ, RZ, R11 ;  /* 0x000000ffff145224 */ /* 0x000fe200078e000b */
[----:B------:R-:W-:Y:S01]  /*5430*/  @P1 MOV R5, R3 ;  /* 0x0000000300051202 */ /* 0x000fe20000000f00 */
[----:B------:R-:W-:Y:S01]  /*5440*/  @P5 IMAD.MOV.U32 R9, RZ, RZ, R0 ;  /* 0x000000ffff095224 */ /* 0x000fe200078e0000 */
[----:B------:R-:W-:Y:S02]  /*5450*/  @P1 MOV R3, R4 ;  /* 0x0000000400031202 */ /* 0x000fe40000000f00 */
[-C--:B------:R-:W-:Y:S02]  /*5460*/  FSETP.GT.AND P6, PT, R5, R20.reuse, PT ;  /* 0x000000140500720b */ /* 0x080fe40003fc4000 */
[----:B------:R-:W-:Y:S01]  /*5470*/  FSETP.GT.AND P5, PT, R24, R3, PT ;  /* 0x000000031800720b */ /* 0x000fe20003fa4000 */
[----:B------:R-:W-:Y:S01]  /*5480*/  IMAD.MOV.U32 R4, RZ, RZ, R3 ;  /* 0x000000ffff047224 */ /* 0x000fe200078e0003 */
[----:B------:R-:W-:-:S02]  /*5490*/  MOV R15, R20 ;  /* 0x00000014000f7202 */ /* 0x000fc40000000f00 */
[----:B0-----:R-:W-:Y:S02]  /*54a0*/  SEL R22, R16, R23, P3 ;  /* 0x0000001710167207 */ /* 0x001fe40001800000 */
[----:B------:R-:W-:Y:S02]  /*54b0*/  MOV R6, R13 ;  /* 0x0000000d00067202 */ /* 0x000fe40000000f00 */
[----:B------:R-:W-:Y:S01]  /*54c0*/  @P4 MOV R6, R22 ;  /* 0x0000001600064202 */ /* 0x000fe20000000f00 */
[----:B------:R-:W-:Y:S01]  /*54d0*/  @P4 IMAD.MOV.U32 R22, RZ, RZ, R13 ;  /* 0x000000ffff164224 */ /* 0x000fe200078e000d */
[----:B------:R-:W-:Y:S01]  /*54e0*/  MOV R0, R9 ;  /* 0x0000000900007202 */ /* 0x000fe20000000f00 */
[----:B------:R-:W-:Y:S01]  /*54f0*/  @P6 IMAD.MOV.U32 R15, RZ, RZ, R5 ;  /* 0x000000ffff0f6224 */ /* 0x000fe200078e0005 */
[----:B------:R-:W-:Y:S01]  /*5500*/  MOV R13, R26 ;  /* 0x0000001a000d7202 */ /* 0x000fe20000000f00 */
[----:B------:R-:W-:Y:S01]  /*5510*/  @P6 IMAD.MOV.U32 R5, RZ, RZ, R20 ;  /* 0x000000ffff056224 */ /* 0x000fe200078e0014 */
[----:B------:R-:W-:Y:S01]  /*5520*/  SEL R23, R17, R22, P2 ;  /* 0x0000001611177207 */ /* 0x000fe20001000000 */
[----:B------:R-:W-:Y:S01]  /*5530*/  @P5 IMAD.MOV.U32 R4, RZ, RZ, R24 ;  /* 0x000000ffff045224 */ /* 0x000fe200078e0018 */
[----:B------:R-:W-:Y:S01]  /*5540*/  FSETP.GT.AND P3, PT, R15, R26, PT ;  /* 0x0000001a0f00720b */ /* 0x000fe20003f64000 */
[----:B------:R-:W-:Y:S01]  /*5550*/  @P1 IMAD.MOV.U32 R12, RZ, RZ, R6 ;  /* 0x000000ffff0c1224 */ /* 0x000fe200078e0006 */
[-C--:B------:R-:W-:Y:S01]  /*5560*/  MOV R20, R5.reuse ;  /* 0x0000000500147202 */ /* 0x080fe20000000f00 */
[----:B------:R-:W-:Y:S01]  /*5570*/  @P5 IMAD.MOV.U32 R24, RZ, RZ, R3 ;  /* 0x000000ffff185224 */ /* 0x000fe200078e0003 */
[----:B------:R-:W-:Y:S01]  /*5580*/  FSETP.GT.AND P4, PT, R4, R5, PT ;  /* 0x000000050400720b */ /* 0x000fe20003f84000 */
[----:B------:R-:W-:Y:S01]  /*5590*/  @P6 IMAD.MOV.U32 R0, RZ, RZ, R12 ;  /* 0x000000ffff006224 */ /* 0x000fe200078e000c */
[----:B------:R-:W-:Y:S01]  /*55a0*/  @P6 MOV R12, R9 ;  /* 0x00000009000c6202 */ /* 0x000fe20000000f00 */
[----:B------:R-:W-:Y:S01]  /*55b0*/  @P1 IMAD.MOV.U32 R6, RZ, RZ, R10 ;  /* 0x000000ffff061224 */ /* 0x000fe200078e000a */
[----:B------:R-:W-:Y:S01]  /*55c0*/  FSETP.GT.AND P1, PT, R7, R24, PT ;  /* 0x000000180700720b */ /* 0x000fe20003f24000 */
[----:B------:R-:W0:Y:S01]  /*55d0*/  LDS.128 R8, [UR4+0x70] ;  /* 0x00007004ff087984 */ /* 0x000e220008000c00 */
[----:B------:R-:W-:-:S02]  /*55e0*/  IMAD.MOV.U32 R3, RZ, RZ, R14 ;  /* 0x000000ffff037224 */ /* 0x000fc400078e000e */
[----:B------:R-:W-:Y:S01]  /*55f0*/  FSEL R25, R7, R24, P1 ;  /* 0x0000001807197208 */ /* 0x000fe20000800000 */
[----:B------:R-:W-:Y:S02]  /*5600*/  @P3 IMAD.MOV.U32 R13, RZ, RZ, R15 ;  /* 0x000000ffff0d3224 */ /* 0x000fe400078e000f */
[----:B------:R-:W-:Y:S02]  /*5610*/  @P3 IMAD.MOV.U32 R15, RZ, RZ, R26 ;  /* 0x000000ffff0f3224 */ /* 0x000fe400078e001a */
[----:B------:R-:W-:Y:S01]  /*5620*/  @P4 IMAD.MOV.U32 R20, RZ, RZ, R4 ;  /* 0x000000ffff144224 */ /* 0x000fe200078e0004 */
[----:B------:R-:W-:Y:S01]  /*5630*/  @P4 MOV R4, R5 ;  /* 0x0000000500044202 */ /* 0x000fe20000000f00 */
[----:B------:R-:W-:Y:S01]  /*5640*/  @P3 IMAD.MOV.U32 R3, RZ, RZ, R0 ;  /* 0x000000ffff033224 */ /* 0x000fe200078e0000 */
[-C--:B------:R-:W-:Y:S01]  /*5650*/  MOV R16, R15.reuse ;  /* 0x0000000f00107202 */ /* 0x080fe20000000f00 */
[----:B------:R-:W-:Y:S01]  /*5660*/  @P3 IMAD.MOV.U32 R0, RZ, RZ, R14 ;  /* 0x000000ffff003224 */ /* 0x000fe200078e000e */
[----:B------:R-:W-:Y:S01]  /*5670*/  FSETP.GT.AND P6, PT, R20, R15, PT ;  /* 0x0000000f1400720b */ /* 0x000fe20003fc4000 */
[----:B------:R-:W-:Y:S01]  /*5680*/  IMAD.MOV.U32 R17, RZ, RZ, R6 ;  /* 0x000000ffff117224 */ /* 0x000fe200078e0006 */
[----:B------:R-:W-:-:S02]  /*5690*/  FSETP.GT.AND P3, PT, R25, R4, PT ;  /* 0x000000041900720b */ /* 0x000fc40003f64000 */
[----:B------:R-:W-:Y:S02]  /*56a0*/  MOV R5, R4 ;  /* 0x0000000400057202 */ /* 0x000fe40000000f00 */
[----:B------:R-:W-:Y:S01]  /*56b0*/  @P5 MOV R17, R23 ;  /* 0x0000001700115202 */ /* 0x000fe20000000f00 */
[----:B------:R-:W-:Y:S01]  /*56c0*/  @P5 IMAD.MOV.U32 R23, RZ, RZ, R6 ;  /* 0x000000ffff175224 */ /* 0x000fe200078e0006 */
[----:B------:R-:W-:Y:S01]  /*56d0*/  MOV R26, R13 ;  /* 0x0000000d001a7202 */ /* 0x000fe20000000f00 */
[----:B------:R-:W-:Y:S02]  /*56e0*/  IMAD.MOV.U32 R6, RZ, RZ, R12 ;  /* 0x000000ffff067224 */ /* 0x000fe400078e000c */
[----:B------:R-:W-:Y:S01]  /*56f0*/  @P4 IMAD.MOV.U32 R6, RZ, RZ, R17 ;  /* 0x000000ffff064224 */ /* 0x000fe200078e0011 */
[----:B------:R-:W-:Y:S01]  /*5700*/  SEL R24, R18, R23, P1 ;  /* 0x0000001712187207 */ /* 0x000fe20000800000 */
[----:B------:R-:W-:Y:S02]  /*5710*/  @P6 IMAD.MOV.U32 R16, RZ, RZ, R20 ;  /* 0x000000ffff106224 */ /* 0x000fe400078e0014 */
[----:B------:R-:W-:-:S02]  /*5720*/  @P6 IMAD.MOV.U32 R20, RZ, RZ, R15 ;  /* 0x000000ffff146224 */ /* 0x000fc400078e000f */
[----:B------:R-:W-:Y:S01]  /*5730*/  @P3 IMAD.MOV.U32 R5, RZ, RZ, R25 ;  /* 0x000000ffff053224 */ /* 0x000fe200078e0019 */
[----:B------:R-:W-:Y:S01]  /*5740*/  FSETP.GT.AND P2, PT, R16, R13, PT ;  /* 0x0000000d1000720b */ /* 0x000fe20003f44000 */
[----:B------:R-:W-:Y:S01]  /*5750*/  @P3 IMAD.MOV.U32 R25, RZ, RZ, R4 ;  /* 0x000000ffff193224 */ /* 0x000fe200078e0004 */
[----:B------:R-:W-:Y:S01]  /*5760*/  MOV R4, R0 ;  /* 0x0000000000047202 */ /* 0x000fe20000000f00 */
[----:B------:R-:W-:Y:S01]  /*5770*/  @P4 IMAD.MOV.U32 R17, RZ, RZ, R12 ;  /* 0x000000ffff114224 */ /* 0x000fe200078e000c */
[----:B------:R-:W-:Y:S01]  /*5780*/  FSETP.GT.AND P5, PT, R5, R20, PT ;  /* 0x000000140500720b */ /* 0x000fe20003fa4000 */
[----:B------:R-:W-:Y:S02]  /*5790*/  IMAD.MOV.U32 R7, RZ, RZ, R20 ;  /* 0x000000ffff077224 */ /* 0x000fe400078e0014 */
[----:B------:R-:W-:Y:S01]  /*57a0*/  @P6 IMAD.MOV.U32 R4, RZ, RZ, R6 ;  /* 0x000000ffff046224 */ /* 0x000fe200078e0006 */
[----:B0-----:R-:W-:Y:S01]  /*57b0*/  FSETP.GT.AND P4, PT, R8, R25, PT ;  /* 0x000000190800720b */ /* 0x001fe20003f84000 */
[----:B------:R-:W-:-:S02]  /*57c0*/  @P6 IMAD.MOV.U32 R6, RZ, RZ, R0 ;  /* 0x000000ffff066224 */ /* 0x000fc400078e0000 */
[----:B------:R-:W-:Y:S01]  /*57d0*/  FADD R9, R2, R9 ;  /* 0x0000000902097221 */ /* 0x000fe20000000000 */
[--C-:B------:R-:W-:Y:S01]  /*57e0*/  IMAD.MOV.U32 R0, RZ, RZ, R3.reuse ;  /* 0x000000ffff007224 */ /* 0x100fe200078e0003 */
[----:B------:R-:W-:Y:S01]  /*57f0*/  FSEL R8, R8, R25, P4 ;  /* 0x0000001908087208 */ /* 0x000fe20002000000 */
[----:B------:R-:W-:Y:S01]  /*5800*/  @P2 IMAD.MOV.U32 R26, RZ, RZ, R16 ;  /* 0x000000ffff1a2224 */ /* 0x000fe200078e0010 */
[----:B------:R-:W-:Y:S01]  /*5810*/  @P2 MOV R16, R13 ;  /* 0x0000000d00102202 */ /* 0x000fe20000000f00 */
[----:B------:R-:W-:Y:S01]  /*5820*/  @P2 IMAD.MOV.U32 R0, RZ, RZ, R4 ;  /* 0x000000ffff002224 */ /* 0x000fe200078e0004 */
[----:B------:R-:W-:Y:S01]  /*5830*/  @P5 MOV R7, R5 ;  /* 0x0000000500075202 */ /* 0x000fe20000000f00 */
[----:B------:R-:W0:Y:S01]  /*5840*/  LDS.128 R12, [UR4+0x80] ;  /* 0x00008004ff0c7984 */ /* 0x000e220008000c00 */
[----:B------:R-:W-:Y:S01]  /*5850*/  @P5 MOV R5, R20 ;  /* 0x0000001400055202 */ /* 0x000fe20000000f00 */
        /* <DEDUP_REMOVED lines=8> */
[----:B------:R-:W-:Y:S01]  /*58e0*/  MOV R22, R26 ;  /* 0x0000001a00167202 */ /* 0x000fe20000000f00 */
[----:B------:R-:W-:Y:S01]  /*58f0*/  IMAD.MOV.U32 R17, RZ, RZ, R6 ;  /* 0x000000ffff117224 */ /* 0x000fe200078e0006 */
[----:B------:R-:W-:Y:S01]  /*5900*/  MOV R23, R0 ;  /* 0x0000000000177202 */ /* 0x000fe20000000f00 */
[----:B------:R-:W-:Y:S01]  /*5910*/  @P6 IMAD.MOV.U32 R3, RZ, RZ, R7 ;  /* 0x000000ffff036224 */ /* 0x000fe200078e0007 */
[----:B------:R-:W-:Y:S01]  /*5920*/  SEL R25, R19, R24, P4 ;  /* 0x0000001813197207 */ /* 0x000fe20002000000 */
[----:B------:R-:W-:-:S02]  /*5930*/  @P6 IMAD.MOV.U32 R7, RZ, RZ, R16 ;  /* 0x000000ffff076224 */ /* 0x000fc400078e0010 */
[----:B------:R-:W-:Y:S01]  /*5940*/  @P2 IMAD.MOV.U32 R18, RZ, RZ, R8 ;  /* 0x000000ffff122224 */ /* 0x000fe200078e0008 */
[----:B------:R-:W-:Y:S01]  /*5950*/  FSETP.GT.AND P1, PT, R3, R26, PT ;  /* 0x0000001a0300720b */ /* 0x000fe20003f24000 */
[----:B------:R-:W-:Y:S01]  /*5960*/  @P5 IMAD.MOV.U32 R17, RZ, RZ, R20 ;  /* 0x000000ffff115224 */ /* 0x000fe200078e0014 */
[----:B------:R-:W-:Y:S01]  /*5970*/  @P2 MOV R8, R5 ;  /* 0x0000000500082202 */ /* 0x000fe20000000f00 */
[----:B------:R-:W-:Y:S01]  /*5980*/  IMAD.MOV.U32 R16, RZ, RZ, R4 ;  /* 0x000000ffff107224 */ /* 0x000fe200078e0004 */
[----:B------:R-:W-:Y:S01]  /*5990*/  FSETP.GT.AND P3, PT, R18, R7, PT ;  /* 0x000000071200720b */ /* 0x000fe20003f64000 */
[----:B------:R-:W-:Y:S02]  /*59a0*/  @P6 IMAD.MOV.U32 R16, RZ, RZ, R17 ;  /* 0x000000ffff106224 */ /* 0x000fe400078e0011 */
[----:B------:R-:W-:Y:S02]  /*59b0*/  @P5 IMAD.MOV.U32 R20, RZ, RZ, R6 ;  /* 0x000000ffff145224 */ /* 0x000fe400078e0006 */
[----:B------:R-:W-:-:S04]  /*59c0*/  @P6 IMAD.MOV.U32 R17, RZ, RZ, R4 ;  /* 0x000000ffff116224 */ /* 0x000fc800078e0004 */
[----:B------:R-:W-:Y:S01]  /*59d0*/  @P1 MOV R22, R3 ;  /* 0x0000000300161202 */ /* 0x000fe20000000f00 */
[----:B------:R-:W-:Y:S01]  /*59e0*/  @P1 IMAD.MOV.U32 R3, RZ, RZ, R26 ;  /* 0x000000ffff031224 */ /* 0x000fe200078e001a */
[----:B------:R-:W-:Y:S01]  /*59f0*/  MOV R26, R7 ;  /* 0x00000007001a7202 */ /* 0x000fe20000000f00 */
[----:B------:R-:W-:Y:S02]  /*5a00*/  @P1 IMAD.MOV.U32 R23, RZ, RZ, R16 ;  /* 0x000000ffff171224 */ /* 0x000fe400078e0010 */
[----:B------:R-:W-:Y:S01]  /*5a10*/  @P3 IMAD.MOV.U32 R26, RZ, RZ, R18 ;  /* 0x000000ffff1a3224 */ /* 0x000fe200078e0012 */
[CC--:B0-----:R-:W-:Y:S01]  /*5a20*/  FSETP.GT.AND P5, PT, R15.reuse, R8.reuse, PT ;  /* 0x000000080f00720b */ /* 0x0c1fe20003fa4000 */
[----:B------:R-:W-:Y:S02]  /*5a30*/  @P3 IMAD.MOV.U32 R18, RZ, RZ, R7 ;  /* 0x000000ffff123224 */ /* 0x000fe400078e0007 */
[----:B------:R-:W0:Y:S01]  /*5a40*/  LDS.128 R4, [UR4+0x90] ;  /* 0x00009004ff047984 */ /* 0x000e220008000c00 */
[----:B------:R-:W-:Y:S01]  /*5a50*/  FSEL R15, R15, R8, P5 ;  /* 0x000000080f0f7208 */ /* 0x000fe20002800000 */
[----:B------:R-:W-:Y:S01]  /*5a60*/  @P1 IMAD.MOV.U32 R16, RZ, RZ, R0 ;  /* 0x000000ffff101224 */ /* 0x000fe200078e0000 */
[----:B------:R-:W-:Y:S01]  /*5a70*/  FSETP.GT.AND P6, PT, R26, R3, PT ;  /* 0x000000031a00720b */ /* 0x000fe20003fc4000 */
[----:B------:R-:W-:Y:S01]  /*5a80*/  IMAD.MOV.U32 R19, RZ, RZ, R3 ;  /* 0x000000ffff137224 */ /* 0x000fe200078e0003 */
[----:B------:R-:W-:Y:S01]  /*5a90*/  FSETP.GT.AND P1, PT, R15, R18, PT ;  /* 0x000000120f00720b */ /* 0x000fe20003f24000 */
[----:B------:R-:W-:Y:S01]  /*5aa0*/  IMAD.MOV.U32 R27, RZ, RZ, R18 ;  /* 0x000000ffff1b7224 */ /* 0x000fe200078e0012 */
[-C--:B------:R-:W-:Y:S01]  /*5ab0*/  MOV R0, R20.reuse ;  /* 0x0000001400007202 */ /* 0x080fe20000000f00 */
[----:B------:R-:W-:Y:S01]  /*5ac0*/  @P2 IMAD.MOV.U32 R0, RZ, RZ, R25 ;  /* 0x000000ffff002224 */ /* 0x000fe200078e0019 */
[----:B------:R-:W-:Y:S01]  /*5ad0*/  @P2 MOV R25, R20 ;  /* 0x0000001400192202 */ /* 0x000fe20000000f00 */
[----:B------:R-:W-:-:S03]  /*5ae0*/  IMAD.MOV.U32 R8, RZ, RZ, R17 ;  /* 0x000000ffff087224 */ /* 0x000fc600078e0011 */
[----:B------:R-:W-:Y:S01]  /*5af0*/  @P3 MOV R8, R0 ;  /* 0x0000000000083202 */ /* 0x000fe20000000f00 */
        /* <DEDUP_REMOVED lines=12> */
[----:B------:R-:W-:-:S02]  /*5bc0*/  @P6 IMAD.MOV.U32 R8, RZ, RZ, R16 ;  /* 0x000000ffff086224 */ /* 0x000fc400078e0010 */
[----:B------:R-:W-:-:S06]  /*5bd0*/  IMAD.MOV.U32 R16, RZ, RZ, R22 ;  /* 0x000000ffff107224 */ /* 0x000fcc00078e0016 */
[----:B------:R-:W-:Y:S01]  /*5be0*/  @P2 IMAD.MOV.U32 R16, RZ, RZ, R19 ;  /* 0x000000ffff102224 */ /* 0x000fe200078e0013 */
[----:B------:R-:W-:Y:S01]  /*5bf0*/  @P2 MOV R19, R22 ;  /* 0x0000001600132202 */ /* 0x000fe20000000f00 */
[----:B------:R-:W-:Y:S01]  /*5c00*/  @P4 IMAD.MOV.U32 R18, RZ, RZ, R27 ;  /* 0x000000ffff124224 */ /* 0x000fe200078e001b */
[----:B------:R-:W-:Y:S01]  /*5c10*/  SEL R22, R10, R25, P5 ;  /* 0x000000190a167207 */ /* 0x000fe20002800000 */
[----:B------:R-:W-:Y:S01]  /*5c20*/  @P4 IMAD.MOV.U32 R27, RZ, RZ, R26 ;  /* 0x000000ffff1b4224 */ /* 0x000fe200078e001a */
[----:B0-----:R-:W-:Y:S01]  /*5c30*/  FSETP.GT.AND P3, PT, R4, R15, PT ;  /* 0x0000000f0400720b */ /* 0x001fe20003f64000 */
[----:B------:R-:W-:Y:S01]  /*5c40*/  @P2 IMAD.MOV.U32 R17, RZ, RZ, R3 ;  /* 0x000000ffff112224 */ /* 0x000fe200078e0003 */
[----:B------:R-:W-:Y:S01]  /*5c50*/  FSETP.GT.AND P6, PT, R18, R19, PT ;  /* 0x000000131200720b */ /* 0x000fe20003fc4000 */
[----:B------:R-:W-:Y:S01]  /*5c60*/  @P2 IMAD.MOV.U32 R3, RZ, RZ, R23 ;  /* 0x000000ffff032224 */ /* 0x000fe200078e0017 */
[----:B------:R-:W-:Y:S01]  /*5c70*/  FSEL R4, R4, R15, P3 ;  /* 0x0000000f04047208 */ /* 0x000fe20001800000 */
[----:B------:R-:W-:Y:S01]  /*5c80*/  @P1 IMAD.MOV.U32 R20, RZ, RZ, R22 ;  /* 0x000000ffff141224 */ /* 0x000fe200078e0016 */
[----:B------:R-:W-:Y:S01]  /*5c90*/  MOV R15, R19 ;  /* 0x00000013000f7202 */ /* 0x000fe20000000f00 */
[----:B------:R-:W-:Y:S01]  /*5ca0*/  @P1 IMAD.MOV.U32 R22, RZ, RZ, R0 ;  /* 0x000000ffff161224 */ /* 0x000fe200078e0000 */
[-C--:B------:R-:W-:Y:S01]  /*5cb0*/  FSETP.GT.AND P2, PT, R4, R27.reuse, PT ;  /* 0x0000001b0400720b */ /* 0x080fe20003f44000 */
[----:B------:R-:W-:Y:S01]  /*5cc0*/  IMAD.MOV.U32 R10, RZ, RZ, R3 ;  /* 0x000000ffff0a7224 */ /* 0x000fe200078e0003 */
[----:B------:R-:W-:-:S02]  /*5cd0*/  MOV R23, R27 ;  /* 0x0000001b00177202 */ /* 0x000fc40000000f00 */
[----:B------:R-:W-:-:S03]  /*5ce0*/  SEL R11, R11, R22, P3 ;  /* 0x000000160b0b7207 */ /* 0x000fc60001800000 */
[----:B------:R-:W-:Y:S02]  /*5cf0*/  @P6 IMAD.MOV.U32 R15, RZ, RZ, R18 ;  /* 0x000000ffff0f6224 */ /* 0x000fe400078e0012 */
[----:B------:R-:W-:Y:S01]  /*5d00*/  @P6 IMAD.MOV.U32 R18, RZ, RZ, R19 ;  /* 0x000000ffff126224 */ /* 0x000fe200078e0013 */
[----:B------:R-:W-:Y:S02]  /*5d10*/  MOV R19, R8 ;  /* 0x0000000800137202 */ /* 0x000fe40000000f00 */
[----:B------:R-:W-:Y:S01]  /*5d20*/  FSETP.GT.AND P5, PT, R15, R16, PT ;  /* 0x000000100f00720b */ /* 0x000fe20003fa4000 */
[----:B------:R-:W-:Y:S01]  /*5d30*/  @P2 IMAD.MOV.U32 R23, RZ, RZ, R4 ;  /* 0x000000ffff172224 */ /* 0x000fe200078e0004 */
[----:B------:R-:W-:Y:S01]  /*5d40*/  @P4 MOV R19, R20 ;  /* 0x0000001400134202 */ /* 0x000fe20000000f00 */
[----:B------:R-:W-:Y:S01]  /*5d50*/  @P4 IMAD.MOV.U32 R20, RZ, RZ, R8 ;  /* 0x000000ffff144224 */ /* 0x000fe200078e0008 */
[----:B------:R-:W-:Y:S02]  /*5d60*/  @P2 MOV R4, R27 ;  /* 0x0000001b00042202 */ /* 0x000fe40000000f00 */
[----:B------:R-:W-:Y:S01]  /*5d70*/  FSETP.GT.AND P1, PT, R23, R18, PT ;  /* 0x000000121700720b */ /* 0x000fe20003f24000 */
[----:B------:R-:W-:Y:S01]  /*5d80*/  @P6 IMAD.MOV.U32 R10, RZ, RZ, R19 ;  /* 0x000000ffff0a6224 */ /* 0x000fe200078e0013 */
[----:B------:R-:W-:Y:S01]  /*5d90*/  MOV R8, R16 ;  /* 0x0000001000087202 */ /* 0x000fe20000000f00 */
[----:B------:R-:W-:Y:S01]  /*5da0*/  @P6 IMAD.MOV.U32 R19, RZ, RZ, R3 ;  /* 0x000000ffff136224 */ /* 0x000fe200078e0003 */
[----:B------:R-:W-:Y:S01]  /*5db0*/  FSETP.GT.AND P6, PT, R5, R4, PT ;  /* 0x000000040500720b */ /* 0x000fe20003fc4000 */
[----:B------:R-:W-:-:S02]  /*5dc0*/  IMAD.MOV.U32 R3, RZ, RZ, R18 ;  /* 0x000000ffff037224 */ /* 0x000fc400078e0012 */
[----:B------:R-:W-:Y:S01]  /*5dd0*/  @P5 IMAD.MOV.U32 R8, RZ, RZ, R15 ;  /* 0x000000ffff085224 */ /* 0x000fe200078e000f */
[----:B------:R-:W-:Y:S01]  /*5de0*/  @P5 MOV R15, R16 ;  /* 0x00000010000f5202 */ /* 0x000fe20000000f00 */
[----:B------:R-:W-:Y:S01]  /*5df0*/  IMAD.MOV.U32 R16, RZ, RZ, R17 ;  /* 0x000000ffff107224 */ /* 0x000fe200078e0011 */
[----:B------:R-:W-:Y:S01]  /*5e00*/  FSEL R5, R5, R4, P6 ;  /* 0x0000000405057208 */ /* 0x000fe20003000000 */
[----:B------:R-:W-:Y:S02]  /*5e10*/  @P5 IMAD.MOV.U32 R16, RZ, RZ, R10 ;  /* 0x000000ffff105224 */ /* 0x000fe400078e000a */
        /* <DEDUP_REMOVED lines=8> */
[----:B------:R-:W-:-:S02]  /*5ea0*/  @P2 IMAD.MOV.U32 R22, RZ, RZ, R11 ;  /* 0x000000ffff162224 */ /* 0x000fc400078e000b */
[----:B------:R-:W-:Y:S02]  /*5eb0*/  @P2 IMAD.MOV.U32 R11, RZ, RZ, R20 ;  /* 0x000000ffff0b2224 */ /* 0x000fe400078e0014 */
[----:B------:R-:W-:-:S03]  /*5ec0*/  IMAD.MOV.U32 R18, RZ, RZ, R8 ;  /* 0x000000ffff127224 */ /* 0x000fc600078e0008 */
[----:B------:R-:W-:-:S03]  /*5ed0*/  SEL R12, R12, R11, P6 ;  /* 0x0000000b0c0c7207 */ /* 0x000fc60003000000 */
[----:B------:R-:W-:Y:S01]  /*5ee0*/  @P4 MOV R17, R3 ;  /* 0x0000000300114202 */ /* 0x000fe20000000f00 */
[----:B------:R-:W-:Y:S01]  /*5ef0*/  @P4 IMAD.MOV.U32 R3, RZ, RZ, R15 ;  /* 0x000000ffff034224 */ /* 0x000fe200078e000f */
[----:B------:R-:W-:Y:S01]  /*5f00*/  @P5 MOV R4, R5 ;  /* 0x0000000500045202 */ /* 0x000fe20000000f00 */
[----:B------:R-:W-:Y:S01]  /*5f10*/  IMAD.MOV.U32 R15, RZ, RZ, R19 ;  /* 0x000000ffff0f7224 */ /* 0x000fe200078e0013 */
[----:B------:R-:W-:Y:S01]  /*5f20*/  FSETP.GT.AND P3, PT, R17, R8, PT ;  /* 0x000000081100720b */ /* 0x000fe20003f64000 */
[----:B------:R-:W-:Y:S01]  /*5f30*/  IMAD.MOV.U32 R0, RZ, RZ, R3 ;  /* 0x000000ffff007224 */ /* 0x000fe200078e0003 */
[----:B------:R-:W-:Y:S02]  /*5f40*/  FSETP.GT.AND P2, PT, R4, R3, PT ;  /* 0x000000030400720b */ /* 0x000fe40003f44000 */
[----:B------:R-:W-:Y:S02]  /*5f50*/  @P5 MOV R5, R23 ;  /* 0x0000001700055202 */ /* 0x000fe40000000f00 */
[----:B------:R-:W-:Y:S01]  /*5f60*/  @P1 MOV R15, R22 ;  /* 0x00000016000f1202 */ /* 0x000fe20000000f00 */
[----:B------:R-:W-:Y:S01]  /*5f70*/  @P1 IMAD.MOV.U32 R22, RZ, RZ, R19 ;  /* 0x000000ffff161224 */ /* 0x000fe200078e0013 */
[----:B------:R-:W-:Y:S01]  /*5f80*/  FSETP.GT.AND P1, PT, R6, R5, PT ;  /* 0x000000050600720b */ /* 0x000fe20003f24000 */
[----:B------:R-:W-:-:S02]  /*5f90*/  IMAD.MOV.U32 R19, RZ, RZ, R10 ;  /* 0x000000ffff137224 */ /* 0x000fc400078e000a */
[----:B------:R-:W-:Y:S01]  /*5fa0*/  @P4 IMAD.MOV.U32 R19, RZ, RZ, R15 ;  /* 0x000000ffff134224 */ /* 0x000fe200078e000f */
[----:B------:R-:W-:Y:S01]  /*5fb0*/  FSEL R24, R6, R5, P1 ;  /* 0x0000000506187208 */ /* 0x000fe20000800000 */
        /* <DEDUP_REMOVED lines=12> */
[----:B------:R-:W-:Y:S01]  /*6080*/  IMAD.MOV.U32 R8, RZ, RZ, R22 ;  /* 0x000000ffff087224 */ /* 0x000fe200078e0016 */
[----:B------:R-:W-:Y:S01]  /*6090*/  MOV R11, R15 ;  /* 0x0000000f000b7202 */ /* 0x000fe20000000f00 */
[----:B------:R-:W-:Y:S01]  /*60a0*/  @P5 IMAD.MOV.U32 R8, RZ, RZ, R12 ;  /* 0x000000ffff085224 */ /* 0x000fe200078e000c */
[----:B------:R-:W-:Y:S01]  /*60b0*/  MOV R6, R18 ;  /* 0x0000001200067202 */ /* 0x000fe20000000f00 */
[----:B------:R-:W-:-:S02]  /*60c0*/  @P5 IMAD.MOV.U32 R12, RZ, RZ, R22 ;  /* 0x000000ffff0c5224 */ /* 0x000fc400078e0016 */
[----:B------:R-:W-:Y:S01]  /*60d0*/  IMAD.MOV.U32 R20, RZ, RZ, R19 ;  /* 0x000000ffff147224 */ /* 0x000fe200078e0013 */
        /* <DEDUP_REMOVED lines=10> */
[----:B------:R-:W-:Y:S01]  /*6180*/  FSETP.GT.AND P2, PT, R7, R24, PT ;  /* 0x000000180700720b */ /* 0x000fe20003f44000 */
[----:B------:R-:W-:-:S02]  /*6190*/  @P4 IMAD.MOV.U32 R11, RZ, RZ, R19 ;  /* 0x000000ffff0b4224 */ /* 0x000fc400078e0013 */
[----:B------:R-:W-:Y:S01]  /*61a0*/  IMAD.MOV.U32 R4, RZ, RZ, R10 ;  /* 0x000000ffff047224 */ /* 0x000fe200078e000a */
[----:B------:R-:W-:Y:S01]  /*61b0*/  FSEL R23, R7, R24, P2 ;  /* 0x0000001807177208 */ /* 0x000fe20001000000 */
[----:B------:R-:W-:Y:S01]  /*61c0*/  IMAD.MOV.U32 R24, RZ, RZ, R11 ;  /* 0x000000ffff187224 */ /* 0x000fe200078e000b */
[----:B------:R-:W-:-:S03]  /*61d0*/  SEL R7, R13, R12, P1 ;  /* 0x0000000c0d077207 */ /* 0x000fc60000800000 */
[----:B------:R-:W-:Y:S01]  /*61e0*/  @P6 IMAD.MOV.U32 R6, RZ, RZ, R5 ;  /* 0x000000ffff066224 */ /* 0x000fe200078e0005 */
[----:B------:R-:W-:Y:S01]  /*61f0*/  @P6 MOV R5, R18 ;  /* 0x0000001200056202 */ /* 0x000fe20000000f00 */
[----:B------:R-:W-:Y:S01]  /*6200*/  @P5 IMAD.MOV.U32 R22, RZ, RZ, R3 ;  /* 0x000000ffff165224 */ /* 0x000fe200078e0003 */
[----:B------:R-:W0:Y:S01]  /*6210*/  LDS.128 R16, [UR4+0xb0] ;  /* 0x0000b004ff107984 */ /* 0x000e220008000c00 */
[----:B------:R-:W-:Y:S01]  /*6220*/  @P5 MOV R3, R0 ;  /* 0x0000000000035202 */ /* 0x000fe20000000f00 */
[----:B------:R-:W-:Y:S01]  /*6230*/  @P6 IMAD.MOV.U32 R4, RZ, RZ, R20 ;  /* 0x000000ffff046224 */ /* 0x000fe200078e0014 */
[-C--:B------:R-:W-:Y:S01]  /*6240*/  MOV R25, R5.reuse ;  /* 0x0000000500197202 */ /* 0x080fe20000000f00 */
[----:B------:R-:W-:Y:S01]  /*6250*/  @P6 IMAD.MOV.U32 R20, RZ, RZ, R10 ;  /* 0x000000ffff146224 */ /* 0x000fe200078e000a */
[----:B------:R-:W-:Y:S01]  /*6260*/  FSETP.GT.AND P4, PT, R22, R5, PT ;  /* 0x000000051600720b */ /* 0x000fe20003f84000 */
[----:B------:R-:W-:Y:S01]  /*6270*/  IMAD.MOV.U32 R15, RZ, RZ, R3 ;  /* 0x000000ffff0f7224 */ /* 0x000fe200078e0003 */
[----:B------:R-:W-:Y:S01]  /*6280*/  FSETP.GT.AND P6, PT, R23, R3, PT ;  /* 0x000000031700720b */ /* 0x000fe20003fc4000 */
[----:B------:R-:W-:Y:S01]  /*6290*/  IMAD.MOV.U32 R10, RZ, RZ, R8 ;  /* 0x000000ffff0a7224 */ /* 0x000fe200078e0008 */
[----:B------:R-:W-:Y:S01]  /*62a0*/  MOV R13, R6 ;  /* 0x00000006000d7202 */ /* 0x000fe20000000f00 */
[----:B------:R-:W-:-:S02]  /*62b0*/  @P3 IMAD.MOV.U32 R10, RZ, RZ, R7 ;  /* 0x000000ffff0a3224 */ /* 0x000fc400078e0007 */
[----:B------:R-:W-:Y:S02]  /*62c0*/  @P3 IMAD.MOV.U32 R7, RZ, RZ, R8 ;  /* 0x000000ffff073224 */ /* 0x000fe400078e0008 */
[----:B------:R-:W-:Y:S01]  /*62d0*/  IMAD.MOV.U32 R12, RZ, RZ, R20 ;  /* 0x000000ffff0c7224 */ /* 0x000fe200078e0014 */
[----:B------:R-:W-:Y:S01]  /*62e0*/  @P5 MOV R24, R10 ;  /* 0x0000000a00185202 */ /* 0x000fe20000000f00 */
[----:B------:R-:W-:Y:S02]  /*62f0*/  @P5 IMAD.MOV.U32 R10, RZ, RZ, R11 ;  /* 0x000000ffff0a5224 */ /* 0x000fe400078e000b */
[----:B------:R-:W-:Y:S01]  /*6300*/  @P4 MOV R25, R22 ;  /* 0x0000001600194202 */ /* 0x000fe20000000f00 */
[----:B------:R-:W-:Y:S01]  /*6310*/  @P4 IMAD.MOV.U32 R22, RZ, RZ, R5 ;  /* 0x000000ffff164224 */ /* 0x000fe200078e0005 */
[----:B------:R-:W-:Y:S01]  /*6320*/  @P6 MOV R15, R23 ;  /* 0x00000017000f6202 */ /* 0x000fe20000000f00 */
[----:B------:R-:W-:Y:S01]  /*6330*/  @P6 IMAD.MOV.U32 R23, RZ, RZ, R3 ;  /* 0x000000ffff176224 */ /* 0x000fe200078e0003 */
[----:B------:R-:W-:Y:S01]  /*6340*/  FSETP.GT.AND P1, PT, R25, R6, PT ;  /* 0x000000061900720b */ /* 0x000fe20003f24000 */
[----:B------:R-:W-:Y:S01]  /*6350*/  @P4 IMAD.MOV.U32 R12, RZ, RZ, R24 ;  /* 0x000000ffff0c4224 */ /* 0x000fe200078e0018 */
[-C--:B------:R-:W-:Y:S01]  /*6360*/  FSETP.GT.AND P3, PT, R15, R22.reuse, PT ;  /* 0x000000160f00720b */ /* 0x080fe20003f64000 */
[----:B------:R-:W-:Y:S01]  /*6370*/  @P4 IMAD.MOV.U32 R24, RZ, RZ, R20 ;  /* 0x000000ffff184224 */ /* 0x000fe200078e0014 */
[----:B------:R-:W-:-:S02]  /*6380*/  MOV R0, R22 ;  /* 0x0000001600007202 */ /* 0x000fc40000000f00 */
[----:B------:R-:W-:Y:S02]  /*6390*/  MOV R3, R4 ;  /* 0x0000000400037202 */ /* 0x000fe40000000f00 */
[----:B------:R-:W-:-:S05]  /*63a0*/  SEL R20, R14, R7, P2 ;  /* 0x000000070e147207 */ /* 0x000fca0001000000 */
[----:B------:R-:W-:Y:S01]  /*63b0*/  @P1 IMAD.MOV.U32 R13, RZ, RZ, R25 ;  /* 0x000000ffff0d1224 */ /* 0x000fe200078e0019 */
[----:B------:R-:W-:Y:S01]  /*63c0*/  @P1 MOV R25, R6 ;  /* 0x0000000600191202 */ /* 0x000fe20000000f00 */
[----:B------:R-:W-:Y:S02]  /*63d0*/  @P3 IMAD.MOV.U32 R0, RZ, RZ, R15 ;  /* 0x000000ffff003224 */ /* 0x000fe400078e000f */
[----:B------:R-:W-:Y:S01]  /*63e0*/  @P3 IMAD.MOV.U32 R15, RZ, RZ, R22 ;  /* 0x000000ffff0f3224 */ /* 0x000fe200078e0016 */
[----:B0-----:R-:W-:Y:S01]  /*63f0*/  FSETP.GT.AND P4, PT, R18, R23, PT ;  /* 0x000000171200720b */ /* 0x001fe20003f84000 */
[----:B------:R-:W-:Y:S01]  /*6400*/  @P1 IMAD.MOV.U32 R3, RZ, RZ, R12 ;  /* 0x000000ffff031224 */ /* 0x000fe200078e000c */
[----:B------:R-:W-:Y:S01]  /*6410*/  FSETP.GT.AND P5, PT, R0, R25, PT ;  /* 0x000000190000720b */ /* 0x000fe20003fa4000 */
[----:B------:R-:W-:Y:S01]  /*6420*/  @P1 IMAD.MOV.U32 R12, RZ, RZ, R4 ;  /* 0x000000ffff0c1224 */ /* 0x000fe200078e0004 */
[----:B------:R-:W-:Y:S01]  /*6430*/  FSEL R18, R18, R23, P4 ;  /* 0x0000001712127208 */ /* 0x000fe20002000000 */
[----:B------:R-:W0:Y:S01]  /*6440*/  LDS.128 R4, [UR4+0xa0] ;  /* 0x0000a004ff047984 */ /* 0x000e220008000c00 */
[----:B------:R-:W-:Y:S01]  /*6450*/  MOV R8, R25 ;  /* 0x0000001900087202 */ /* 0x000fe20000000f00 */
[----:B------:R-:W-:Y:S01]  /*6460*/  IMAD.MOV.U32 R11, RZ, RZ, R15 ;  /* 0x000000ffff0b7224 */ /* 0x000fe200078e000f */
[----:B------:R-:W-:Y:S01]  /*6470*/  FSETP.GT.AND P1, PT, R18, R15, PT ;  /* 0x0000000f1200720b */ /* 0x000fe20003f24000 */
[----:B------:R-:W-:Y:S01]  /*6480*/  IMAD.MOV.U32 R23, RZ, RZ, R10 ;  /* 0x000000ffff177224 */ /* 0x000fe200078e000a */
[----:B------:R-:W-:Y:S01]  /*6490*/  MOV R22, R24 ;  /* 0x0000001800167202 */ /* 0x000fe20000000f00 */
[----:B------:R-:W-:Y:S01]  /*64a0*/  @P6 IMAD.MOV.U32 R23, RZ, RZ, R20 ;  /* 0x000000ffff176224 */ /* 0x000fe200078e0014 */
[----:B------:R-:W-:-:S02]  /*64b0*/  @P6 MOV R20, R10 ;  /* 0x0000000a00146202 */ /* 0x000fc40000000f00 */
[----:B------:R-:W-:Y:S01]  /*64c0*/  MOV R10, R12 ;  /* 0x0000000c000a7202 */ /* 0x000fe20000000f00 */
[----:B------:R-:W-:Y:S01]  /*64d0*/  @P3 IMAD.MOV.U32 R22, RZ, RZ, R23 ;  /* 0x000000ffff163224 */ /* 0x000fe200078e0017 */
[----:B------:R-:W-:Y:S01]  /*64e0*/  @P5 MOV R8, R0 ;  /* 0x0000000000085202 */ /* 0x000fe20000000f00 */
[----:B------:R-:W-:Y:S01]  /*64f0*/  @P3 IMAD.MOV.U32 R23, RZ, RZ, R24 ;  /* 0x000000ffff173224 */ /* 0x000fe200078e0018 */
[----:B------:R-:W-:Y:S01]  /*6500*/  @P5 MOV R0, R25 ;  /* 0x0000001900005202 */ /* 0x000fe20000000f00 */
[----:B------:R-:W-:Y:S01]  /*6510*/  @P5 IMAD.MOV.U32 R10, RZ, RZ, R22 ;  /* 0x000000ffff0a5224 */ /* 0x000fe200078e0016 */
[-C--:B------:R-:W-:Y:S01]  /*6520*/  FSETP.GT.AND P2, PT, R8, R13.reuse, PT ;  /* 0x0000000d0800720b */ /* 0x080fe20003f44000 */
[----:B------:R-:W-:Y:S01]  /*6530*/  @P1 IMAD.MOV.U32 R11, RZ, RZ, R18 ;  /* 0x000000ffff0b1224 */ /* 0x000fe200078e0012 */
[----:B------:R-:W-:Y:S01]  /*6540*/  MOV R24, R13 ;  /* 0x0000000d00187202 */ /* 0x000fe20000000f00 */
[----:B------:R-:W-:Y:S01]  /*6550*/  @P1 IMAD.MOV.U32 R18, RZ, RZ, R15 ;  /* 0x000000ffff121224 */ /* 0x000fe200078e000f */
[----:B------:R-:W-:-:S02]  /*6560*/  @P5 MOV R22, R12 ;  /* 0x0000000c00165202 */ /* 0x000fc40000000f00 */
[----:B------:R-:W-:Y:S02]  /*6570*/  FSETP.GT.AND P6, PT, R11, R0, PT ;  /* 0x000000000b00720b */ /* 0x000fe40003fc4000 */
[C---:B------:R-:W-:Y:S02]  /*6580*/  FSETP.GT.AND P3, PT, R19.reuse, R18, PT ;  /* 0x000000121300720b */ /* 0x040fe40003f64000 */
[----:B------:R-:W-:Y:S02]  /*6590*/  MOV R25, R0 ;  /* 0x0000000000197202 */ /* 0x000fe40000000f00 */
[----:B------:R-:W-:Y:S01]  /*65a0*/  FSEL R19, R19, R18, P3 ;  /* 0x0000001213137208 */ /* 0x000fe20001800000 */
[----:B------:R-:W-:Y:S01]  /*65b0*/  @P2 IMAD.MOV.U32 R24, RZ, RZ, R8 ;  /* 0x000000ffff182224 */ /* 0x000fe200078e0008 */
[----:B------:R-:W-:Y:S02]  /*65c0*/  @P2 MOV R8, R13 ;  /* 0x0000000d00082202 */ /* 0x000fe40000000f00 */
[----:B------:R-:W1:Y:S03]  /*65d0*/  LDS.128 R12, [UR4+0xc0] ;  /* 0x0000c004ff0c7984 */ /* 0x000e660008000c00 */
[----:B------:R-:W-:Y:S01]  /*65e0*/  @P6 IMAD.MOV.U32 R25, RZ, RZ, R11 ;  /* 0x000000ffff196224 */ /* 0x000fe200078e000b */
[----:B------:R-:W-:Y:S01]  /*65f0*/  @P6 MOV R11, R0 ;  /* 0x00000000000b6202 */ /* 0x000fe20000000f00 */
[--C-:B------:R-:W-:Y:S01]  /*6600*/  IMAD.MOV.U32 R0, RZ, RZ, R3.reuse ;  /* 0x000000ffff007224 */ /* 0x100fe200078e0003 */
[----:B------:R-:W-:Y:S01]  /*6610*/  @P2 MOV R0, R10 ;  /* 0x0000000a00002202 */ /* 0x000fe20000000f00 */
[----:B------:R-:W-:Y:S01]  /*6620*/  @P2 IMAD.MOV.U32 R10, RZ, RZ, R3 ;  /* 0x000000ffff0a2224 */ /* 0x000fe200078e0003 */
[----:B------:R-:W-:Y:S01]  /*6630*/  FSETP.GT.AND P5, PT, R25, R8, PT ;  /* 0x000000081900720b */ /* 0x000fe20003fa4000 */
[----:B0-----:R-:W-:Y:S01]  /*6640*/  FADD R21, R9, R4 ;  /* 0x0000000409157221 */ /* 0x001fe20000000000 */
[----:B------:R-:W-:-:S02]  /*6650*/  FSETP.GT.AND P2, PT, R19, R11, PT ;  /* 0x0000000b1300720b */ /* 0x000fc40003f44000 */
[----:B------:R-:W-:Y:S01]  /*6660*/  SEL R27, R5, R20, P4 ;  /* 0x00000014051b7207 */ /* 0x000fe20002000000 */
[----:B------:R-:W-:Y:S01]  /*6670*/  IMAD.MOV.U32 R5, RZ, RZ, R23 ;  /* 0x000000ffff057224 */ /* 0x000fe200078e0017 */
[----:B------:R-:W-:Y:S02]  /*6680*/  MOV R3, R8 ;  /* 0x0000000800037202 */ /* 0x000fe40000000f00 */
[----:B------:R-:W-:Y:S01]  /*6690*/  MOV R18, R11 ;  /* 0x0000000b00127202 */ /* 0x000fe20000000f00 */
[----:B------:R-:W-:Y:S01]  /*66a0*/  @P1 IMAD.MOV.U32 R5, RZ, RZ, R27 ;  /* 0x000000ffff051224 */ /* 0x000fe200078e001b */
[----:B------:R-:W-:Y:S02]  /*66b0*/  @P1 MOV R27, R23 ;  /* 0x00000017001b1202 */ /* 0x000fe40000000f00 */
[----:B------:R-:W-:Y:S01]  /*66c0*/  MOV R20, R10 ;  /* 0x0000000a00147202 */ /* 0x000fe20000000f00 */
[----:B------:R-:W-:Y:S01]  /*66d0*/  @P5 IMAD.MOV.U32 R3, RZ, RZ, R25 ;  /* 0x000000ffff035224 */ /* 0x000fe200078e0019 */
[----:B------:R-:W-:Y:S01]  /*66e0*/  @P5 MOV R25, R8 ;  /* 0x0000000800195202 */ /* 0x000fe20000000f00 */
[--C-:B------:R-:W-:Y:S01]  /*66f0*/  IMAD.MOV.U32 R8, RZ, RZ, R22.reuse ;  /* 0x000000ffff087224 */ /* 0x100fe200078e0016 */
[----:B------:R-:W-:Y:S01]  /*6700*/  @P2 MOV R18, R19 ;  /* 0x0000001300122202 */ /* 0x000fe20000000f00 */
[----:B------:R-:W-:Y:S01]  /*6710*/  @P6 IMAD.MOV.U32 R8, RZ, RZ, R5 ;  /* 0x000000ffff086224 */ /* 0x000fe200078e0005 */
[----:B------:R-:W-:Y:S01]  /*6720*/  FSETP.GT.AND P4, PT, R3, R24, PT ;  /* 0x000000180300720b */ /* 0x000fe20003f84000 */
[----:B------:R-:W-:Y:S01]  /*6730*/  @P6 IMAD.MOV.U32 R5, RZ, RZ, R22 ;  /* 0x000000ffff056224 */ /* 0x000fe200078e0016 */
[----:B------:R-:W-:Y:S01]  /*6740*/  FSETP.GT.AND P1, PT, R18, R25, PT ;  /* 0x000000191200720b */ /* 0x000fe20003f24000 */
[----:B------:R-:W-:Y:S01]  /*6750*/  @P5 IMAD.MOV.U32 R20, RZ, RZ, R8 ;  /* 0x000000ffff145224 */ /* 0x000fe200078e0008 */
[----:B------:R-:W-:Y:S01]  /*6760*/  @P2 MOV R19, R11 ;  /* 0x0000000b00132202 */ /* 0x000fe20000000f00 */
[----:B------:R-:W-:Y:S01]  /*6770*/  IMAD.MOV.U32 R11, RZ, RZ, R0 ;  /* 0x000000ffff0b7224 */ /* 0x000fe200078e0000 */
[----:B------:R-:W-:Y:S01]  /*6780*/  @P5 MOV R8, R10 ;  /* 0x0000000a00085202 */ /* 0x000fe20000000f00 */
[----:B------:R-:W-:Y:S01]  /*6790*/  IMAD.MOV.U32 R10, RZ, RZ, R25 ;  /* 0x000000ffff0a7224 */ /* 0x000fe200078e0019 */
[----:B------:R-:W-:-:S02]  /*67a0*/  MOV R22, R24 ;  /* 0x0000001800167202 */ /* 0x000fc40000000f00 */
[----:B------:R-:W-:Y:S02]  /*67b0*/  SEL R26, R6, R27, P3 ;  /* 0x0000001b061a7207 */ /* 0x000fe40001800000 */
[----:B------:R-:W-:Y:S01]  /*67c0*/  MOV R23, R5 ;  /* 0x0000000500177202 */ /* 0x000fe20000000f00 */
[----:B------:R-:W-:Y:S01]  /*67d0*/  @P4 IMAD.MOV.U32 R22, RZ, RZ, R3 ;  /* 0x000000ffff164224 */ /* 0x000fe200078e0003 */
[C---:B-1----:R-:W-:Y:S01]  /*67e0*/  FSETP.GT.AND P5, PT, R12.reuse, R19, PT ;  /* 0x000000130c00720b */ /* 0x042fe20003fa4000 */
[----:B------:R-:W-:Y:S01]  /*67f0*/  @P1 IMAD.MOV.U32 R10, RZ, RZ, R18 ;  /* 0x000000ffff0a1224 */ /* 0x000fe200078e0012 */
[----:B------:R-:W-:Y:S02]  /*6800*/  @P4 MOV R3, R24 ;  /* 0x0000001800034202 */ /* 0x000fe40000000f00 */
[----:B------:R-:W-:Y:S02]  /*6810*/  @P1 MOV R18, R25 ;  /* 0x0000001900121202 */ /* 0x000fe40000000f00 */
[----:B------:R-:W-:-:S02]  /*6820*/  FSEL R24, R12, R19, P5 ;  /* 0x000000130c187208 */ /* 0x000fc40002800000 */
[----:B------:R-:W-:Y:S01]  /*6830*/  @P4 MOV R11, R20 ;  /* 0x00000014000b4202 */ /* 0x000fe20000000f00 */
[----:B------:R-:W-:Y:S01]  /*6840*/  @P4 IMAD.MOV.U32 R20, RZ, RZ, R0 ;  /* 0x000000ffff144224 */ /* 0x000fe200078e0000 */
[-C--:B------:R-:W-:Y:S01]  /*6850*/  FSETP.GT.AND P6, PT, R10, R3.reuse, PT ;  /* 0x000000030a00720b */ /* 0x080fe20003fc4000 */
[----:B------:R-:W-:Y:S01]  /*6860*/  IMAD.MOV.U32 R0, RZ, RZ, R22 ;  /* 0x000000ffff007224 */ /* 0x000fe200078e0016 */
[-C--:B------:R-:W-:Y:S02]  /*6870*/  FSETP.GT.AND P4, PT, R24, R18.reuse, PT ;  /* 0x000000121800720b */ /* 0x080fe40003f84000 */
[----:B------:R-:W-:Y:S02]  /*6880*/  MOV R19, R3 ;  /* 0x0000000300137202 */ /* 0x000fe40000000f00 */
[----:B------:R-:W-:Y:S02]  /*6890*/  MOV R15, R18 ;  /* 0x00000012000f7202 */ /* 0x000fe40000000f00 */
[----:B------:R-:W-:Y:S01]  /*68a0*/  @P2 MOV R23, R26 ;  /* 0x0000001a00172202 */ /* 0x000fe20000000f00 */
[----:B------:R-:W-:Y:S01]  /*68b0*/  @P2 IMAD.MOV.U32 R26, RZ, RZ, R5 ;  /* 0x000000ffff1a2224 */ /* 0x000fe200078e0005 */
[----:B------:R-:W-:-:S02]  /*68c0*/  MOV R12, R8 ;  /* 0x00000008000c7202 */ /* 0x000fc40000000f00 */
[----:B------:R-:W-:Y:S01]  /*68d0*/  @P1 MOV R12, R23 ;  /* 0x00000017000c1202 */ /* 0x000fe20000000f00 */
[----:B------:R-:W-:Y:S01]  /*68e0*/  @P6 IMAD.MOV.U32 R19, RZ, RZ, R10 ;  /* 0x000000ffff136224 */ /* 0x000fe200078e000a */
[----:B------:R-:W-:Y:S01]  /*68f0*/  MOV R5, R20 ;  /* 0x0000001400057202 */ /* 0x000fe20000000f00 */
[----:B------:R-:W-:Y:S01]  /*6900*/  @P6 IMAD.MOV.U32 R10, RZ, RZ, R3 ;  /* 0x000000ffff0a6224 */ /* 0x000fe200078e0003 */
[----:B------:R-:W-:Y:S01]  /*6910*/  SEL R25, R7, R26, P5 ;  /* 0x0000001a07197207 */ /* 0x000fe20002800000 */
[----:B------:R-:W-:Y:S01]  /*6920*/  @P4 IMAD.MOV.U32 R15, RZ, RZ, R24 ;  /* 0x000000ffff0f4224 */ /* 0x000fe200078e0018 */
[----:B------:R-:W-:Y:S01]  /*6930*/  FSETP.GT.AND P3, PT, R19, R22, PT ;  /* 0x000000161300720b */ /* 0x000fe20003f64000 */
[----:B------:R-:W-:Y:S01]  /*6940*/  @P1 IMAD.MOV.U32 R23, RZ, RZ, R8 ;  /* 0x000000ffff171224 */ /* 0x000fe200078e0008 */
[----:B------:R-:W-:Y:S01]  /*6950*/  @P4 MOV R24, R18 ;  /* 0x0000001200184202 */ /* 0x000fe20000000f00 */
[----:B------:R-:W-:Y:S01]  /*6960*/  @P6 IMAD.MOV.U32 R5, RZ, RZ, R12 ;  /* 0x000000ffff056224 */ /* 0x000fe200078e000c */
[----:B------:R-:W-:Y:S01]  /*6970*/  FSETP.GT.AND P2, PT, R15, R10, PT ;  /* 0x0000000a0f00720b */ /* 0x000fe20003f44000 */
[----:B------:R-:W-:Y:S01]  /*6980*/  @P6 IMAD.MOV.U32 R12, RZ, RZ, R20 ;  /* 0x000000ffff0c6224 */ /* 0x000fe200078e0014 */
[----:B------:R-:W-:-:S02]  /*6990*/  FSETP.GT.AND P1, PT, R13, R24, PT ;  /* 0x000000180d00720b */ /* 0x000fc40003f24000 */
[----:B------:R-:W-:Y:S02]  /*69a0*/  MOV R6, R10 ;  /* 0x0000000a00067202 */ /* 0x000fe40000000f00 */
[----:B------:R-:W-:Y:S01]  /*69b0*/  FSEL R27, R13, R24, P1 ;  /* 0x000000180d1b7208 */ /* 0x000fe20000800000 */
[----:B------:R-:W-:Y:S01]  /*69c0*/  IMAD.MOV.U32 R13, RZ, RZ, R23 ;  /* 0x000000ffff0d7224 */ /* 0x000fe200078e0017 */
[----:B------:R-:W-:Y:S01]  /*69d0*/  MOV R8, R11 ;  /* 0x0000000b00087202 */ /* 0x000fe20000000f00 */
[----:B------:R-:W-:Y:S01]  /*69e0*/  @P3 IMAD.MOV.U32 R0, RZ, RZ, R19 ;  /* 0x000000ffff003224 */ /* 0x000fe200078e0013 */
[----:B------:R-:W-:Y:S01]  /*69f0*/  @P3 MOV R8, R5 ;  /* 0x0000000500083202 */ /* 0x000fe20000000f00 */
[----:B------:R-:W-:Y:S02]  /*6a00*/  @P3 IMAD.MOV.U32 R19, RZ, RZ, R22 ;  /* 0x000000ffff133224 */ /* 0x000fe400078e0016 */
[----:B------:R-:W-:Y:S01]  /*6a10*/  @P2 MOV R6, R15 ;  /* 0x0000000f00062202 */ /* 0x000fe20000000f00 */
[----:B------:R-:W-:-:S02]  /*6a20*/  @P2 IMAD.MOV.U32 R15, RZ, RZ, R10 ;  /* 0x000000ffff0f2224 */ /* 0x000fc400078e000a */
[----:B------:R-:W-:Y:S01]  /*6a30*/  @P3 IMAD.MOV.U32 R5, RZ, RZ, R11 ;  /* 0x000000ffff053224 */ /* 0x000fe200078e000b */
[----:B------:R-:W-:Y:S01]  /*6a40*/  FSETP.GT.AND P6, PT, R6, R19, PT ;  /* 0x000000130600720b */ /* 0x000fe20003fc4000 */
[----:B------:R-:W-:Y:S01]  /*6a50*/  @P4 IMAD.MOV.U32 R13, RZ, RZ, R25 ;  /* 0x000000ffff0d4224 */ /* 0x000fe200078e0019 */
[----:B------:R-:W-:Y:S02]  /*6a60*/  FSETP.GT.AND P3, PT, R27, R15, PT ;  /* 0x0000000f1b00720b */ /* 0x000fe40003f64000 */
[----:B------:R-:W-:Y:S02]  /*6a70*/  MOV R10, R19 ;  /* 0x00000013000a7202 */ /* 0x000fe40000000f00 */
[----:B------:R-:W-:Y:S02]  /*6a80*/  MOV R3, R15 ;  /* 0x0000000f00037202 */ /* 0x000fe40000000f00 */
[----:B------:R-:W-:Y:S02]  /*6a90*/  @P4 MOV R25, R23 ;  /* 0x0000001700194202 */ /* 0x000fe40000000f00 */
[----:B------:R-:W-:Y:S01]  /*6aa0*/  MOV R11, R12 ;  /* 0x0000000c000b7202 */ /* 0x000fe20000000f00 */
        /* <DEDUP_REMOVED lines=8> */
[----:B------:R-:W-:Y:S01]  /*6b30*/  @P3 IMAD.MOV.U32 R27, RZ, RZ, R15 ;  /* 0x000000ffff1b3224 */ /* 0x000fe200078e000f */
[----:B------:R-:W-:Y:S01]  /*6b40*/  SEL R16, R16, R25, P1 ;  /* 0x0000001910107207 */ /* 0x000fe20000800000 */
[----:B------:R-:W-:Y:S01]  /*6b50*/  @P6 IMAD.MOV.U32 R7, RZ, RZ, R11 ;  /* 0x000000ffff076224 */ /* 0x000fe200078e000b */
[----:B------:R-:W-:-:S02]  /*6b60*/  FSETP.GT.AND P4, PT, R3, R6, PT ;  /* 0x000000060300720b */ /* 0x000fc40003f84000 */
[----:B------:R-:W-:Y:S01]  /*6b70*/  @P6 MOV R11, R5 ;  /* 0x00000005000b6202 */ /* 0x000fe20000000f00 */
[----:B------:R-:W-:Y:S01]  /*6b80*/  IMAD.MOV.U32 R5, RZ, RZ, R6 ;  /* 0x000000ffff057224 */ /* 0x000fe200078e0006 */
[C---:B------:R-:W-:Y:S02]  /*6b90*/  FSETP.GT.AND P2, PT, R14.reuse, R27, PT ;  /* 0x0000001b0e00720b */ /* 0x040fe40003f44000 */
[----:B------:R-:W-:Y:S02]  /*6ba0*/  MOV R18, R11 ;  /* 0x0000000b00127202 */ /* 0x000fe40000000f00 */
[----:B------:R-:W-:Y:S02]  /*6bb0*/  FSEL R15, R14, R27, P2 ;  /* 0x0000001b0e0f7208 */ /* 0x000fe40001000000 */
[----:B------:R-:W-:Y:S02]  /*6bc0*/  @P5 MOV R19, R10 ;  /* 0x0000000a00135202 */ /* 0x000fe40000000f00 */
[----:B------:R-:W-:Y:S01]  /*6bd0*/  @P5 MOV R10, R0 ;  /* 0x00000000000a5202 */ /* 0x000fe20000000f00 */
[----:B------:R-:W-:Y:S01]  /*6be0*/  IMAD.MOV.U32 R0, RZ, RZ, R8 ;  /* 0x000000ffff007224 */ /* 0x000fe200078e0008 */
        /* <DEDUP_REMOVED lines=9> */
[----:B------:R-:W-:Y:S02]  /*6c80*/  MOV R8, R13 ;  /* 0x0000000d00087202 */ /* 0x000fe40000000f00 */
[----:B------:R-:W-:Y:S01]  /*6c90*/  @P3 MOV R8, R16 ;  /* 0x0000001000083202 */ /* 0x000fe20000000f00 */
[----:B------:R-:W-:Y:S01]  /*6ca0*/  @P3 IMAD.MOV.U32 R16, RZ, RZ, R13 ;  /* 0x000000ffff103224 */ /* 0x000fe200078e000d */
[-C--:B------:R-:W-:Y:S02]  /*6cb0*/  MOV R23, R19.reuse ;  /* 0x0000001300177202 */ /* 0x080fe40000000f00 */
[----:B------:R-:W-:Y:S01]  /*6cc0*/  @P4 MOV R18, R8 ;  /* 0x0000000800124202 */ /* 0x000fe20000000f00 */
[----:B------:R-:W-:Y:S01]  /*6cd0*/  @P6 IMAD.MOV.U32 R6, RZ, RZ, R5 ;  /* 0x000000ffff066224 */ /* 0x000fe200078e0005 */
[----:B------:R-:W-:Y:S01]  /*6ce0*/  @P6 MOV R5, R10 ;  /* 0x0000000a00056202 */ /* 0x000fe20000000f00 */
[----:B------:R-:W-:Y:S01]  /*6cf0*/  @P5 IMAD.MOV.U32 R14, RZ, RZ, R15 ;  /* 0x000000ffff0e5224 */ /* 0x000fe200078e000f */
[----:B------:R-:W-:Y:S01]  /*6d00*/  SEL R16, R17, R16, P2 ;  /* 0x0000001011107207 */ /* 0x000fe20001000000 */
        /* <DEDUP_REMOVED lines=8> */
[----:B------:R-:W-:Y:S01]  /*6d90*/  @P6 IMAD.MOV.U32 R18, RZ, RZ, R7 ;  /* 0x000000ffff126224 */ /* 0x000fe200078e0007 */
[----:B------:R-:W-:Y:S01]  /*6da0*/  @P5 MOV R15, R3 ;  /* 0x00000003000f5202 */ /* 0x000fe20000000f00 */
[----:B------:R-:W-:-:S02]  /*6db0*/  @P5 IMAD.MOV.U32 R16, RZ, RZ, R8 ;  /* 0x000000ffff105224 */ /* 0x000fc400078e0008 */
[----:B------:R-:W-:Y:S02]  /*6dc0*/  IMAD.MOV.U32 R9, RZ, RZ, R18 ;  /* 0x000000ffff097224 */ /* 0x000fe400078e0012 */
[----:B------:R-:W-:Y:S01]  /*6dd0*/  @P1 IMAD.MOV.U32 R23, RZ, RZ, R6 ;  /* 0x000000ffff171224 */ /* 0x000fe200078e0006 */
[----:B------:R-:W-:Y:S01]  /*6de0*/  @P1 MOV R6, R19 ;  /* 0x0000001300061202 */ /* 0x000fe20000000f00 */
[----:B------:R-:W-:Y:S01]  /*6df0*/  @P3 IMAD.MOV.U32 R13, RZ, RZ, R14 ;  /* 0x000000ffff0d3224 */ /* 0x000fe200078e000e */
[----:B------:R-:W-:Y:S01]  /*6e00*/  @P1 MOV R4, R2 ;  /* 0x0000000200041202 */ /* 0x000fe20000000f00 */
[----:B------:R-:W-:Y:S01]  /*6e10*/  @P3 IMAD.MOV.U32 R9, RZ, RZ, R10 ;  /* 0x000000ffff093224 */ /* 0x000fe200078e000a */
[-C--:B------:R-:W-:Y:S01]  /*6e20*/  MOV R12, R6.reuse ;  /* 0x00000006000c7202 */ /* 0x080fe20000000f00 */
[----:B------:R-:W-:Y:S01]  /*6e30*/  @P3 IMAD.MOV.U32 R10, RZ, RZ, R18 ;  /* 0x000000ffff0a3224 */ /* 0x000fe200078e0012 */
[----:B------:R-:W-:Y:S02]  /*6e40*/  FSETP.GT.AND P4, PT, R13, R6, PT ;  /* 0x000000060d00720b */ /* 0x000fe40003f84000 */
[----:B------:R-:W-:Y:S01]  /*6e50*/  @P1 MOV R2, R0 ;  /* 0x0000000000021202 */ /* 0x000fe20000000f00 */
[----:B------:R-:W-:Y:S01]  /*6e60*/  IMAD.MOV.U32 R0, RZ, RZ, R4 ;  /* 0x000000ffff007224 */ /* 0x000fe200078e0004 */
[----:B------:R-:W-:-:S02]  /*6e70*/  MOV R11, R23 ;  /* 0x00000017000b7202 */ /* 0x000fc40000000f00 */
[----:B------:R-:W-:Y:S02]  /*6e80*/  MOV R8, R2 ;  /* 0x0000000200087202 */ /* 0x000fe40000000f00 */
[----:B------:R-:W-:-:S05]  /*6e90*/  @P3 MOV R14, R5 ;  /* 0x00000005000e3202 */ /* 0x000fca0000000f00 */
        /* <DEDUP_REMOVED lines=9> */
.L_x_166:
[----:B------:R-:W-:Y:S05]  /*6f30*/  BSYNC.RECONVERGENT B0 ;  /* 0x0000000000007941 */ /* 0x000fea0003800200 */
.L_x_165:
[----:B------:R-:W-:Y:S05]  /*6f40*/  @P0 EXIT ;  /* 0x000000000000094d */ /* 0x000fea0003800000 */
[----:B------:R-:W4:Y:S01]  /*6f50*/  S2UR UR5, SR_CgaCtaId ;  /* 0x00000000000579c3 */ /* 0x000f220000008800 */
[----:B------:R-:W-:Y:S01]  /*6f60*/  UMOV UR4, 0x400 ;  /* 0x0000040000047882 */ /* 0x000fe20000000000 */
[----:B------:R-:W-:Y:S01]  /*6f70*/  FSETP.GEU.AND P5, PT, |R21|, 1.175494350822287508e-38, PT ;  /* 0x008000001500780b */ /* 0x000fe20003fae200 */
[----:B0-----:R-:W-:-:S05]  /*6f80*/  HFMA2 R18, -RZ, RZ, 15, 0 ;  /* 0x4b800000ff127431 */ /* 0x001fca00000001ff */
[----:B------:R-:W0:Y:S07]  /*6f90*/  LDC R17, c[0x0][0x39c] ;  /* 0x0000e700ff117b82 */ /* 0x000e2e0000000800 */
[----:B-123--:R-:W-:Y:S01]  /*6fa0*/  @!P5 FMUL R21, R21, 16777216 ;  /* 0x4b8000001515d820 */ /* 0x00efe20000400000 */
[----:B------:R-:W1:Y:S03]  /*6fb0*/  LDC.64 R4, c[0x0][0x390] ;  /* 0x0000e400ff047b82 */ /* 0x000e660000000a00 */
[----:B------:R-:W-:Y:S01]  /*6fc0*/  MUFU.RCP R7, R21 ;  /* 0x0000001500077308 */ /* 0x000fe20000001000 */
[----:B----4-:R-:W-:Y:S01]  /*6fd0*/  ULEA UR4, UR5, UR4, 0x18 ;  /* 0x0000000405047291 */ /* 0x010fe2000f8ec0ff */
[----:B0-----:R-:W-:-:S08]  /*6fe0*/  ISETP.GE.AND P4, PT, R17, 0x1, PT ;  /* 0x000000011100780c */ /* 0x001fd00003f86270 */
[----:B------:R-:W0:Y:S02]  /*6ff0*/  LDS R2, [UR4+0xf8] ;  /* 0x0000f804ff027984 */ /* 0x000e240008000800 */
[C---:B0-----:R-:W-:Y:S01]  /*7000*/  FADD R11, -R2.reuse, R11 ;  /* 0x0000000b020b7221 */ /* 0x041fe20000000100 */
        /* <DEDUP_REMOVED lines=8> */
[----:B------:R-:W-:-:S02]  /*7090*/  FSETP.GEU.AND P6, PT, R6, -126, PT ;  /* 0xc2fc00000600780b */ /* 0x000fc40003fce000 */
[----:B------:R-:W-:Y:S01]  /*70a0*/  FSETP.GEU.AND P0, PT, R12, -126, PT ;  /* 0xc2fc00000c00780b */ /* 0x000fe20003f0e000 */
[----:B------:R-:W-:Y:S01]  /*70b0*/  FMUL R14, R2, 1.4426950216293334961 ;  /* 0x3fb8aa3b020e7820 */ /* 0x000fe20000400000 */
[----:B------:R-:W-:Y:S01]  /*70c0*/  FSETP.GEU.AND P1, PT, R13, -126, PT ;  /* 0xc2fc00000d00780b */ /* 0x000fe20003f2e000 */
[----:B------:R-:W0:Y:S01]  /*70d0*/  LDC.64 R2, c[0x0][0x388] ;  /* 0x0000e200ff027b82 */ /* 0x000e220000000a00 */
[----:B------:R-:W-:Y:S02]  /*70e0*/  FSETP.GEU.AND P2, PT, R15, -126, PT ;  /* 0xc2fc00000f00780b */ /* 0x000fe40003f4e000 */
[----:B------:R-:W-:-:S05]  /*70f0*/  FSETP.GEU.AND P3, PT, R14, -126, PT ;  /* 0xc2fc00000e00780b */ /* 0x000fca0003f6e000 */
[----:B------:R-:W-:Y:S02]  /*7100*/  @!P6 FMUL R6, R6, 0.5 ;  /* 0x3f0000000606e820 */ /* 0x000fe40000400000 */
[----:B------:R-:W-:Y:S02]  /*7110*/  @!P0 FMUL R12, R12, 0.5 ;  /* 0x3f0000000c0c8820 */ /* 0x000fe40000400000 */
[----:B------:R-:W-:Y:S02]  /*7120*/  @!P1 FMUL R13, R13, 0.5 ;  /* 0x3f0000000d0d9820 */ /* 0x000fe40000400000 */
[----:B------:R-:W2:Y:S01]  /*7130*/  MUFU.EX2 R6, R6 ;  /* 0x0000000600067308 */ /* 0x000ea20000000800 */
[----:B------:R-:W-:Y:S01]  /*7140*/  @!P2 FMUL R15, R15, 0.5 ;  /* 0x3f0000000f0fa820 */ /* 0x000fe20000400000 */
[----:B------:R-:W-:-:S06]  /*7150*/  @!P3 FMUL R14, R14, 0.5 ;  /* 0x3f0000000e0eb820 */ /* 0x000fcc0000400000 */
[----:B------:R3:W4:Y:S08]  /*7160*/  MUFU.EX2 R11, R12 ;  /* 0x0000000c000b7308 */ /* 0x0007300000000800 */
[----:B------:R-:W5:Y:S01]  /*7170*/  MUFU.EX2 R13, R13 ;  /* 0x0000000d000d7308 */ /* 0x000f620000000800 */
[----:B---3--:R-:W-:Y:S01]  /*7180*/  FSEL R12, R18, 1, !P5 ;  /* 0x3f800000120c7808 */ /* 0x008fe20006800000 */
[----:B--2---:R-:W-:Y:S01]  /*7190*/  @!P6 FMUL R6, R6, R6 ;  /* 0x000000060606e220 */ /* 0x004fe20000400000 */
[----:B------:R-:W-:-:S02]  /*71a0*/  ISETP.GE.AND P5, PT, R17, 0x2, PT ;  /* 0x000000021100780c */ /* 0x000fc40003fa6270 */
[----:B------:R-:W-:Y:S01]  /*71b0*/  ISETP.GE.AND P6, PT, R17, 0x3, PT ;  /* 0x000000031100780c */ /* 0x000fe20003fc6270 */
[----:B------:R-:W-:Y:S01]  /*71c0*/  FMUL R12, R7, R12 ;  /* 0x0000000c070c7220 */ /* 0x000fe20000400000 */
[----:B------:R-:W-:Y:S01]  /*71d0*/  IMAD R7, R17, UR8, RZ ;  /* 0x0000000811077c24 */ /* 0x000fe2000f8e02ff */
[----:B------:R-:W2:Y:S01]  /*71e0*/  MUFU.EX2 R15, R15 ;  /* 0x0000000f000f7308 */ /* 0x000ea20000000800 */
[----:B----4-:R-:W-:Y:S01]  /*71f0*/  @!P0 FMUL R11, R11, R11 ;  /* 0x0000000b0b0b8220 */ /* 0x010fe20000400000 */
[----:B------:R-:W-:Y:S01]  /*7200*/  ISETP.GE.AND P0, PT, R17, 0x4, PT ;  /* 0x000000041100780c */ /* 0x000fe20003f06270 */
[----:B0-----:R-:W-:-:S04]  /*7210*/  IMAD.WIDE R2, R7, 0x4, R2 ;  /* 0x0000000407027825 */ /* 0x001fc800078e0202 */
[----:B-1----:R-:W-:Y:S01]  /*7220*/  IMAD.WIDE R4, R7, 0x4, R4 ;  /* 0x0000000407047825 */ /* 0x002fe200078e0204 */
[----:B------:R-:W0:Y:S03]  /*7230*/  MUFU.EX2 R14, R14 ;  /* 0x0000000e000e7308 */ /* 0x000e260000000800 */
[----:B-----5:R-:W-:Y:S01]  /*7240*/  @!P1 FMUL R13, R13, R13 ;  /* 0x0000000d0d0d9220 */ /* 0x020fe20000400000 */
[----:B------:R-:W-:Y:S01]  /*7250*/  ISETP.GE.AND P1, PT, R17, 0x5, PT ;  /* 0x000000051100780c */ /* 0x000fe20003f26270 */
[C---:B------:R-:W-:Y:S01]  /*7260*/  @P4 FMUL R7, R12.reuse, R6 ;  /* 0x000000060c074220 */ /* 0x040fe20000400000 */
[C---:B------:R-:W-:Y:S01]  /*7270*/  @P5 FMUL R11, R12.reuse, R11 ;  /* 0x0000000b0c0b5220 */ /* 0x040fe20000400000 */
[----:B------:R-:W-:Y:S01]  /*7280*/  @P6 FMUL R13, R12, R13 ;  /* 0x0000000d0c0d6220 */ /* 0x000fe20000400000 */
[----:B------:R1:W-:Y:S01]  /*7290*/  @P4 STG.E desc[UR6][R2.64], R0 ;  /* 0x0000000002004986 */ /* 0x0003e2000c101906 */
[----:B--2---:R-:W-:-:S03]  /*72a0*/  @!P2 FMUL R15, R15, R15 ;  /* 0x0000000f0f0fa220 */ /* 0x004fc60000400000 */
[----:B------:R1:W-:Y:S01]  /*72b0*/  @P4 STG.E desc[UR6][R4.64], R7 ;  /* 0x0000000704004986 */ /* 0x0003e2000c101906 */
[----:B------:R-:W-:-:S03]  /*72c0*/  FMUL R17, R12, R15 ;  /* 0x0000000f0c117220 */ /* 0x000fc60000400000 */
[----:B------:R1:W-:Y:S01]  /*72d0*/  @P5 STG.E desc[UR6][R2.64+0x4], R8 ;  /* 0x0000040802005986 */ /* 0x0003e2000c101906 */
[----:B0-----:R-:W-:-:S03]  /*72e0*/  @!P3 FMUL R14, R14, R14 ;  /* 0x0000000e0e0eb220 */ /* 0x001fc60000400000 */
        /* <DEDUP_REMOVED lines=10> */
.L_x_167:
        /* <DEDUP_REMOVED lines=15> */
.L_x_568:


//--------------------- .text._Z17safe_softmax_topkILi5ELi256EEvPKfPiPfii --------------------------
	.section	.text._Z17safe_softmax_topkILi5ELi256EEvPKfPiPfii,"ax",@progbits
	.align	128
        .global         _Z17safe_softmax_topkILi5ELi256EEvPKfPiPfii
        .type           _Z17safe_softmax_topkILi5ELi256EEvPKfPiPfii,@function
        .size           _Z17safe_softmax_topkILi5ELi256EEvPKfPiPfii,(.L_x_569 - _Z17safe_softmax_topkILi5ELi256EEvPKfPiPfii)
        .other          _Z17safe_softmax_topkILi5ELi256EEvPKfPiPfii,@"STO_CUDA_ENTRY STV_DEFAULT"
_Z17safe_softmax_topkILi5ELi256EEvPKfPiPfii:
.text._Z17safe_softmax_topkILi5ELi256EEvPKfPiPfii:
        /* <DEDUP_REMOVED lines=32> */
.L_x_172:
        /* <DEDUP_REMOVED lines=32> */
.L_x_171:
[----:B------:R-:W-:Y:S05]  /*0400*/  BSYNC.RECONVERGENT B1 ;  /* 0x0000000000017941 */ /* 0x000fea0003800200 */
.L_x_170:
        /* <DEDUP_REMOVED lines=20> */
.L_x_174:
[----:B------:R-:W-:Y:S05]  /*0550*/  BSYNC.RECONVERGENT B1 ;  /* 0x0000000000017941 */ /* 0x000fea0003800200 */
.L_x_173:
        /* <DEDUP_REMOVED lines=14> */
.L_x_176:
[----:B------:R-:W-:Y:S05]  /*0640*/  BSYNC.RECONVERGENT B1 ;  /* 0x0000000000017941 */ /* 0x000fea0003800200 */
.L_x_175:
[----:B------:R-:W-:Y:S05]  /*0650*/  @!P2 BRA `(.L_x_169) ;  /* 0x000000000030a947 */ /* 0x000fea0003800000 */
[----:B------:R-:W-:Y:S01]  /*0660*/  IMAD.WIDE.U32 R2, R5, 0x4, R10 ;  /* 0x0000000405027825 */ /* 0x000fe200078e000a */
[----:B------:R-:W-:Y:S02]  /*0670*/  IADD3 R4, PT, PT, -R4, RZ, RZ ;  /* 0x000000ff04047210 */ /* 0x000fe40007ffe1ff */
[----:B------:R-:W-:-:S04]  /*0680*/  IADD3 R2, P1, PT, R2, UR10, RZ ;  /* 0x0000000a02027c10 */ /* 0x000fc8000ff3e0ff */
[----:B------:R-:W-:-:S09]  /*0690*/  IADD3.X R5, PT, PT, R3, UR11, RZ, P1, !PT ;  /* 0x0000000b03057c10 */ /* 0x000fd20008ffe4ff */
.L_x_177:
        /* <DEDUP_REMOVED lines=8> */
.L_x_169:
[----:B------:R-:W-:Y:S05]  /*0720*/  BSYNC.RECONVERGENT B0 ;  /* 0x0000000000007941 */ /* 0x000fea0003800200 */
.L_x_168:
[----:B------:R-:W0:Y:S01]  /*0730*/  S2R R2, SR_LANEID ;  /* 0x0000000000027919 */ /* 0x000e220000000000 */
[----:B------:R-:W-:Y:S01]  /*0740*/  IMAD.MOV.U32 R5, RZ, RZ, R0 ;  /* 0x000000ffff057224 */ /* 0x000fe200078e0000 */
[----:B------:R-:W-:Y:S01]  /*0750*/  BSSY.RECONVERGENT B0, `(.L_x_178) ;  /* 0x000001c000007945 */ /* 0x000fe20003800200 */
[----:B------:R-:W-:-:S03]  /*0760*/  ISETP.NE.AND P3, PT, R17, RZ, PT ;  /* 0x000000ff1100720c */ /* 0x000fc60003f65270 */
[----:B------:R-:W1:Y:S01]  /*0770*/  SHFL.DOWN PT, R0, R5, 0x1, 0x1f ;  /* 0x08201f0005007f89 */ /* 0x000e6200000e0000 */
[C---:B0-----:R-:W-:Y:S02]  /*0780*/  ISETP.GT.AND P1, PT, R2.reuse, 0x1e, PT ;  /* 0x0000001e0200780c */ /* 0x041fe40003f24270 */
        /* <DEDUP_REMOVED lines=11> */
[----:B------:R-:W-:Y:S02]  /*0840*/  SHF.R.U32.HI R0, RZ, 0x5, R17 ;  /* 0x00000005ff007819 */ /* 0x000fe40000011611 */
[----:B------:R-:W-:Y:S02]  /*0850*/  FSEL R3, R5, R4, P1 ;  /* 0x0000000405037208 */ /* 0x000fe40000800000 */
[----:B------:R-:W-:-:S03]  /*0860*/  PLOP3.LUT P1, PT, PT, PT, PT, 0x8, 0x80 ;  /* 0x000000000080781c */ /* 0x000fc60003f2e170 */
[----:B------:R0:W1:Y:S01]  /*0870*/  SHFL.DOWN PT, R7, R3, 0x10, 0x1f ;  /* 0x0a001f0003077f89 */ /* 0x00006200000e0000 */
[----:B------:R-:W-:Y:S09]  /*0880*/  @P2 BRA `(.L_x_179) ;  /* 0x0000000000202947 */ /* 0x000ff20003800000 */
[----:B------:R-:W-:Y:S02]  /*0890*/  ISETP.NE.AND P2, PT, R2, RZ, PT ;  /* 0x000000ff0200720c */ /* 0x000fe40003f45270 */
[----:B01----:R-:W-:-:S11]  /*08a0*/  FMNMX R3, R4, R7, !PT ;  /* 0x0000000704037209 */ /* 0x003fd60007800000 */
[----:B------:R-:W0:Y:S01]  /*08b0*/  @!P2 S2R R5, SR_CgaCtaId ;  /* 0x000000000005a919 */ /* 0x000e220000008800 */
[----:B------:R-:W-:Y:S02]  /*08c0*/  @!P2 MOV R2, 0x400 ;  /* 0x000004000002a802 */ /* 0x000fe40000000f00 */
[----:B------:R-:W-:Y:S02]  /*08d0*/  @!P2 PLOP3.LUT P1, PT, PT, PT, PT, 0x80, 0x8 ;  /* 0x000000000008a81c */ /* 0x000fe40003f2f070 */
[----:B0-----:R-:W-:-:S05]  /*08e0*/  @!P2 LEA R5, R5, R2, 0x18 ;  /* 0x000000020505a211 */ /* 0x001fca00078ec0ff */
[----:B------:R-:W-:-:S05]  /*08f0*/  @!P2 IMAD R0, R0, 0x4, R5 ;  /* 0x000000040000a824 */ /* 0x000fca00078e0205 */
[----:B------:R2:W-:Y:S02]  /*0900*/  @!P2 STS [R0+0x8], R3 ;  /* 0x000008030000a388 */ /* 0x0005e40000000800 */
.L_x_179:
[----:B------:R-:W-:Y:S05]  /*0910*/  BSYNC.RECONVERGENT B0 ;  /* 0x0000000000007941 */ /* 0x000fea0003800200 */
.L_x_178:
[----:B------:R-:W-:Y:S06]  /*0920*/  BAR.SYNC.DEFER_BLOCKING 0x0 ;  /* 0x0000000000007b1d */ /* 0x000fec0000010000 */
[----:B------:R-:W-:Y:S04]  /*0930*/  BSSY.RECONVERGENT B0, `(.L_x_180) ;  /* 0x000000d000007945 */ /* 0x000fe80003800200 */
[----:B------:R-:W-:Y:S05]  /*0940*/  @P3 BRA `(.L_x_181) ;  /* 0x00000000002c3947 */ /* 0x000fea0003800000 */
[----:B------:R-:W3:Y:S01]  /*0950*/  S2UR UR5, SR_CgaCtaId ;  /* 0x00000000000579c3 */ /* 0x000ee20000008800 */
[----:B------:R-:W-:Y:S02]  /*0960*/  UMOV UR4, 0x400 ;  /* 0x0000040000047882 */ /* 0x000fe40000000000 */
[----:B---3--:R-:W-:-:S09]  /*0970*/  ULEA UR4, UR5, UR4, 0x18 ;  /* 0x0000000405047291 */ /* 0x008fd2000f8ec0ff */
[----:B--2---:R-:W-:Y:S04]  /*0980*/  LDS R0, [UR4+0xc] ;  /* 0x00000c04ff007984 */ /* 0x004fe80008000800 */
[----:B-1----:R-:W1:Y:S04]  /*0990*/  LDS.128 R4, [UR4+0x10] ;  /* 0x00001004ff047984 */ /* 0x002e680008000c00 */
[----:B------:R-:W2:Y:S01]  /*09a0*/  LDS.64 R12, [UR4+0x20] ;  /* 0x00002004ff0c7984 */ /* 0x000ea20008000a00 */
[----:B-1----:R-:W-:-:S04]  /*09b0*/  FMNMX3 R0, R3, R0, R4, !PT ;  /* 0x0000000003007276 */ /* 0x002fc80007800004 */
[----:B------:R-:W-:-:S04]  /*09c0*/  FMNMX3 R0, R0, R5, R6, !PT ;  /* 0x0000000500007276 */ /* 0x000fc80007800006 */
[----:B--2---:R-:W-:-:S04]  /*09d0*/  FMNMX3 R0, R0, R7, R12, !PT ;  /* 0x0000000700007276 */ /* 0x004fc8000780000c */
[----:B------:R-:W-:-:S05]  /*09e0*/  FMNMX R0, R0, R13, !PT ;  /* 0x0000000d00007209 */ /* 0x000fca0007800000 */
[----:B------:R3:W-:Y:S02]  /*09f0*/  STS [UR4+0x1c0], R0 ;  /* 0x0001c000ff007988 */ /* 0x0007e40008000804 */
.L_x_181:
[----:B------:R-:W-:Y:S05]  /*0a00*/  BSYNC.RECONVERGENT B0 ;  /* 0x0000000000007941 */ /* 0x000fea0003800200 */
.L_x_180:
[----:B------:R-:W-:Y:S01]  /*0a10*/  BAR.SYNC.DEFER_BLOCKING 0x0 ;  /* 0x0000000000007b1d */ /* 0x000fe20000010000 */
[----:B0-2---:R-:W-:Y:S02]  /*0a20*/  HFMA2 R3, -RZ, RZ, 0, 0 ;  /* 0x00000000ff037431 */ /* 0x005fe400000001ff */
[----:B------:R-:W-:Y:S01]  /*0a30*/  IMAD.MOV.U32 R6, RZ, RZ, -0x1 ;  /* 0xffffffffff067424 */ /* 0x000fe200078e00ff */
[----:B------:R-:W-:Y:S01]  /*0a40*/  MOV R21, 0xff7fffff ;  /* 0xff7fffff00157802 */ /* 0x000fe20000000f00 */
[----:B------:R-:W-:Y:S01]  /*0a50*/  IMAD.MOV.U32 R13, RZ, RZ, -0x800001 ;  /* 0xff7fffffff0d7424 */ /* 0x000fe200078e00ff */
[----:B------:R-:W-:Y:S01]  /*0a60*/  MOV R2, 0xff7fffff ;  /* 0xff7fffff00027802 */ /* 0x000fe20000000f00 */
[----:B------:R-:W0:Y:S01]  /*0a70*/  LDCU UR9, c[0x0][0x398] ;  /* 0x00007300ff0977ac */ /* 0x000e220008000800 */
[----:B------:R-:W-:Y:S01]  /*0a80*/  BSSY.RECONVERGENT B0, `(.L_x_182) ;  /* 0x0000102000007945 */ /* 0x000fe20003800200 */
[----:B------:R-:W-:Y:S01]  /*0a90*/  IMAD.MOV.U32 R4, RZ, RZ, -0x800001 ;  /* 0xff7fffffff047424 */ /* 0x000fe200078e00ff */
[----:B------:R-:W-:Y:S01]  /*0aa0*/  MOV R12, 0xffffffff ;  /* 0xffffffff000c7802 */ /* 0x000fe20000000f00 */
[----:B------:R-:W-:-:S02]  /*0ab0*/  IMAD.MOV.U32 R15, RZ, RZ, -0x800001 ;  /* 0xff7fffffff0f7424 */ /* 0x000fc400078e00ff */
[----:B------:R-:W-:Y:S02]  /*0ac0*/  IMAD.MOV.U32 R5, RZ, RZ, -0x1 ;  /* 0xffffffffff057424 */ /* 0x000fe400078e00ff */
[----:B---3--:R-:W-:Y:S02]  /*0ad0*/  IMAD.MOV.U32 R0, RZ, RZ, -0x1 ;  /* 0xffffffffff007424 */ /* 0x008fe400078e00ff */
[----:B-1----:R-:W-:Y:S01]  /*0ae0*/  IMAD.MOV.U32 R7, RZ, RZ, -0x1 ;  /* 0xffffffffff077424 */ /* 0x002fe200078e00ff */
[----:B------:R-:W-:Y:S06]  /*0af0*/  @P0 BRA `(.L_x_183) ;  /* 0x0000000c00e80947 */ /* 0x000fec0003800000 */
[----:B------:R-:W1:Y:S01]  /*0b00*/  S2UR UR5, SR_CgaCtaId ;  /* 0x00000000000579c3 */ /* 0x000e620000008800 */
[-C--:B------:R-:W-:Y:S01]  /*0b10*/  LOP3.LUT R3, RZ, R17.reuse, RZ, 0x33, !PT ;  /* 0x00000011ff037212 */ /* 0x080fe200078e33ff */
[----:B------:R-:W-:Y:S01]  /*0b20*/  UMOV UR4, 0x400 ;  /* 0x0000040000047882 */ /* 0x000fe20000000000 */
[----:B------:R-:W-:Y:S01]  /*0b30*/  BSSY.RECONVERGENT B1, `(.L_x_184) ;  /* 0x0000055000017945 */ /* 0x000fe20003800200 */
[----:B------:R-:W-:Y:S01]  /*0b40*/  IMAD.MOV.U32 R6, RZ, RZ, -0x1 ;  /* 0xffffffffff067424 */ /* 0x000fe200078e00ff */
[----:B------:R-:W-:Y:S01]  /*0b50*/  MOV R19, R17 ;  /* 0x0000001100137202 */ /* 0x000fe20000000f00 */
[----:B------:R-:W-:Y:S02]  /*0b60*/  IMAD.IADD R16, R3, 0x1, R16 ;  /* 0x0000000103107824 */ /* 0x000fe400078e0210 */
[----:B------:R-:W-:-:S03]  /*0b70*/  IMAD.MOV.U32 R13, RZ, RZ, -0x800001 ;  /* 0xff7fffffff0d7424 */ /* 0x000fc600078e00ff */
[C---:B------:R-:W-:Y:S02]  /*0b80*/  LOP3.LUT R3, R16.reuse, 0x300, RZ, 0xc0, !PT ;  /* 0x0000030010037812 */ /* 0x040fe400078ec0ff */
[----:B------:R-:W-:Y:S02]  /*0b90*/  ISETP.GE.U32.AND P0, PT, R16, 0x300, PT ;  /* 0x000003001000780c */ /* 0x000fe40003f06070 */
[----:B------:R-:W-:Y:S02]  /*0ba0*/  ISETP.NE.AND P2, PT, R3, 0x300, PT ;  /* 0x000003000300780c */ /* 0x000fe40003f45270 */
[----:B------:R-:W-:Y:S01]  /*0bb0*/  MOV R3, RZ ;  /* 0x000000ff00037202 */ /* 0x000fe20000000f00 */
[----:B-1----:R-:W-:-:S09]  /*0bc0*/  ULEA UR4, UR5, UR4, 0x18 ;  /* 0x0000000405047291 */ /* 0x002fd2000f8ec0ff */
[----:B------:R-:W1:Y:S01]  /*0bd0*/  LDS R14, [UR4+0x1c0] ;  /* 0x0001c004ff0e7984 */ /* 0x000e620008000800 */
[----:B------:R-:W-:Y:S05]  /*0be0*/  @!P2 BRA `(.L_x_185) ;  /* 0x000000040024a947 */ /* 0x000fea0003800000 */
[----:B------:R-:W-:Y:S01]  /*0bf0*/  IMAD.WIDE.U32 R10, R17, 0x4, R10 ;  /* 0x00000004110a7825 */ /* 0x000fe200078e000a */
[----:B------:R-:W-:Y:S02]  /*0c00*/  LEA.HI R16, R16, 0x1, RZ, 0x18 ;  /* 0x0000000110107811 */ /* 0x000fe400078fc0ff */
[----:B------:R-:W-:Y:S01]  /*0c10*/  MOV R13, 0xff7fffff ;  /* 0xff7fffff000d7802 */ /* 0x000fe20000000f00 */
[----:B------:R-:W-:Y:S01]  /*0c20*/  IMAD.MOV.U32 R3, RZ, RZ, RZ ;  /* 0x000000ffff037224 */ /* 0x000fe200078e00ff */
        /* <DEDUP_REMOVED lines=10> */
[----:B------:R-:W-:Y:S01]  /*0cd0*/  MOV R19, R17 ;  /* 0x0000001100137202 */ /* 0x000fe20000000f00 */
[----:B------:R-:W-:-:S02]  /*0ce0*/  IMAD.MOV.U32 R16, RZ, RZ, -0x1 ;  /* 0xffffffffff107424 */ /* 0x000fc400078e00ff */
[----:B------:R-:W-:Y:S02]  /*0cf0*/  IMAD.MOV.U32 R7, RZ, RZ, -0x1 ;  /* 0xffffffffff077424 */ /* 0x000fe400078e00ff */
[----:B------:R-:W-:-:S07]  /*0d00*/  IMAD.MOV R22, RZ, RZ, -R22 ;  /* 0x000000ffff167224 */ /* 0x000fce00078e0a16 */
.L_x_186:
[----:B------:R-:W-:Y:S01]  /*0d10*/  IMAD.MOV.U32 R4, RZ, RZ, R10 ;  /* 0x000000ffff047224 */ /* 0x000fe200078e000a */
[----:B------:R-:W-:-:S05]  /*0d20*/  MOV R5, R25 ;  /* 0x0000001900057202 */ /* 0x000fca0000000f00 */
[----:B------:R-:W2:Y:S01]  /*0d30*/  LDG.E.CONSTANT R0, desc[UR6][R4.64] ;  /* 0x0000000604007981 */ /* 0x000ea2000c1e9900 */
[----:B------:R-:W-:Y:S01]  /*0d40*/  VIADD R22, R22, 0x1 ;  /* 0x0000000116167836 */ /* 0x000fe20000000000 */
[----:B--2---:R-:W-:-:S04]  /*0d50*/  FSETP.GT.AND P4, PT, R0, R13, PT ;  /* 0x0000000d0000720b */ /* 0x004fc80003f84000 */
[----:B------:R-:W-:Y:S01]  /*0d60*/  FSEL R12, R0, R13, P4 ;  /* 0x0000000d000c7208 */ /* 0x000fe20002000000 */
[----:B-1----:R-:W-:-:S03]  /*0d70*/  FADD R0, -R14, R0 ;  /* 0x000000000e007221 */ /* 0x002fc60000000100 */
[----:B------:R-:W-:Y:S01]  /*0d80*/  FSETP.GT.AND P5, PT, R12, R27, PT ;  /* 0x0000001b0c00720b */ /* 0x000fe20003fa4000 */
[----:B------:R-:W-:-:S12]  /*0d90*/  IMAD.MOV.U32 R13, RZ, RZ, R12 ;  /* 0x000000ffff0d7224 */ /* 0x000fd800078e000c */
[----:B------:R-:W-:Y:S01]  /*0da0*/  @P5 IMAD.MOV.U32 R13, RZ, RZ, R27 ;  /* 0x000000ffff0d5224 */ /* 0x000fe200078e001b */
[----:B------:R-:W-:Y:S01]  /*0db0*/  @P5 MOV R27, R12 ;  /* 0x0000000c001b5202 */ /* 0x000fe20000000f00 */
[----:B------:R-:W-:Y:S01]  /*0dc0*/  FMUL R12, R0, 1.4426950216293334961 ;  /* 0x3fb8aa3b000c7820 */ /* 0x000fe20000400000 */
[C---:B------:R-:W-:Y:S01]  /*0dd0*/  SEL R0, R19.reuse, R6, P4 ;  /* 0x0000000613007207 */ /* 0x040fe20002000000 */
[----:B------:R-:W-:Y:S01]  /*0de0*/  VIADD R19, R19, 0x100 ;  /* 0x0000010013137836 */ /* 0x000fe20000000000 */
[----:B------:R-:W-:Y:S01]  /*0df0*/  FSETP.GT.AND P3, PT, R27, R18, PT ;  /* 0x000000121b00720b */ /* 0x000fe20003f64000 */
[----:B------:R-:W-:Y:S01]  /*0e00*/  IMAD.MOV.U32 R21, RZ, RZ, R27 ;  /* 0x000000ffff157224 */ /* 0x000fe200078e001b */
[----:B------:R-:W-:Y:S01]  /*0e10*/  FSETP.GEU.AND P2, PT, R12, -126, PT ;  /* 0xc2fc00000c00780b */ /* 0x000fe20003f4e000 */
[----:B------:R-:W-:Y:S02]  /*0e20*/  IMAD.MOV.U32 R6, RZ, RZ, R0 ;  /* 0x000000ffff067224 */ /* 0x000fe400078e0000 */
[----:B------:R-:W-:Y:S01]  /*0e30*/  @P5 IMAD.MOV.U32 R6, RZ, RZ, R11 ;  /* 0x000000ffff065224 */ /* 0x000fe200078e000b */
[----:B------:R-:W-:-:S05]  /*0e40*/  @P5 MOV R11, R0 ;  /* 0x00000000000b5202 */ /* 0x000fca0000000f00 */
[----:B------:R-:W-:Y:S02]  /*0e50*/  IMAD.MOV.U32 R5, RZ, RZ, R11 ;  /* 0x000000ffff057224 */ /* 0x000fe400078e000b */
[----:B------:R-:W-:Y:S01]  /*0e60*/  @P3 IMAD.MOV.U32 R21, RZ, RZ, R18 ;  /* 0x000000ffff153224 */ /* 0x000fe200078e0012 */
[----:B------:R-:W-:Y:S01]  /*0e70*/  @P3 MOV R18, R27 ;  /* 0x0000001b00123202 */ /* 0x000fe20000000f00 */
[----:B------:R-:W-:Y:S01]  /*0e80*/  @!P2 FMUL R12, R12, 0.5 ;  /* 0x3f0000000c0ca820 */ /* 0x000fe20000400000 */
[----:B------:R-:W-:Y:S01]  /*0e90*/  @P3 IMAD.MOV.U32 R5, RZ, RZ, R20 ;  /* 0x000000ffff053224 */ /* 0x000fe200078e0014 */
[----:B------:R-:W-:Y:S01]  /*0ea0*/  @P3 MOV R20, R11 ;  /* 0x0000000b00143202 */ /* 0x000fe20000000f00 */
[----:B------:R-:W-:Y:S01]  /*0eb0*/  IMAD.MOV.U32 R27, RZ, RZ, R21 ;  /* 0x000000ffff1b7224 */ /* 0x000fe200078e0015 */
[----:B------:R-:W-:Y:S01]  /*0ec0*/  FSETP.GT.AND P4, PT, R18, R23, PT ;  /* 0x000000171200720b */ /* 0x000fe20003f84000 */
[----:B------:R-:W-:Y:S01]  /*0ed0*/  IMAD.MOV.U32 R4, RZ, RZ, R18 ;  /* 0x000000ffff047224 */ /* 0x000fe200078e0012 */
[----:B------:R-:W1:Y:S01]  /*0ee0*/  MUFU.EX2 R24, R12 ;  /* 0x0000000c00187308 */ /* 0x000e620000000800 */
[----:B------:R-:W-:Y:S01]  /*0ef0*/  ISETP.NE.AND P3, PT, R22, RZ, PT ;  /* 0x000000ff1600720c */ /* 0x000fe20003f65270 */
[----:B------:R-:W-:-:S09]  /*0f00*/  IMAD.MOV.U32 R0, RZ, RZ, R20 ;  /* 0x000000ffff007224 */ /* 0x000fd200078e0014 */
[----:B------:R-:W-:Y:S01]  /*0f10*/  @P4 MOV R4, R23 ;  /* 0x0000001700044202 */ /* 0x000fe20000000f00 */
[----:B------:R-:W-:Y:S02]  /*0f20*/  @P4 IMAD.MOV.U32 R23, RZ, RZ, R18 ;  /* 0x000000ffff174224 */ /* 0x000fe400078e0012 */
[----:B------:R-:W-:Y:S01]  /*0f30*/  @P4 IMAD.MOV.U32 R0, RZ, RZ, R16 ;  /* 0x000000ffff004224 */ /* 0x000fe200078e0010 */
[----:B------:R-:W-:Y:S01]  /*0f40*/  @P4 MOV R16, R20 ;  /* 0x0000001400104202 */ /* 0x000fe20000000f00 */
[----:B------:R-:W-:Y:S01]  /*0f50*/  IMAD.MOV.U32 R15, RZ, RZ, R23 ;  /* 0x000000ffff0f7224 */ /* 0x000fe200078e0017 */
[----:B------:R-:W-:Y:S01]  /*0f60*/  FSETP.GT.AND P5, PT, R23, R2, PT ;  /* 0x000000021700720b */ /* 0x000fe20003fa4000 */
[----:B-1----:R-:W-:Y:S01]  /*0f70*/  @!P2 FMUL R24, R24, R24 ;  /* 0x000000181818a220 */ /* 0x002fe20000400000 */
[----:B------:R-:W-:Y:S01]  /*0f80*/  MOV R12, R16 ;  /* 0x00000010000c7202 */ /* 0x000fe20000000f00 */
[----:B------:R-:W-:Y:S01]  /*0f90*/  IMAD.MOV.U32 R18, RZ, RZ, R4 ;  /* 0x000000ffff127224 */ /* 0x000fe200078e0004 */
[----:B------:R-:W-:Y:S01]  /*0fa0*/  IADD3 R10, P2, PT, R10, 0x400, RZ ;  /* 0x000004000a0a7810 */ /* 0x000fe20007f5e0ff */
[----:B------:R-:W-:Y:S01]  /*0fb0*/  FADD R3, R24, R3 ;  /* 0x0000000318037221 */ /* 0x000fe20000000000 */
[----:B------:R-:W-:-:S02]  /*0fc0*/  IMAD.MOV.U32 R20, RZ, RZ, R0 ;  /* 0x000000ffff147224 */ /* 0x000fc400078e0000 */
[----:B------:R-:W-:-:S05]  /*0fd0*/  IADD3.X R25, PT, PT, RZ, R25, RZ, P2, !PT ;  /* 0x00000019ff197210 */ /* 0x000fca00017fe4ff */
        /* <DEDUP_REMOVED lines=10> */
.L_x_185:
[----:B0-----:R-:W-:Y:S05]  /*1080*/  BSYNC.RECONVERGENT B1 ;  /* 0x0000000000017941 */ /* 0x001fea0003800200 */
.L_x_184:
[----:B------:R-:W-:Y:S05]  /*1090*/  @!P0 BRA `(.L_x_183) ;  /* 0x0000000800808947 */ /* 0x000fea0003800000 */
.L_x_187:
[----:B------:R-:W-:-:S05]  /*10a0*/  IMAD.WIDE.U32 R10, R19, 0x4, R8 ;  /* 0x00000004130a7825 */ /* 0x000fca00078e0008 */
[----:B------:R-:W2:Y:S04]  /*10b0*/  LDG.E.CONSTANT R16, desc[UR6][R10.64] ;  /* 0x000000060a107981 */ /* 0x000ea8000c1e9900 */
[----:B------:R-:W3:Y:S04]  /*10c0*/  LDG.E.CONSTANT R27, desc[UR6][R10.64+0x400] ;  /* 0x000400060a1b7981 */ /* 0x000ee8000c1e9900 */
[----:B------:R-:W4:Y:S04]  /*10d0*/  LDG.E.CONSTANT R23, desc[UR6][R10.64+0x800] ;  /* 0x000800060a177981 */ /* 0x000f28000c1e9900 */
[----:B------:R0:W5:Y:S01]  /*10e0*/  LDG.E.CONSTANT R25, desc[UR6][R10.64+0xc00] ;  /* 0x000c00060a197981 */ /* 0x000162000c1e9900 */
[----:B--2---:R-:W-:-:S04]  /*10f0*/  FSETP.GT.AND P3, PT, R16, R13, PT ;  /* 0x0000000d1000720b */ /* 0x004fc80003f64000 */
[----:B------:R-:W-:Y:S01]  /*1100*/  FSEL R20, R16, R13, P3 ;  /* 0x0000000d10147208 */ /* 0x000fe20001800000 */
[----:B-1----:R-:W-:Y:S01]  /*1110*/  FADD R16, -R14, R16 ;  /* 0x000000100e107221 */ /* 0x002fe20000000100 */
[----:B------:R-:W-:Y:S02]  /*1120*/  SEL R6, R19, R6, P3 ;  /* 0x0000000613067207 */ /* 0x000fe40001800000 */
[----:B------:R-:W-:Y:S02]  /*1130*/  FSETP.GT.AND P4, PT, R20, R21, PT ;  /* 0x000000151400720b */ /* 0x000fe40003f84000 */
[----:B------:R-:W-:-:S11]  /*1140*/  MOV R18, R20 ;  /* 0x0000001400127202 */ /* 0x000fd60000000f00 */
[----:B------:R-:W-:Y:S02]  /*1150*/  @P4 IMAD.MOV.U32 R18, RZ, RZ, R21 ;  /* 0x000000ffff124224 */ /* 0x000fe400078e0015 */
[----:B------:R-:W-:-:S03]  /*1160*/  @P4 IMAD.MOV.U32 R21, RZ, RZ, R20 ;  /* 0x000000ffff154224 */ /* 0x000fc600078e0014 */
[----:B---3--:R-:W-:Y:S02]  /*1170*/  FSETP.GT.AND P2, PT, R27, R18, PT ;  /* 0x000000121b00720b */ /* 0x008fe40003f44000 */
[----:B------:R-:W-:Y:S02]  /*1180*/  FSETP.GT.AND P0, PT, R21, R4, PT ;  /* 0x000000041500720b */ /* 0x000fe40003f04000 */
[----:B------:R-:W-:Y:S02]  /*1190*/  MOV R29, R21 ;  /* 0x00000015001d7202 */ /* 0x000fe40000000f00 */
[----:B------:R-:W-:Y:S01]  /*11a0*/  FSEL R22, R27, R18, P2 ;  /* 0x000000121b167208 */ /* 0x000fe20001000000 */
[--C-:B------:R-:W-:Y:S01]  /*11b0*/  IMAD.MOV.U32 R18, RZ, RZ, R6.reuse ;  /* 0x000000ffff127224 */ /* 0x100fe200078e0006 */
[----:B------:R-:W-:Y:S01]  /*11c0*/  @P4 MOV R18, R5 ;  /* 0x0000000500124202 */ /* 0x000fe20000000f00 */
[----:B------:R-:W-:Y:S01]  /*11d0*/  @P4 IMAD.MOV.U32 R5, RZ, RZ, R6 ;  /* 0x000000ffff054224 */ /* 0x000fe200078e0006 */
[----:B------:R-:W-:Y:S01]  /*11e0*/  MOV R20, R22 ;  /* 0x0000001600147202 */ /* 0x000fe20000000f00 */
[----:B------:R-:W-:-:S02]  /*11f0*/  FADD R27, -R14, R27 ;  /* 0x0000001b0e1b7221 */ /* 0x000fc40000000100 */
[----:B------:R-:W-:Y:S01]  /*1200*/  @P2 VIADD R18, R19, 0x100 ;  /* 0x0000010013122836 */ /* 0x000fe20000000000 */
[----:B0-----:R-:W-:Y:S01]  /*1210*/  MOV R11, R5 ;  /* 0x00000005000b7202 */ /* 0x001fe20000000f00 */
[----:B------:R-:W-:Y:S02]  /*1220*/  @P0 IMAD.MOV.U32 R29, RZ, RZ, R4 ;  /* 0x000000ffff1d0224 */ /* 0x000fe400078e0004 */
[----:B------:R-:W-:Y:S01]  /*1230*/  @P0 IMAD.MOV.U32 R4, RZ, RZ, R21 ;  /* 0x000000ffff040224 */ /* 0x000fe200078e0015 */
[----:B------:R-:W-:Y:S01]  /*1240*/  MOV R6, R18 ;  /* 0x0000001200067202 */ /* 0x000fe20000000f00 */
[----:B------:R-:W-:Y:S01]  /*1250*/  @P0 IMAD.MOV.U32 R11, RZ, RZ, R0 ;  /* 0x000000ffff0b0224 */ /* 0x000fe200078e0000 */
[----:B------:R-:W-:Y:S01]  /*1260*/  FSETP.GT.AND P5, PT, R22, R29, PT ;  /* 0x0000001d1600720b */ /* 0x000fe20003fa4000 */
[----:B------:R-:W-:Y:S01]  /*1270*/  IMAD.MOV.U32 R10, RZ, RZ, R4 ;  /* 0x000000ffff0a7224 */ /* 0x000fe200078e0004 */
[----:B------:R-:W-:Y:S01]  /*1280*/  FSETP.GT.AND P6, PT, R4, R15, PT ;  /* 0x0000000f0400720b */ /* 0x000fe20003fc4000 */
[----:B------:R-:W-:-:S04]  /*1290*/  @P0 IMAD.MOV.U32 R0, RZ, RZ, R5 ;  /* 0x000000ffff000224 */ /* 0x000fc800078e0005 */
[----:B------:R-:W-:-:S06]  /*12a0*/  IMAD.MOV.U32 R5, RZ, RZ, R0 ;  /* 0x000000ffff057224 */ /* 0x000fcc00078e0000 */
[----:B------:R-:W-:Y:S01]  /*12b0*/  @P5 MOV R20, R29 ;  /* 0x0000001d00145202 */ /* 0x000fe20000000f00 */
[----:B------:R-:W-:Y:S02]  /*12c0*/  @P5 IMAD.MOV.U32 R29, RZ, RZ, R22 ;  /* 0x000000ffff1d5224 */ /* 0x000fe400078e0016 */
[----:B------:R-:W-:Y:S01]  /*12d0*/  FMUL R22, R16, 1.4426950216293334961 ;  /* 0x3fb8aa3b10167820 */ /* 0x000fe20000400000 */
[----:B------:R-:W-:Y:S01]  /*12e0*/  @P6 IMAD.MOV.U32 R10, RZ, RZ, R15 ;  /* 0x000000ffff0a6224 */ /* 0x000fe200078e000f */
[----:B----4-:R-:W-:Y:S01]  /*12f0*/  FSETP.GT.AND P2, PT, R23, R20, PT ;  /* 0x000000141700720b */ /* 0x010fe20003f44000 */
[----:B------:R-:W-:Y:S01]  /*1300*/  @P6 IMAD.MOV.U32 R15, RZ, RZ, R4 ;  /* 0x000000ffff0f6224 */ /* 0x000fe200078e0004 */
[----:B------:R-:W-:Y:S01]  /*1310*/  MOV R13, R29 ;  /* 0x0000001d000d7202 */ /* 0x000fe20000000f00 */
[----:B------:R-:W-:Y:S01]  /*1320*/  @P6 IMAD.MOV.U32 R5, RZ, RZ, R12 ;  /* 0x000000ffff056224 */ /* 0x000fe200078e000c */
[----:B------:R-:W-:Y:S01]  /*1330*/  FSETP.GT.AND P3, PT, R29, R10, PT ;  /* 0x0000000a1d00720b */ /* 0x000fe20003f64000 */
[----:B------:R-:W-:Y:S01]  /*1340*/  @P5 IMAD.MOV.U32 R6, RZ, RZ, R11 ;  /* 0x000000ffff065224 */ /* 0x000fe200078e000b */
[----:B------:R-:W-:Y:S01]  /*1350*/  FSETP.GT.AND P4, PT, R15, R2, PT ;  /* 0x000000020f00720b */ /* 0x000fe20003f84000 */
[----:B------:R-:W-:Y:S01]  /*1360*/  @P5 IMAD.MOV.U32 R11, RZ, RZ, R18 ;  /* 0x000000ffff0b5224 */ /* 0x000fe200078e0012 */
[----:B------:R-:W-:-:S02]  /*1370*/  MOV R21, R15 ;  /* 0x0000000f00157202 */ /* 0x000fc40000000f00 */
[----:B------:R-:W-:Y:S01]  /*1380*/  FSEL R20, R23, R20, P2 ;  /* 0x0000001417147208 */ /* 0x000fe20001000000 */
[----:B------:R-:W-:Y:S01]  /*1390*/  FADD R23, -R14, R23 ;  /* 0x000000170e177221 */ /* 0x000fe20000000100 */
[----:B------:R-:W-:Y:S01]  /*13a0*/  @P6 MOV R12, R0 ;  /* 0x00000000000c6202 */ /* 0x000fe20000000f00 */
[----:B------:R-:W-:Y:S02]  /*13b0*/  IMAD.MOV.U32 R0, RZ, RZ, R11 ;  /* 0x000000ffff007224 */ /* 0x000fe400078e000b */
        /* <DEDUP_REMOVED lines=8> */
[----:B------:R-:W-:-:S02]  /*1440*/  IMAD.MOV.U32 R4, RZ, RZ, R10 ;  /* 0x000000ffff047224 */ /* 0x000fc400078e000a */
[----:B------:R-:W-:Y:S01]  /*1450*/  FMUL R23, R23, 1.4426950216293334961 ;  /* 0x3fb8aa3b17177820 */ /* 0x000fe20000400000 */
[----:B------:R-:W-:Y:S01]  /*1460*/  @P4 IMAD.MOV.U32 R2, RZ, RZ, R15 ;  /* 0x000000ffff024224 */ /* 0x000fe200078e000f */
[----:B------:R-:W-:Y:S01]  /*1470*/  FSETP.GT.AND P0, PT, R10, R21, PT ;  /* 0x000000150a00720b */ /* 0x000fe20003f04000 */
[----:B------:R-:W-:Y:S02]  /*1480*/  @P3 IMAD.MOV.U32 R5, RZ, RZ, R11 ;  /* 0x000000ffff053224 */ /* 0x000fe400078e000b */
[----:B------:R-:W-:Y:S01]  /*1490*/  @P4 IMAD.MOV.U32 R7, RZ, RZ, R12 ;  /* 0x000000ffff074224 */ /* 0x000fe200078e000c */
[----:B------:R-:W-:Y:S01]  /*14a0*/  FSETP.GEU.AND P4, PT, R22, -126, PT ;  /* 0xc2fc00001600780b */ /* 0x000fe20003f8e000 */
[----:B------:R-:W-:Y:S02]  /*14b0*/  IMAD.MOV.U32 R11, RZ, RZ, R5 ;  /* 0x000000ffff0b7224 */ /* 0x000fe400078e0005 */
[----:B------:R-:W-:Y:S01]  /*14c0*/  @P2 VIADD R6, R19, 0x200 ;  /* 0x0000020013062836 */ /* 0x000fe20000000000 */
[----:B------:R-:W-:Y:S01]  /*14d0*/  @P6 MOV R24, R13 ;  /* 0x0000000d00186202 */ /* 0x000fe20000000f00 */
[----:B------:R-:W-:-:S02]  /*14e0*/  @P6 IMAD.MOV.U32 R13, RZ, RZ, R20 ;  /* 0x000000ffff0d6224 */ /* 0x000fc400078e0014 */
[----:B------:R-:W-:Y:S01]  /*14f0*/  FMUL R20, R27, 1.4426950216293334961 ;  /* 0x3fb8aa3b1b147820 */ /* 0x000fe20000400000 */
[----:B------:R-:W-:Y:S01]  /*1500*/  IMAD.MOV.U32 R15, RZ, RZ, R6 ;  /* 0x000000ffff0f7224 */ /* 0x000fe200078e0006 */
[----:B-----5:R-:W-:Y:S01]  /*1510*/  FSETP.GT.AND P2, PT, R25, R24, PT ;  /* 0x000000181900720b */ /* 0x020fe20003f44000 */
        /* <DEDUP_REMOVED lines=8> */
[----:B------:R-:W-:Y:S01]  /*15a0*/  @!P4 FMUL R22, R22, 0.5 ;  /* 0x3f0000001616c820 */ /* 0x000fe20000400000 */
[----:B------:R-:W-:Y:S01]  /*15b0*/  FSETP.GEU.AND P0, PT, R20, -126, PT ;  /* 0xc2fc00001400780b */ /* 0x000fe20003f0e000 */
[----:B------:R-:W-:Y:S01]  /*15c0*/  IMAD.MOV.U32 R10, RZ, RZ, R18 ;  /* 0x000000ffff0a7224 */ /* 0x000fe200078e0012 */
[----:B------:R-:W-:Y:S01]  /*15d0*/  @P6 MOV R15, R0 ;  /* 0x00000000000f6202 */ /* 0x000fe20000000f00 */
[----:B------:R-:W-:-:S02]  /*15e0*/  @P6 IMAD.MOV.U32 R0, RZ, RZ, R6 ;  /* 0x000000ffff006224 */ /* 0x000fc400078e0006 */
[----:B------:R-:W-:Y:S02]  /*15f0*/  @P2 VIADD R15, R19, 0x300 ;  /* 0x00000300130f2836 */ /* 0x000fe40000000000 */
[----:B------:R-:W-:Y:S02]  /*1600*/  IMAD.MOV.U32 R16, RZ, RZ, R0 ;  /* 0x000000ffff107224 */ /* 0x000fe400078e0000 */
[----:B------:R-:W-:Y:S01]  /*1610*/  @P3 MOV R5, R2 ;  /* 0x0000000200053202 */ /* 0x000fe20000000f00 */
[----:B------:R-:W-:Y:S01]  /*1620*/  @P3 IMAD.MOV.U32 R2, RZ, RZ, R21 ;  /* 0x000000ffff023224 */ /* 0x000fe200078e0015 */
[----:B------:R-:W-:Y:S01]  /*1630*/  @P5 MOV R12, R4 ;  /* 0x00000004000c5202 */ /* 0x000fe20000000f00 */
[----:B------:R-:W-:Y:S01]  /*1640*/  @P5 IMAD.MOV.U32 R4, RZ, RZ, R13 ;  /* 0x000000ffff045224 */ /* 0x000fe200078e000d */
[----:B------:R-:W-:Y:S01]  /*1650*/  FSEL R21, R25, R24, P2 ;  /* 0x0000001819157208 */ /* 0x000fe20001000000 */
[----:B------:R-:W-:Y:S01]  /*1660*/  @!P0 FMUL R20, R20, 0.5 ;  /* 0x3f00000014148820 */ /* 0x000fe20000400000 */
[----:B------:R-:W-:Y:S01]  /*1670*/  @P3 MOV R10, R7 ;  /* 0x00000007000a3202 */ /* 0x000fe20000000f00 */
[----:B------:R-:W-:Y:S01]  /*1680*/  @P3 IMAD.MOV.U32 R7, RZ, RZ, R18 ;  /* 0x000000ffff073224 */ /* 0x000fe200078e0012 */
[----:B------:R-:W-:Y:S01]  /*1690*/  FSETP.GT.AND P6, PT, R21, R12, PT ;  /* 0x0000000c1500720b */ /* 0x000fe20003fc4000 */
[----:B------:R0:W1:Y:S01]  /*16a0*/  MUFU.EX2 R18, R22 ;  /* 0x0000001600127308 */ /* 0x0000620000000800 */
[----:B------:R-:W-:Y:S01]  /*16b0*/  FSETP.GT.AND P3, PT, R4, R5, PT ;  /* 0x000000050400720b */ /* 0x000fe20003f64000 */
[----:B------:R-:W-:Y:S01]  /*16c0*/  FADD R25, -R14, R25 ;  /* 0x000000190e197221 */ /* 0x000fe20000000100 */
[----:B------:R-:W-:Y:S01]  /*16d0*/  MOV R13, R21 ;  /* 0x00000015000d7202 */ /* 0x000fe20000000f00 */
[----:B------:R-:W-:Y:S01]  /*16e0*/  @P5 IMAD.MOV.U32 R16, RZ, RZ, R11 ;  /* 0x000000ffff105224 */ /* 0x000fe200078e000b */
[----:B------:R-:W-:Y:S01]  /*16f0*/  MOV R27, R4 ;  /* 0x00000004001b7202 */ /* 0x000fe20000000f00 */
[----:B------:R-:W-:Y:S01]  /*1700*/  @P5 IMAD.MOV.U32 R11, RZ, RZ, R0 ;  /* 0x000000ffff0b5224 */ /* 0x000fe200078e0000 */
[----:B------:R-:W-:Y:S01]  /*1710*/  FSETP.GEU.AND P5, PT, R23, -126, PT ;  /* 0xc2fc00001700780b */ /* 0x000fe20003fae000 */
[----:B------:R-:W2:Y:S01]  /*1720*/  MUFU.EX2 R20, R20 ;  /* 0x0000001400147308 */ /* 0x000ea20000000800 */
[----:B------:R-:W-:Y:S01]  /*1730*/  FMUL R25, R25, 1.4426950216293334961 ;  /* 0x3fb8aa3b19197820 */ /* 0x000fe20000400000 */
[----:B0-----:R-:W-:-:S02]  /*1740*/  IMAD.MOV.U32 R22, RZ, RZ, R11 ;  /* 0x000000ffff167224 */ /* 0x001fc400078e000b */
[----:B------:R-:W-:Y:S01]  /*1750*/  @P6 MOV R13, R12 ;  /* 0x0000000c000d6202 */ /* 0x000fe20000000f00 */
[----:B------:R-:W-:Y:S01]  /*1760*/  @P6 IMAD.MOV.U32 R12, RZ, RZ, R21 ;  /* 0x000000ffff0c6224 */ /* 0x000fe200078e0015 */
[----:B------:R-:W-:Y:S01]  /*1770*/  @P3 MOV R22, R10 ;  /* 0x0000000a00163202 */ /* 0x000fe20000000f00 */
[----:B------:R-:W-:Y:S02]  /*1780*/  @P3 IMAD.MOV.U32 R27, RZ, RZ, R5 ;  /* 0x000000ffff1b3224 */ /* 0x000fe400078e0005 */
[----:B------:R-:W-:Y:S02]  /*1790*/  @P3 IMAD.MOV.U32 R5, RZ, RZ, R4 ;  /* 0x000000ffff053224 */ /* 0x000fe400078e0004 */
[----:B-1----:R-:W-:Y:S01]  /*17a0*/  @!P4 FMUL R18, R18, R18 ;  /* 0x000000121212c220 */ /* 0x002fe20000400000 */
[----:B------:R-:W-:Y:S01]  /*17b0*/  IMAD.MOV.U32 R21, RZ, RZ, R12 ;  /* 0x000000ffff157224 */ /* 0x000fe200078e000c */
[----:B------:R-:W-:Y:S01]  /*17c0*/  FSETP.GT.AND P4, PT, R12, R27, PT ;  /* 0x0000001b0c00720b */ /* 0x000fe20003f84000 */
[----:B------:R-:W-:Y:S01]  /*17d0*/  @P3 IMAD.MOV.U32 R10, RZ, RZ, R11 ;  /* 0x000000ffff0a3224 */ /* 0x000fe200078e000b */
[----:B------:R-:W-:Y:S01]  /*17e0*/  FSETP.GEU.AND P3, PT, R25, -126, PT ;  /* 0xc2fc00001900780b */ /* 0x000fe20003f6e000 */
[----:B------:R-:W-:Y:S01]  /*17f0*/  @!P5 FMUL R23, R23, 0.5 ;  /* 0x3f0000001717d820 */ /* 0x000fe20000400000 */
[----:B------:R-:W-:Y:S01]  /*1800*/  MOV R11, R5 ;  /* 0x00000005000b7202 */ /* 0x000fe20000000f00 */
[----:B--2---:R-:W-:Y:S01]  /*1810*/  @!P0 FMUL R20, R20, R20 ;  /* 0x0000001414148220 */ /* 0x004fe20000400000 */
[----:B------:R-:W-:Y:S01]  /*1820*/  FSETP.GT.AND P0, PT, R5, R2, PT ;  /* 0x000000020500720b */ /* 0x000fe20003f04000 */
[----:B------:R-:W-:Y:S01]  /*1830*/  FADD R3, R18, R3 ;  /* 0x0000000312037221 */ /* 0x000fe20000000000 */
[--C-:B------:R-:W-:Y:S01]  /*1840*/  IMAD.MOV.U32 R6, RZ, RZ, R15.reuse ;  /* 0x000000ffff067224 */ /* 0x100fe200078e000f */
[----:B------:R-:W0:Y:S01]  /*1850*/  MUFU.EX2 R23, R23 ;  /* 0x0000001700177308 */ /* 0x000e220000000800 */
[----:B------:R-:W-:Y:S01]  /*1860*/  @P6 MOV R6, R16 ;  /* 0x0000001000066202 */ /* 0x000fe20000000f00 */
[----:B------:R-:W-:Y:S01]  /*1870*/  FADD R20, R3, R20 ;  /* 0x0000001403147221 */ /* 0x000fe20000000000 */
[----:B------:R-:W-:-:S02]  /*1880*/  @P6 IMAD.MOV.U32 R16, RZ, RZ, R15 ;  /* 0x000000ffff106224 */ /* 0x000fc400078e000f */
[----:B------:R-:W-:Y:S02]  /*1890*/  @P4 IMAD.MOV.U32 R21, RZ, RZ, R27 ;  /* 0x000000ffff154224 */ /* 0x000fe400078e001b */
[----:B------:R-:W-:Y:S01]  /*18a0*/  @!P3 FMUL R25, R25, 0.5 ;  /* 0x3f0000001919b820 */ /* 0x000fe20000400000 */
[----:B------:R-:W-:Y:S02]  /*18b0*/  @P4 IMAD.MOV.U32 R27, RZ, RZ, R12 ;  /* 0x000000ffff1b4224 */ /* 0x000fe400078e000c */
[----:B------:R-:W-:Y:S01]  /*18c0*/  VIADD R19, R19, 0x400 ;  /* 0x0000040013137836 */ /* 0x000fe20000000000 */
[----:B------:R-:W-:Y:S01]  /*18d0*/  @P0 MOV R11, R2 ;  /* 0x00000002000b0202 */ /* 0x000fe20000000f00 */
[----:B------:R-:W1:Y:S01]  /*18e0*/  MUFU.EX2 R3, R25 ;  /* 0x0000001900037308 */ /* 0x000e620000000800 */
[----:B------:R-:W-:Y:S01]  /*18f0*/  IMAD.MOV.U32 R4, RZ, RZ, R27 ;  /* 0x000000ffff047224 */ /* 0x000fe200078e001b */
[----:B------:R-:W-:Y:S01]  /*1900*/  @P0 MOV R2, R5 ;  /* 0x0000000500020202 */ /* 0x000fe20000000f00 */
[----:B------:R-:W-:Y:S01]  /*1910*/  IMAD.MOV.U32 R18, RZ, RZ, R10 ;  /* 0x000000ffff127224 */ /* 0x000fe200078e000a */
[----:B------:R-:W-:Y:S01]  /*1920*/  FSETP.GT.AND P2, PT, R27, R11, PT ;  /* 0x0000000b1b00720b */ /* 0x000fe20003f44000 */
[----:B------:R-:W-:-:S02]  /*1930*/  IMAD.MOV.U32 R5, RZ, RZ, R16 ;  /* 0x000000ffff057224 */ /* 0x000fc400078e0010 */
[----:B0-----:R-:W-:Y:S01]  /*1940*/  @!P5 FMUL R23, R23, R23 ;  /* 0x000000171717d220 */ /* 0x001fe20000400000 */
[----:B------:R-:W-:Y:S01]  /*1950*/  @P0 IMAD.MOV.U32 R18, RZ, RZ, R7 ;  /* 0x000000ffff120224 */ /* 0x000fe200078e0007 */
[----:B------:R-:W-:Y:S01]  /*1960*/  @P0 MOV R7, R10 ;  /* 0x0000000a00070202 */ /* 0x000fe20000000f00 */
[----:B------:R-:W-:Y:S01]  /*1970*/  @P4 IMAD.MOV.U32 R5, RZ, RZ, R22 ;  /* 0x000000ffff054224 */ /* 0x000fe200078e0016 */
[----:B------:R-:W-:Y:S01]  /*1980*/  @P4 MOV R22, R16 ;  /* 0x0000001000164202 */ /* 0x000fe20000000f00 */
[----:B------:R-:W-:Y:S01]  /*1990*/  FADD R20, R20, R23 ;  /* 0x0000001714147221 */ /* 0x000fe20000000000 */
[----:B------:R-:W-:-:S03]  /*19a0*/  ISETP.GE.AND P0, PT, R19, UR9, PT ;  /* 0x0000000913007c0c */ /* 0x000fc6000bf06270 */
[----:B------:R-:W-:Y:S02]  /*19b0*/  IMAD.MOV.U32 R0, RZ, RZ, R22 ;  /* 0x000000ffff007224 */ /* 0x000fe400078e0016 */
[----:B------:R-:W-:Y:S01]  /*19c0*/  @P2 IMAD.MOV.U32 R4, RZ, RZ, R11 ;  /* 0x000000ffff042224 */ /* 0x000fe200078e000b */
[----:B------:R-:W-:Y:S01]  /*19d0*/  @P2 MOV R11, R27 ;  /* 0x0000001b000b2202 */ /* 0x000fe20000000f00 */
[----:B------:R-:W-:Y:S01]  /*19e0*/  @P2 IMAD.MOV.U32 R0, RZ, RZ, R18 ;  /* 0x000000ffff002224 */ /* 0x000fe200078e0012 */
[----:B------:R-:W-:Y:S01]  /*19f0*/  @P2 MOV R18, R22 ;  /* 0x0000001600122202 */ /* 0x000fe20000000f00 */
[----:B-1----:R-:W-:Y:S01]  /*1a00*/  @!P3 FMUL R3, R3, R3 ;  /* 0x000000030303b220 */ /* 0x002fe20000400000 */
[----:B------:R-:W-:Y:S01]  /*1a10*/  FSETP.GT.AND P4, PT, R11, R2, PT ;  /* 0x000000020b00720b */ /* 0x000fe20003f84000 */
[----:B------:R-:W-:Y:S02]  /*1a20*/  IMAD.MOV.U32 R15, RZ, RZ, R11 ;  /* 0x000000ffff0f7224 */ /* 0x000fe400078e000b */
[----:B------:R-:W-:-:S02]  /*1a30*/  IMAD.MOV.U32 R12, RZ, RZ, R18 ;  /* 0x000000ffff0c7224 */ /* 0x000fc400078e0012 */
[----:B------:R-:W-:-:S08]  /*1a40*/  FADD R3, R20, R3 ;  /* 0x0000000314037221 */ /* 0x000fd00000000000 */
[----:B------:R-:W-:Y:S01]  /*1a50*/  @P4 MOV R15, R2 ;  /* 0x00000002000f4202 */ /* 0x000fe20000000f00 */
[----:B------:R-:W-:Y:S01]  /*1a60*/  @P4 IMAD.MOV.U32 R12, RZ, RZ, R7 ;  /* 0x000000ffff0c4224 */ /* 0x000fe200078e0007 */
[----:B------:R-:W-:Y:S01]  /*1a70*/  @P4 MOV R7, R18 ;  /* 0x0000001200074202 */ /* 0x000fe20000000f00 */
[----:B------:R-:W-:Y:S01]  /*1a80*/  @P4 IMAD.MOV.U32 R2, RZ, RZ, R11 ;  /* 0x000000ffff024224 */ /* 0x000fe200078e000b */
[----:B------:R-:W-:Y:S06]  /*1a90*/  @!P0 BRA `(.L_x_187) ;  /* 0xfffffff400808947 */ /* 0x000fec000383ffff */
.L_x_183:
[----:B0-----:R-:W-:Y:S05]  /*1aa0*/  BSYNC.RECONVERGENT B0 ;  /* 0x0000000000007941 */ /* 0x001fea0003800200 */
.L_x_182:
[----:B------:R-:W0:Y:S01]  /*1ab0*/  S2R R8, SR_LANEID ;  /* 0x0000000000087919 */ /* 0x000e220000000000 */
[----:B------:R-:W-:Y:S01]  /*1ac0*/  BSSY.RECONVERGENT B0, `(.L_x_188) ;  /* 0x00000ae000007945 */ /* 0x000fe20003800200 */
[----:B-1----:R1:W2:Y:S04]  /*1ad0*/  SHFL.DOWN PT, R14, R3, 0x1, 0x1f ;  /* 0x08201f00030e7f89 */ /* 0x0022a800000e0000 */
        /* <DEDUP_REMOVED lines=16> */
[----:B-1----:R-:W-:Y:S01]  /*1be0*/  FSETP.GEU.AND P6, PT, R13, R22, PT ;  /* 0x000000160d00720b */ /* 0x002fe20003fce000 */
[----:B------:R-:W-:-:S03]  /*1bf0*/  FADD R3, R3, R14 ;  /* 0x0000000e03037221 */ /* 0x000fc60000000000 */
[----:B------:R-:W-:Y:S01]  /*1c00*/  FSEL R23, R22, R13, !P6 ;  /* 0x0000000d16177208 */ /* 0x000fe20007000000 */
[----:B0-----:R-:W-:Y:S01]  /*1c10*/  IMAD.MOV.U32 R13, RZ, RZ, R21 ;  /* 0x000000ffff0d7224 */ /* 0x001fe200078e0015 */
[----:B------:R-:W-:Y:S01]  /*1c20*/  SEL R24, R25, R6, !P6 ;  /* 0x0000000619187207 */ /* 0x000fe20007000000 */
[----:B------:R-:W-:Y:S01]  /*1c30*/  IMAD.MOV.U32 R6, RZ, RZ, R5 ;  /* 0x000000ffff067224 */ /* 0x000fe200078e0005 */
[----:B------:R-:W-:Y:S02]  /*1c40*/  FSETP.GT.AND P5, PT, R23, R21, PT ;  /* 0x000000151700720b */ /* 0x000fe40003fa4000 */
        /* <DEDUP_REMOVED lines=23> */
[----:B------:R-:W-:Y:S01]  /*1dc0*/  FSEL R20, R20, R23, !P5 ;  /* 0x0000001714147208 */ /* 0x000fe20006800000 */
[----:B------:R-:W-:Y:S01]  /*1dd0*/  IMAD.MOV.U32 R23, RZ, RZ, R6 ;  /* 0x000000ffff177224 */ /* 0x000fe200078e0006 */
        /* <DEDUP_REMOVED lines=20> */
[----:B------:R-:W-:-:S04]  /*1f20*/  FSETP.GEU.AND P5, PT, R20, R9, PT ;  /* 0x000000091400720b */ /* 0x000fc80003fae000 */
[----:B------:R-:W-:Y:S02]  /*1f30*/  FSEL R9, R9, R20, !P5 ;  /* 0x0000001409097208 */ /* 0x000fe40006800000 */
        /* <DEDUP_REMOVED lines=19> */
[--C-:B------:R-:W-:Y:S01]  /*2070*/  IMAD.MOV.U32 R12, RZ, RZ, R4.reuse ;  /* 0x000000ffff0c7224 */ /* 0x100fe200078e0004 */
[----:B------:R-:W-:Y:S01]  /*2080*/  @P5 MOV R12, R6 ;  /* 0x00000006000c5202 */ /* 0x000fe20000000f00 */
[----:B------:R-:W-:-:S04]  /*2090*/  @P5 IMAD.MOV.U32 R6, RZ, RZ, R4 ;  /* 0x000000ffff065224 */ /* 0x000fc800078e0004 */
[----:B------:R-:W-:-:S04]  /*20a0*/  IMAD.MOV.U32 R4, RZ, RZ, R12 ;  /* 0x000000ffff047224 */ /* 0x000fc800078e000c */
        /* <DEDUP_REMOVED lines=25> */
[----:B------:R-:W-:-:S09]  /*2240*/  MOV R9, R2 ;  /* 0x0000000200097202 */ /* 0x000fd20000000f00 */
        /* <DEDUP_REMOVED lines=9> */
[----:B------:R-:W-:Y:S01]  /*22e0*/  FSETP.GT.AND P5, PT, R12, R2, PT ;  /* 0x000000020c00720b */ /* 0x000fe20003fa4000 */
[----:B------:R-:W-:Y:S01]  /*22f0*/  IMAD.MOV.U32 R7, RZ, RZ, R4 ;  /* 0x000000ffff077224 */ /* 0x000fe200078e0004 */
[----:B------:R-:W-:Y:S01]  /*2300*/  MOV R18, R15 ;  /* 0x0000000f00127202 */ /* 0x000fe20000000f00 */
        /* <DEDUP_REMOVED lines=15> */
[----:B------:R-:W-:Y:S02]  /*2400*/  FSETP.GT.AND P6, PT, R13, R8, PT ;  /* 0x000000080d00720b */ /* 0x000fe40003fc4000 */
[----:B------:R-:W-:Y:S02]  /*2410*/  SEL R6, R11, R16, !P5 ;  /* 0x000000100b067207 */ /* 0x000fe40006800000 */
[----:B------:R-:W-:Y:S02]  /*2420*/  MOV R4, R12 ;  /* 0x0000000c00047202 */ /* 0x000fe40000000f00 */
[----:B------:R-:W-:-:S07]  /*2430*/  MOV R11, R9 ;  /* 0x00000009000b7202 */ /* 0x000fce0000000f00 */
        /* <DEDUP_REMOVED lines=22> */
.L_x_189:
[----:B------:R-:W-:Y:S05]  /*25a0*/  BSYNC.RECONVERGENT B0 ;  /* 0x0000000000007941 */ /* 0x000fea0003800200 */
.L_x_188:
[----:B0-----:R0:W2:Y:S01]  /*25b0*/  SHFL.DOWN PT, R8, R3, 0x2, 0x1f ;  /* 0x08401f0003087f89 */ /* 0x0010a200000e0000 */
[----:B------:R-:W-:Y:S03]  /*25c0*/  BSSY.RECONVERGENT B0, `(.L_x_190) ;  /* 0x00000a8000007945 */ /* 0x000fe60003800200 */
[----:B------:R0:W3:Y:S04]  /*25d0*/  SHFL.DOWN PT, R25, R7, 0x2, 0x1f ;  /* 0x08401f0007197f89 */ /* 0x0000e800000e0000 */
[----:B-1----:R0:W1:Y:S04]  /*25e0*/  SHFL.DOWN PT, R22, R12, 0x2, 0x1f ;  /* 0x08401f000c167f89 */ /* 0x00206800000e0000 */
[----:B------:R0:W4:Y:S04]  /*25f0*/  SHFL.DOWN PT, R9, R0, 0x2, 0x1f ;  /* 0x08401f0000097f89 */ /* 0x00012800000e0000 */
        /* <DEDUP_REMOVED lines=10> */
[----:B------:R-:W-:Y:S01]  /*26a0*/  MOV R20, R5 ;  /* 0x0000000500147202 */ /* 0x000fe20000000f00 */
[----:B------:R-:W-:Y:S01]  /*26b0*/  IMAD.MOV.U32 R19, RZ, RZ, R12 ;  /* 0x000000ffff137224 */ /* 0x000fe200078e000c */
[----:B------:R-:W-:Y:S01]  /*26c0*/  FSEL R24, R24, R13, !P5 ;  /* 0x0000000d18187208 */ /* 0x000fe20006800000 */
[----:B------:R-:W-:Y:S01]  /*26d0*/  FADD R3, R3, R8 ;  /* 0x0000000803037221 */ /* 0x000fe20000000000 */
        /* <DEDUP_REMOVED lines=10> */
[----:B------:R-:W-:Y:S01]  /*2780*/  @P6 MOV R25, R5 ;  /* 0x0000000500196202 */ /* 0x000fe20000000f00 */
        /* <DEDUP_REMOVED lines=8> */
[----:B------:R-:W-:Y:S01]  /*2810*/  IMAD.MOV.U32 R4, RZ, RZ, R7 ;  /* 0x000000ffff047224 */ /* 0x000fe200078e0007 */
        /* <DEDUP_REMOVED lines=10> */
[----:B------:R-:W-:Y:S01]  /*28c0*/  FSETP.GT.AND P5, PT, R0, R6, PT ;  /* 0x000000060000720b */ /* 0x000fe20003fa4000 */
        /* <DEDUP_REMOVED lines=19> */
[----:B------:R-:W-:Y:S01]  /*2a00*/  MOV R22, R21 ;  /* 0x0000001500167202 */ /* 0x000fe20000000f00 */
[----:B------:R-:W-:-:S08]  /*2a10*/  IMAD.MOV.U32 R14, RZ, RZ, R19 ;  /* 0x000000ffff0e7224 */ /* 0x000fd000078e0013 */
[----:B------:R-:W-:Y:S01]  /*2a20*/  @P5 IMAD.MOV.U32 R6, RZ, RZ, R12 ;  /* 0x000000ffff065224 */ /* 0x000fe200078e000c */
[----:B------:R-:W-:Y:S01]  /*2a30*/  @P5 MOV R14, R20 ;  /* 0x00000014000e5202 */ /* 0x000fe20000000f00 */
[----:B------:R-:W-:Y:S01]  /*2a40*/  @P5 IMAD.MOV.U32 R12, RZ, RZ, R5 ;  /* 0x000000ffff0c5224 */ /* 0x000fe200078e0005 */
[----:B------:R-:W-:Y:S01]  /*2a50*/  @P5 MOV R20, R19 ;  /* 0x0000001300145202 */ /* 0x000fe20000000f00 */
[----:B------:R-:W-:Y:S01]  /*2a60*/  @P6 IMAD.MOV.U32 R7, RZ, RZ, R27 ;  /* 0x000000ffff076224 */ /* 0x000fe200078e001b */
[----:B------:R-:W-:Y:S01]  /*2a70*/  FSETP.GT.AND P5, PT, R6, R21, PT ;  /* 0x000000150600720b */ /* 0x000fe20003fa4000 */
[----:B------:R-:W-:Y:S02]  /*2a80*/  IMAD.MOV.U32 R2, RZ, RZ, R12 ;  /* 0x000000ffff027224 */ /* 0x000fe400078e000c */
[----:B------:R-:W-:Y:S01]  /*2a90*/  IMAD.MOV.U32 R5, RZ, RZ, R15 ;  /* 0x000000ffff057224 */ /* 0x000fe200078e000f */
[----:B------:R-:W-:Y:S01]  /*2aa0*/  FSETP.GT.AND P0, PT, R7, R12, PT ;  /* 0x0000000c0700720b */ /* 0x000fe20003f04000 */
[----:B------:R-:W-:-:S02]  /*2ab0*/  @P6 IMAD.MOV.U32 R5, RZ, RZ, R13 ;  /* 0x000000ffff056224 */ /* 0x000fc400078e000d */
[----:B------:R-:W-:Y:S02]  /*2ac0*/  @P6 IMAD.MOV.U32 R13, RZ, RZ, R15 ;  /* 0x000000ffff0d6224 */ /* 0x000fe400078e000f */
[----:B------:R-:W-:Y:S02]  /*2ad0*/  @P6 IMAD.MOV.U32 R27, RZ, RZ, R0 ;  /* 0x000000ffff1b6224 */ /* 0x000fe400078e0000 */
[----:B------:R-:W-:Y:S02]  /*2ae0*/  IMAD.MOV.U32 R19, RZ, RZ, R20 ;  /* 0x000000ffff137224 */ /* 0x000fe400078e0014 */
[----:B------:R-:W-:Y:S01]  /*2af0*/  @P5 MOV R22, R6 ;  /* 0x0000000600165202 */ /* 0x000fe20000000f00 */
[----:B------:R-:W-:Y:S01]  /*2b00*/  @P5 IMAD.MOV.U32 R6, RZ, RZ, R21 ;  /* 0x000000ffff065224 */ /* 0x000fe200078e0015 */
[-C--:B------:R-:W-:Y:S01]  /*2b10*/  MOV R21, R4.reuse ;  /* 0x0000000400157202 */ /* 0x080fe20000000f00 */
[----:B------:R-:W-:Y:S01]  /*2b20*/  @P5 IMAD.MOV.U32 R21, RZ, RZ, R14 ;  /* 0x000000ffff155224 */ /* 0x000fe200078e000e */
[----:B------:R-:W-:Y:S01]  /*2b30*/  @P0 MOV R2, R7 ;  /* 0x0000000700020202 */ /* 0x000fe20000000f00 */
[----:B------:R-:W-:Y:S01]  /*2b40*/  @P0 IMAD.MOV.U32 R19, RZ, RZ, R5 ;  /* 0x000000ffff130224 */ /* 0x000fe200078e0005 */
[----:B------:R-:W-:Y:S01]  /*2b50*/  @P5 MOV R14, R4 ;  /* 0x00000004000e5202 */ /* 0x000fe20000000f00 */
[----:B------:R-:W-:Y:S01]  /*2b60*/  @P0 IMAD.MOV.U32 R7, RZ, RZ, R12 ;  /* 0x000000ffff070224 */ /* 0x000fe200078e000c */
[----:B------:R-:W-:Y:S01]  /*2b70*/  FSETP.GT.AND P6, PT, R2, R6, PT ;  /* 0x000000060200720b */ /* 0x000fe20003fc4000 */
[----:B------:R-:W-:Y:S01]  /*2b80*/  IMAD.MOV.U32 R15, RZ, RZ, R6 ;  /* 0x000000ffff0f7224 */ /* 0x000fe200078e0006 */
[----:B------:R-:W-:Y:S01]  /*2b90*/  FSETP.GEU.AND P5, PT, R27, R16, PT ;  /* 0x000000101b00720b */ /* 0x000fe20003fae000 */
[----:B------:R-:W-:Y:S01]  /*2ba0*/  @P0 IMAD.MOV.U32 R5, RZ, RZ, R20 ;  /* 0x000000ffff050224 */ /* 0x000fe200078e0014 */
[----:B------:R-:W-:Y:S01]  /*2bb0*/  MOV R0, R14 ;  /* 0x0000000e00007202 */ /* 0x000fe20000000f00 */
[----:B------:R-:W-:Y:S01]  /*2bc0*/  IMAD.MOV.U32 R9, RZ, RZ, R7 ;  /* 0x000000ffff097224 */ /* 0x000fe200078e0007 */
[----:B------:R-:W-:Y:S01]  /*2bd0*/  FSEL R27, R16, R27, !P5 ;  /* 0x0000001b101b7208 */ /* 0x000fe20006800000 */
[----:B------:R-:W-:-:S02]  /*2be0*/  IMAD.MOV.U32 R4, RZ, RZ, R21 ;  /* 0x000000ffff047224 */ /* 0x000fc400078e0015 */
[----:B------:R-:W-:-:S04]  /*2bf0*/  IMAD.MOV.U32 R16, RZ, RZ, R5 ;  /* 0x000000ffff107224 */ /* 0x000fc800078e0005 */
[----:B------:R-:W-:Y:S01]  /*2c00*/  @P6 MOV R0, R19 ;  /* 0x0000001300006202 */ /* 0x000fe20000000f00 */
[----:B------:R-:W-:Y:S01]  /*2c10*/  @P6 IMAD.MOV.U32 R15, RZ, RZ, R2 ;  /* 0x000000ffff0f6224 */ /* 0x000fe200078e0002 */
[----:B------:R-:W-:Y:S01]  /*2c20*/  @P6 MOV R2, R6 ;  /* 0x0000000600026202 */ /* 0x000fe20000000f00 */
[----:B------:R-:W-:Y:S01]  /*2c30*/  @P6 IMAD.MOV.U32 R19, RZ, RZ, R14 ;  /* 0x000000ffff136224 */ /* 0x000fe200078e000e */
[----:B------:R-:W-:Y:S02]  /*2c40*/  FSETP.GT.AND P6, PT, R27, R7, PT ;  /* 0x000000071b00720b */ /* 0x000fe40003fc4000 */
[-C--:B------:R-:W-:Y:S02]  /*2c50*/  FSETP.GT.AND P0, PT, R15, R22.reuse, PT ;  /* 0x000000160f00720b */ /* 0x080fe40003f04000 */
[----:B------:R-:W-:Y:S02]  /*2c60*/  MOV R6, R22 ;  /* 0x0000001600067202 */ /* 0x000fe40000000f00 */
[----:B------:R-:W-:-:S02]  /*2c70*/  MOV R12, R2 ;  /* 0x00000002000c7202 */ /* 0x000fc40000000f00 */
[----:B------:R-:W-:Y:S01]  /*2c80*/  SEL R14, R10, R13, !P5 ;  /* 0x0000000d0a0e7207 */ /* 0x000fe20006800000 */
[----:B------:R-:W-:-:S04]  /*2c90*/  IMAD.MOV.U32 R10, RZ, RZ, R19 ;  /* 0x000000ffff0a7224 */ /* 0x000fc800078e0013 */
        /* <DEDUP_REMOVED lines=11> */
[----:B------:R-:W-:-:S02]  /*2d50*/  MOV R20, R0 ;  /* 0x0000000000147202 */ /* 0x000fc40000000f00 */
[----:B------:R-:W-:-:S07]  /*2d60*/  FSEL R13, R18, R27, !P6 ;  /* 0x0000001b120d7208 */ /* 0x000fce0007000000 */
[----:B------:R-:W-:Y:S02]  /*2d70*/  @P0 IMAD.MOV.U32 R12, RZ, RZ, R9 ;  /* 0x000000ffff0c0224 */ /* 0x000fe400078e0009 */
[----:B------:R-:W-:Y:S02]  /*2d80*/  @P0 IMAD.MOV.U32 R10, RZ, RZ, R16 ;  /* 0x000000ffff0a0224 */ /* 0x000fe400078e0010 */
[----:B------:R-:W-:Y:S01]  /*2d90*/  @P0 IMAD.MOV.U32 R9, RZ, RZ, R2 ;  /* 0x000000ffff090224 */ /* 0x000fe200078e0002 */
[----:B------:R-:W-:Y:S01]  /*2da0*/  FSETP.GT.AND P5, PT, R12, R15, PT ;  /* 0x0000000f0c00720b */ /* 0x000fe20003fa4000 */
[----:B------:R-:W-:Y:S01]  /*2db0*/  @P0 IMAD.MOV.U32 R16, RZ, RZ, R19 ;  /* 0x000000ffff100224 */ /* 0x000fe200078e0013 */
[----:B------:R-:W-:Y:S01]  /*2dc0*/  MOV R2, R6 ;  /* 0x0000000600027202 */ /* 0x000fe20000000f00 */
[----:B------:R-:W-:Y:S02]  /*2dd0*/  IMAD.MOV.U32 R19, RZ, RZ, R15 ;  /* 0x000000ffff137224 */ /* 0x000fe400078e000f */
[----:B------:R-:W-:-:S02]  /*2de0*/  IMAD.MOV.U32 R21, RZ, RZ, R9 ;  /* 0x000000ffff157224 */ /* 0x000fc400078e0009 */
[----:B------:R-:W-:-:S06]  /*2df0*/  IMAD.MOV.U32 R5, RZ, RZ, R16 ;  /* 0x000000ffff057224 */ /* 0x000fcc00078e0010 */
[----:B------:R-:W-:Y:S01]  /*2e00*/  @P5 MOV R20, R10 ;  /* 0x0000000a00145202 */ /* 0x000fe20000000f00 */
[----:B------:R-:W-:Y:S01]  /*2e10*/  @P5 IMAD.MOV.U32 R19, RZ, RZ, R12 ;  /* 0x000000ffff135224 */ /* 0x000fe200078e000c */
[----:B------:R-:W-:Y:S01]  /*2e20*/  @P5 MOV R12, R15 ;  /* 0x0000000f000c5202 */ /* 0x000fe20000000f00 */
[----:B------:R-:W-:Y:S01]  /*2e30*/  @P5 IMAD.MOV.U32 R10, RZ, RZ, R0 ;  /* 0x000000ffff0a5224 */ /* 0x000fe200078e0000 */
[----:B------:R-:W-:Y:S02]  /*2e40*/  FSETP.GT.AND P5, PT, R13, R9, PT ;  /* 0x000000090d00720b */ /* 0x000fe40003fa4000 */
[----:B------:R-:W-:Y:S01]  /*2e50*/  FSETP.GT.AND P0, PT, R19, R6, PT ;  /* 0x000000061300720b */ /* 0x000fe20003f04000 */
[----:B------:R-:W-:-:S10]  /*2e60*/  IMAD.MOV.U32 R0, RZ, RZ, R10 ;  /* 0x000000ffff007224 */ /* 0x000fd400078e000a */
        /* <DEDUP_REMOVED lines=8> */
[----:B------:R-:W-:Y:S01]  /*2ef0*/  SEL R6, R11, R14, !P6 ;  /* 0x0000000e0b067207 */ /* 0x000fe20007000000 */
[----:B------:R-:W-:Y:S01]  /*2f00*/  IMAD.MOV.U32 R9, RZ, RZ, R20 ;  /* 0x000000ffff097224 */ /* 0x000fe200078e0014 */
[----:B------:R-:W-:-:S03]  /*2f10*/  MOV R11, R19 ;  /* 0x00000013000b7202 */ /* 0x000fc60000000f00 */
        /* <DEDUP_REMOVED lines=18> */
.L_x_191:
[----:B------:R-:W-:Y:S05]  /*3040*/  BSYNC.RECONVERGENT B0 ;  /* 0x0000000000007941 */ /* 0x000fea0003800200 */
.L_x_190:
        /* <DEDUP_REMOVED lines=16> */
[----:B------:R-:W-:Y:S01]  /*3150*/  FADD R3, R3, R10 ;  /* 0x0000000a03037221 */ /* 0x000fe20000000000 */
[----:B------:R-:W-:Y:S02]  /*3160*/  FSEL R24, R24, R13, !P0 ;  /* 0x0000000d18187208 */ /* 0x000fe40004000000 */
[----:B------:R-:W-:Y:S01]  /*3170*/  SEL R25, R25, R6, !P0 ;  /* 0x0000000619197207 */ /* 0x000fe20004000000 */
[----:B------:R-:W-:Y:S01]  /*3180*/  IMAD.MOV.U32 R6, RZ, RZ, R0 ;  /* 0x000000ffff067224 */ /* 0x000fe200078e0000 */
[----:B------:R-:W-:Y:S02]  /*3190*/  FSETP.GT.AND P4, PT, R24, R21, PT ;  /* 0x000000151800720b */ /* 0x000fe40003f84000 */
[----:B------:R-:W-:-:S11]  /*31a0*/  MOV R19, R5 ;  /* 0x0000000500137202 */ /* 0x000fd60000000f00 */
[----:B------:R-:W-:Y:S02]  /*31b0*/  @P4 IMAD.MOV.U32 R23, RZ, RZ, R24 ;  /* 0x000000ffff174224 */ /* 0x000fe400078e0018 */
[----:B------:R-:W-:Y:S02]  /*31c0*/  @P4 IMAD.MOV.U32 R24, RZ, RZ, R21 ;  /* 0x000000ffff184224 */ /* 0x000fe400078e0015 */
[----:B------:R-:W-:Y:S01]  /*31d0*/  @P4 IMAD.MOV.U32 R19, RZ, RZ, R25 ;  /* 0x000000ffff134224 */ /* 0x000fe200078e0019 */
[----:B------:R-:W-:Y:S02]  /*31e0*/  FSETP.GT.AND P5, PT, R23, R4, PT ;  /* 0x000000041700720b */ /* 0x000fe40003fa4000 */
        /* <DEDUP_REMOVED lines=8> */
[----:B------:R-:W-:Y:S01]  /*3270*/  IMAD.MOV.U32 R4, RZ, RZ, R12 ;  /* 0x000000ffff047224 */ /* 0x000fe200078e000c */
[----:B------:R-:W-:Y:S01]  /*3280*/  FSETP.GT.AND P6, PT, R20, R15, PT ;  /* 0x0000000f1400720b */ /* 0x000fe20003fc4000 */
[----:B------:R-:W-:Y:S01]  /*3290*/  IMAD.MOV.U32 R13, RZ, RZ, R23 ;  /* 0x000000ffff0d7224 */ /* 0x000fe200078e0017 */
[----:B------:R-:W-:Y:S01]  /*32a0*/  FSETP.GT.AND P4, PT, R21, R23, PT ;  /* 0x000000171500720b */ /* 0x000fe20003f84000 */
[----:B------:R-:W-:Y:S01]  /*32b0*/  @P5 IMAD.MOV.U32 R19, RZ, RZ, R0 ;  /* 0x000000ffff135224 */ /* 0x000fe200078e0000 */
[----:B------:R-:W-:-:S04]  /*32c0*/  MOV R0, R7 ;  /* 0x0000000700007202 */ /* 0x000fc80000000f00 */
        /* <DEDUP_REMOVED lines=15> */
[----:B------:R-:W-:-:S02]  /*33c0*/  FSEL R21, R18, R21, !P0 ;  /* 0x0000001512157208 */ /* 0x000fc40004000000 */
[----:B------:R-:W-:Y:S02]  /*33d0*/  SEL R16, R16, R25, !P0 ;  /* 0x0000001910107207 */ /* 0x000fe40004000000 */
[----:B------:R-:W-:Y:S01]  /*33e0*/  @P6 MOV R15, R5 ;  /* 0x00000005000f6202 */ /* 0x000fe20000000f00 */
        /* <DEDUP_REMOVED lines=10> */
[----:B------:R-:W-:-:S02]  /*3490*/  IMAD.MOV.U32 R7, RZ, RZ, R13 ;  /* 0x000000ffff077224 */ /* 0x000fc400078e000d */
[----:B------:R-:W-:-:S06]  /*34a0*/  @P5 IMAD.MOV.U32 R22, RZ, RZ, R6 ;  /* 0x000000ffff165224 */ /* 0x000fcc00078e0006 */
        /* <DEDUP_REMOVED lines=8> */
[----:B------:R-:W-:Y:S01]  /*3530*/  IMAD.MOV.U32 R4, RZ, RZ, R22 ;  /* 0x000000ffff047224 */ /* 0x000fe200078e0016 */
[----:B------:R-:W-:Y:S02]  /*3540*/  FSETP.GT.AND P5, PT, R7, R12, PT ;  /* 0x0000000c0700720b */ /* 0x000fe40003fa4000 */
[----:B------:R-:W-:-:S02]  /*3550*/  FSETP.GEU.AND P0, PT, R21, R14, PT ;  /* 0x0000000e1500720b */ /* 0x000fc40003f0e000 */
[----:B------:R-:W-:Y:S02]  /*3560*/  MOV R13, R12 ;  /* 0x0000000c000d7202 */ /* 0x000fe40000000f00 */
[----:B------:R-:W-:Y:S01]  /*3570*/  @P4 MOV R4, R16 ;  /* 0x0000001000044202 */ /* 0x000fe20000000f00 */
[----:B------:R-:W-:Y:S01]  /*3580*/  @P4 IMAD.MOV.U32 R16, RZ, RZ, R22 ;  /* 0x000000ffff104224 */ /* 0x000fe200078e0016 */
[----:B------:R-:W-:Y:S01]  /*3590*/  FSEL R22, R14, R21, !P0 ;  /* 0x000000150e167208 */ /* 0x000fe20004000000 */
[----:B------:R-:W-:Y:S01]  /*35a0*/  @P6 IMAD.MOV.U32 R5, RZ, RZ, R2 ;  /* 0x000000ffff056224 */ /* 0x000fe200078e0002 */
[----:B------:R-:W-:Y:S01]  /*35b0*/  MOV R20, R19 ;  /* 0x0000001300147202 */ /* 0x000fe20000000f00 */
[----:B------:R-:W-:Y:S01]  /*35c0*/  @P6 IMAD.MOV.U32 R2, RZ, RZ, R15 ;  /* 0x000000ffff026224 */ /* 0x000fe200078e000f */
[----:B------:R-:W-:Y:S01]  /*35d0*/  MOV R15, R0 ;  /* 0x00000000000f7202 */ /* 0x000fe20000000f00 */
[----:B------:R-:W-:Y:S02]  /*35e0*/  @P5 IMAD.MOV.U32 R13, RZ, RZ, R7 ;  /* 0x000000ffff0d5224 */ /* 0x000fe400078e0007 */
[----:B------:R-:W-:Y:S01]  /*35f0*/  @P5 IMAD.MOV.U32 R7, RZ, RZ, R12 ;  /* 0x000000ffff075224 */ /* 0x000fe200078e000c */
[-C--:B------:R-:W-:Y:S01]  /*3600*/  MOV R6, R2.reuse ;  /* 0x0000000200067202 */ /* 0x080fe20000000f00 */
[----:B------:R-:W-:Y:S01]  /*3610*/  @P6 IMAD.MOV.U32 R15, RZ, RZ, R18 ;  /* 0x000000ffff0f6224 */ /* 0x000fe200078e0012 */
[----:B------:R-:W-:Y:S01]  /*3620*/  FSETP.GT.AND P4, PT, R13, R2, PT ;  /* 0x000000020d00720b */ /* 0x000fe20003f84000 */
[----:B------:R-:W-:Y:S01]  /*3630*/  @P6 IMAD.MOV.U32 R18, RZ, RZ, R0 ;  /* 0x000000ffff126224 */ /* 0x000fe200078e0000 */
[----:B------:R-:W-:Y:S01]  /*3640*/  FSETP.GT.AND P6, PT, R22, R7, PT ;  /* 0x000000071600720b */ /* 0x000fe20003fc4000 */
[----:B------:R-:W-:Y:S01]  /*3650*/  @P5 IMAD.MOV.U32 R20, RZ, RZ, R4 ;  /* 0x000000ffff145224 */ /* 0x000fe200078e0004 */
[----:B------:R-:W-:Y:S01]  /*3660*/  MOV R14, R15 ;  /* 0x0000000f000e7202 */ /* 0x000fe20000000f00 */
[----:B------:R-:W-:-:S02]  /*3670*/  IMAD.MOV.U32 R12, RZ, RZ, R7 ;  /* 0x000000ffff0c7224 */ /* 0x000fc400078e0007 */
[----:B------:R-:W-:Y:S02]  /*3680*/  IMAD.MOV.U32 R0, RZ, RZ, R18 ;  /* 0x000000ffff007224 */ /* 0x000fe400078e0012 */
[----:B------:R-:W-:Y:S01]  /*3690*/  @P5 IMAD.MOV.U32 R4, RZ, RZ, R19 ;  /* 0x000000ffff045224 */ /* 0x000fe200078e0013 */
[----:B------:R-:W-:-:S03]  /*36a0*/  SEL R19, R11, R16, !P0 ;  /* 0x000000100b137207 */ /* 0x000fc60004000000 */
[----:B------:R-:W-:Y:S01]  /*36b0*/  @P4 MOV R6, R13 ;  /* 0x0000000d00064202 */ /* 0x000fe20000000f00 */
[----:B------:R-:W-:Y:S02]  /*36c0*/  @P4 IMAD.MOV.U32 R13, RZ, RZ, R2 ;  /* 0x000000ffff0d4224 */ /* 0x000fe400078e0002 */
[----:B------:R-:W-:Y:S01]  /*36d0*/  @P6 IMAD.MOV.U32 R12, RZ, RZ, R22 ;  /* 0x000000ffff0c6224 */ /* 0x000fe200078e0016 */
[----:B------:R-:W-:Y:S01]  /*36e0*/  FSETP.GT.AND P5, PT, R6, R5, PT ;  /* 0x000000050600720b */ /* 0x000fe20003fa4000 */
[----:B------:R-:W-:Y:S01]  /*36f0*/  @P4 IMAD.MOV.U32 R0, RZ, RZ, R20 ;  /* 0x000000ffff004224 */ /* 0x000fe200078e0014 */
[----:B------:R-:W-:Y:S01]  /*3700*/  @P4 MOV R20, R18 ;  /* 0x0000001200144202 */ /* 0x000fe20000000f00 */
[----:B------:R-:W-:Y:S01]  /*3710*/  @P6 IMAD.MOV.U32 R22, RZ, RZ, R7 ;  /* 0x000000ffff166224 */ /* 0x000fe200078e0007 */
[----:B------:R-:W-:Y:S01]  /*3720*/  FSETP.GT.AND P4, PT, R12, R13, PT ;  /* 0x0000000d0c00720b */ /* 0x000fe20003f84000 */
[----:B------:R-:W-:Y:S02]  /*3730*/  IMAD.MOV.U32 R7, RZ, RZ, R5 ;  /* 0x000000ffff077224 */ /* 0x000fe400078e0005 */
[----:B------:R-:W-:Y:S01]  /*3740*/  IMAD.MOV.U32 R11, RZ, RZ, R13 ;  /* 0x000000ffff0b7224 */ /* 0x000fe200078e000d */
[----:B------:R-:W-:-:S05]  /*3750*/  FSETP.GEU.AND P0, PT, R22, R9, PT ;  /* 0x000000091600720b */ /* 0x000fca0003f0e000 */
[----:B------:R-:W-:Y:S01]  /*3760*/  @P5 MOV R7, R6 ;  /* 0x0000000600075202 */ /* 0x000fe20000000f00 */
[----:B------:R-:W-:Y:S01]  /*3770*/  @P5 IMAD.MOV.U32 R6, RZ, RZ, R5 ;  /* 0x000000ffff065224 */ /* 0x000fe200078e0005 */
[----:B------:R-:W-:Y:S01]  /*3780*/  @P5 MOV R14, R0 ;  /* 0x00000000000e5202 */ /* 0x000fe20000000f00 */
[----:B------:R-:W-:Y:S01]  /*3790*/  @P5 IMAD.MOV.U32 R0, RZ, RZ, R15 ;  /* 0x000000ffff005224 */ /* 0x000fe200078e000f */
[----:B------:R-:W-:Y:S01]  /*37a0*/  MOV R15, R4 ;  /* 0x00000004000f7202 */ /* 0x000fe20000000f00 */
[----:B------:R-:W-:Y:S01]  /*37b0*/  @P4 IMAD.MOV.U32 R11, RZ, RZ, R12 ;  /* 0x000000ffff0b4224 */ /* 0x000fe200078e000c */
[----:B------:R-:W-:Y:S01]  /*37c0*/  MOV R18, R6 ;  /* 0x0000000600127202 */ /* 0x000fe20000000f00 */
[----:B------:R-:W-:Y:S01]  /*37d0*/  @P4 IMAD.MOV.U32 R12, RZ, RZ, R13 ;  /* 0x000000ffff0c4224 */ /* 0x000fe200078e000d */
[----:B------:R-:W-:Y:S01]  /*37e0*/  FSEL R13, R9, R22, !P0 ;  /* 0x00000016090d7208 */ /* 0x000fe20004000000 */
        /* <DEDUP_REMOVED lines=9> */
[----:B------:R-:W-:-:S03]  /*3880*/  MOV R2, R7 ;  /* 0x0000000700027202 */ /* 0x000fc60000000f00 */
[----:B------:R-:W-:Y:S02]  /*3890*/  IMAD.MOV.U32 R5, RZ, RZ, R15 ;  /* 0x000000ffff057224 */ /* 0x000fe400078e000f */
[----:B------:R-:W-:Y:S01]  /*38a0*/  @P5 IMAD.MOV.U32 R18, RZ, RZ, R11 ;  /* 0x000000ffff125224 */ /* 0x000fe200078e000b */
[----:B------:R-:W-:Y:S01]  /*38b0*/  @P5 MOV R16, R9 ;  /* 0x0000000900105202 */ /* 0x000fe20000000f00 */
[----:B------:R-:W-:Y:S01]  /*38c0*/  @P5 IMAD.MOV.U32 R11, RZ, RZ, R6 ;  /* 0x000000ffff0b5224 */ /* 0x000fe200078e0006 */
[----:B------:R-:W-:Y:S01]  /*38d0*/  SEL R6, R8, R19, !P0 ;  /* 0x0000001308067207 */ /* 0x000fe20004000000 */
        /* <DEDUP_REMOVED lines=12> */
[----:B------:R-:W-:Y:S01]  /*39a0*/  IMAD.MOV.U32 R7, RZ, RZ, R14 ;  /* 0x000000ffff077224 */ /* 0x000fe200078e000e */
[-C--:B------:R-:W-:Y:S01]  /*39b0*/  MOV R19, R18.reuse ;  /* 0x0000001200137202 */ /* 0x080fe20000000f00 */
[----:B------:R-:W-:Y:S01]  /*39c0*/  @P5 IMAD.MOV.U32 R7, RZ, RZ, R16 ;  /* 0x000000ffff075224 */ /* 0x000fe200078e0010 */
[----:B------:R-:W-:Y:S01]  /*39d0*/  FSETP.GT.AND P0, PT, R4, R18, PT ;  /* 0x000000120400720b */ /* 0x000fe20003f04000 */
[----:B------:R-:W-:Y:S01]  /*39e0*/  @P4 IMAD.MOV.U32 R0, RZ, RZ, R5 ;  /* 0x000000ffff004224 */ /* 0x000fe200078e0005 */
[----:B------:R-:W-:Y:S01]  /*39f0*/  @P5 MOV R16, R14 ;  /* 0x0000000e00105202 */ /* 0x000fe20000000f00 */
[----:B------:R-:W-:-:S02]  /*3a00*/  @P4 IMAD.MOV.U32 R5, RZ, RZ, R9 ;  /* 0x000000ffff054224 */ /* 0x000fc400078e0009 */
[----:B------:R-:W-:Y:S02]  /*3a10*/  @P4 IMAD.MOV.U32 R21, RZ, RZ, R11 ;  /* 0x000000ffff154224 */ /* 0x000fe400078e000b */
        /* <DEDUP_REMOVED lines=12> */
.L_x_193:
[----:B------:R-:W-:Y:S05]  /*3ae0*/  BSYNC.RECONVERGENT B0 ;  /* 0x0000000000007941 */ /* 0x000fea0003800200 */
.L_x_192:
[----:B------:R1:W2:Y:S01]  /*3af0*/  SHFL.DOWN PT, R10, R3, 0x8, 0x1f ;  /* 0x09001f00030a7f89 */ /* 0x0002a200000e0000 */
[----:B------:R-:W-:Y:S01]  /*3b00*/  BSSY.RECONVERGENT B0, `(.L_x_194) ;  /* 0x00000a9000007945 */ /* 0x000fe20003800200 */
[----:B------:R-:W-:Y:S02]  /*3b10*/  ISETP.NE.AND P0, PT, R17, RZ, PT ;  /* 0x000000ff1100720c */ /* 0x000fe40003f05270 */
        /* <DEDUP_REMOVED lines=167> */
.L_x_195:
[----:B------:R-:W-:Y:S05]  /*4590*/  BSYNC.RECONVERGENT B0 ;  /* 0x0000000000007941 */ /* 0x000fea0003800200 */
.L_x_194:
[----:B------:R1:W2:Y:S01]  /*45a0*/  SHFL.DOWN PT, R20, R3, 0x10, 0x1f ;  /* 0x0a001f0003147f89 */ /* 0x0002a200000e0000 */
[----:B------:R-:W-:Y:S03]  /*45b0*/  BSSY.RECONVERGENT B0, `(.L_x_196) ;  /* 0x00000a8000007945 */ /* 0x000fe60003800200 */
[----:B0-----:R1:W0:Y:S04]  /*45c0*/  SHFL.DOWN PT, R27, R7, 0x10, 0x1f ;  /* 0x0a001f00071b7f89 */ /* 0x00122800000e0000 */
        /* <DEDUP_REMOVED lines=13> */
[----:B-1----:R-:W-:Y:S01]  /*46a0*/  FADD R3, R3, R20 ;  /* 0x0000001403037221 */ /* 0x002fe20000000000 */
[----:B------:R-:W-:Y:S01]  /*46b0*/  FSEL R22, R22, R13, !P5 ;  /* 0x0000000d16167208 */ /* 0x000fe20006800000 */
[----:B------:R-:W-:Y:S01]  /*46c0*/  IMAD.MOV.U32 R13, RZ, RZ, R15 ;  /* 0x000000ffff0d7224 */ /* 0x000fe200078e000f */
[----:B------:R-:W-:Y:S01]  /*46d0*/  SEL R27, R27, R6, !P5 ;  /* 0x000000061b1b7207 */ /* 0x000fe20006800000 */
[----:B------:R-:W-:Y:S01]  /*46e0*/  IMAD.MOV.U32 R6, RZ, RZ, R0 ;  /* 0x000000ffff067224 */ /* 0x000fe200078e0000 */
[----:B------:R-:W-:-:S13]  /*46f0*/  FSETP.GT.AND P3, PT, R22, R21, PT ;  /* 0x000000151600720b */ /* 0x000fda0003f64000 */
[----:B------:R-:W-:Y:S02]  /*4700*/  @P3 IMAD.MOV.U32 R23, RZ, RZ, R22 ;  /* 0x000000ffff173224 */ /* 0x000fe400078e0016 */
[----:B------:R-:W-:Y:S02]  /*4710*/  @P3 IMAD.MOV.U32 R22, RZ, RZ, R21 ;  /* 0x000000ffff163224 */ /* 0x000fe400078e0015 */
[--C-:B------:R-:W-:Y:S01]  /*4720*/  IMAD.MOV.U32 R21, RZ, RZ, R5.reuse ;  /* 0x000000ffff157224 */ /* 0x100fe200078e0005 */
[----:B------:R-:W-:Y:S02]  /*4730*/  FSETP.GT.AND P4, PT, R23, R4, PT ;  /* 0x000000041700720b */ /* 0x000fe40003f84000 */
[----:B------:R-:W-:Y:S02]  /*4740*/  FSETP.GEU.AND P6, PT, R22, R25, PT ;  /* 0x000000191600720b */ /* 0x000fe40003fce000 */
[----:B------:R-:W-:Y:S01]  /*4750*/  @P3 MOV R21, R27 ;  /* 0x0000001b00153202 */ /* 0x000fe20000000f00 */
[----:B------:R-:W-:Y:S01]  /*4760*/  @P3 IMAD.MOV.U32 R27, RZ, RZ, R5 ;  /* 0x000000ffff1b3224 */ /* 0x000fe200078e0005 */
[----:B------:R-:W-:-:S02]  /*4770*/  FSEL R25, R25, R22, !P6 ;  /* 0x0000001619197208 */ /* 0x000fc40007000000 */
[----:B------:R-:W-:-:S05]  /*4780*/  MOV R5, R12 ;  /* 0x0000000c00057202 */ /* 0x000fca0000000f00 */
        /* <DEDUP_REMOVED lines=25> */
[----:B------:R-:W-:Y:S01]  /*4920*/  @P4 MOV R4, R19 ;  /* 0x0000001300044202 */ /* 0x000fe20000000f00 */
[----:B------:R-:W-:Y:S01]  /*4930*/  @P3 IMAD.MOV.U32 R5, RZ, RZ, R7 ;  /* 0x000000ffff053224 */ /* 0x000fe200078e0007 */
[----:B------:R-:W-:Y:S01]  /*4940*/  SEL R19, R18, R27, !P6 ;  /* 0x0000001b12137207 */ /* 0x000fe20007000000 */
        /* <DEDUP_REMOVED lines=8> */
[----:B------:R-:W-:Y:S01]  /*49d0*/  SEL R19, R16, R19, !P2 ;  /* 0x0000001310137207 */ /* 0x000fe20005000000 */
[----:B------:R-:W-:Y:S01]  /*49e0*/  @P4 IMAD.MOV.U32 R18, RZ, RZ, R6 ;  /* 0x000000ffff124224 */ /* 0x000fe200078e0006 */
[-C--:B------:R-:W-:Y:S01]  /*49f0*/  MOV R6, R15.reuse ;  /* 0x0000000f00067202 */ /* 0x080fe20000000f00 */
[----:B------:R-:W-:Y:S01]  /*4a00*/  IMAD.MOV.U32 R16, RZ, RZ, R5 ;  /* 0x000000ffff107224 */ /* 0x000fe200078e0005 */
[----:B------:R-:W-:Y:S01]  /*4a10*/  @P3 MOV R2, R12 ;  /* 0x0000000c00023202 */ /* 0x000fe20000000f00 */
[----:B------:R-:W-:Y:S01]  /*4a20*/  @P3 IMAD.MOV.U32 R12, RZ, RZ, R13 ;  /* 0x000000ffff0c3224 */ /* 0x000fe200078e000d */
[----:B------:R-:W-:Y:S01]  /*4a30*/  @P6 MOV R7, R22 ;  /* 0x0000001600076202 */ /* 0x000fe20000000f00 */
[----:B------:R-:W-:Y:S01]  /*4a40*/  @P6 IMAD.MOV.U32 R22, RZ, RZ, R4 ;  /* 0x000000ffff166224 */ /* 0x000fe200078e0004 */
[----:B------:R-:W-:Y:S02]  /*4a50*/  FSETP.GT.AND P5, PT, R2, R15, PT ;  /* 0x0000000f0200720b */ /* 0x000fe40003fa4000 */
[----:B------:R-:W-:-:S02]  /*4a60*/  FSETP.GT.AND P4, PT, R7, R12, PT ;  /* 0x0000000c0700720b */ /* 0x000fc40003f84000 */
[----:B------:R-:W-:Y:S01]  /*4a70*/  @P3 MOV R16, R10 ;  /* 0x0000000a00103202 */ /* 0x000fe20000000f00 */
[----:B------:R-:W-:Y:S01]  /*4a80*/  @P3 IMAD.MOV.U32 R10, RZ, RZ, R5 ;  /* 0x000000ffff0a3224 */ /* 0x000fe200078e0005 */
[----:B------:R-:W-:Y:S02]  /*4a90*/  FSETP.GEU.AND P3, PT, R22, R9, PT ;  /* 0x000000091600720b */ /* 0x000fe40003f6e000 */
[----:B------:R-:W-:Y:S02]  /*4aa0*/  MOV R13, R12 ;  /* 0x0000000c000d7202 */ /* 0x000fe40000000f00 */
[----:B------:R-:W-:Y:S02]  /*4ab0*/  FSEL R21, R9, R22, !P3 ;  /* 0x0000001609157208 */ /* 0x000fe40005800000 */
[----:B------:R-:W-:Y:S01]  /*4ac0*/  MOV R4, R18 ;  /* 0x0000001200047202 */ /* 0x000fe20000000f00 */
[----:B------:R-:W-:Y:S01]  /*4ad0*/  @P5 IMAD.MOV.U32 R6, RZ, RZ, R2 ;  /* 0x000000ffff065224 */ /* 0x000fe200078e0002 */
[----:B------:R-:W-:Y:S01]  /*4ae0*/  MOV R5, R10 ;  /* 0x0000000a00057202 */ /* 0x000fe20000000f00 */
[----:B------:R-:W-:-:S02]  /*4af0*/  @P5 IMAD.MOV.U32 R2, RZ, RZ, R15 ;  /* 0x000000ffff025224 */ /* 0x000fc400078e000f */
        /* <DEDUP_REMOVED lines=8> */
[----:B------:R-:W-:-:S02]  /*4b80*/  IMAD.MOV.U32 R18, RZ, RZ, R0 ;  /* 0x000000ffff127224 */ /* 0x000fc400078e0000 */
[----:B------:R-:W-:Y:S02]  /*4b90*/  @P5 IMAD.MOV.U32 R18, RZ, RZ, R16 ;  /* 0x000000ffff125224 */ /* 0x000fe400078e0010 */
[----:B------:R-:W-:Y:S02]  /*4ba0*/  @P5 IMAD.MOV.U32 R16, RZ, RZ, R0 ;  /* 0x000000ffff105224 */ /* 0x000fe400078e0000 */
        /* <DEDUP_REMOVED lines=14> */
[----:B------:R-:W-:-:S05]  /*4c90*/  FSETP.GEU.AND P2, PT, R21, R8, PT ;  /* 0x000000081500720b */ /* 0x000fca0003f4e000 */
[----:B------:R-:W-:Y:S01]  /*4ca0*/  @P5 MOV R7, R15 ;  /* 0x0000000f00075202 */ /* 0x000fe20000000f00 */
[----:B------:R-:W-:Y:S01]  /*4cb0*/  @P5 IMAD.MOV.U32 R15, RZ, RZ, R6 ;  /* 0x000000ffff0f5224 */ /* 0x000fe200078e0006 */
        /* <DEDUP_REMOVED lines=8> */
[-C--:B------:R-:W-:Y:S01]  /*4d40*/  FSETP.GT.AND P5, PT, R10, R15.reuse, PT ;  /* 0x0000000f0a00720b */ /* 0x080fe20003fa4000 */
[----:B------:R-:W-:Y:S01]  /*4d50*/  @P6 IMAD.MOV.U32 R8, RZ, RZ, R6 ;  /* 0x000000ffff086224 */ /* 0x000fe200078e0006 */
[----:B------:R-:W-:Y:S01]  /*4d60*/  FSETP.GT.AND P3, PT, R13, R12, PT ;  /* 0x0000000c0d00720b */ /* 0x000fe20003f64000 */
[----:B------:R-:W-:Y:S01]  /*4d70*/  IMAD.MOV.U32 R21, RZ, RZ, R12 ;  /* 0x000000ffff157224 */ /* 0x000fe200078e000c */
[----:B------:R-:W-:Y:S01]  /*4d80*/  MOV R18, R15 ;  /* 0x0000000f00127202 */ /* 0x000fe20000000f00 */
[----:B------:R-:W-:Y:S01]  /*4d90*/  @P6 IMAD.MOV.U32 R6, RZ, RZ, R4 ;  /* 0x000000ffff066224 */ /* 0x000fe200078e0004 */
[----:B------:R-:W-:Y:S01]  /*4da0*/  MOV R14, R5 ;  /* 0x00000005000e7202 */ /* 0x000fe20000000f00 */
[----:B------:R-:W-:Y:S01]  /*4db0*/  @P4 IMAD.MOV.U32 R14, RZ, RZ, R8 ;  /* 0x000000ffff0e4224 */ /* 0x000fe200078e0008 */
[----:B------:R-:W-:Y:S01]  /*4dc0*/  MOV R2, R7 ;  /* 0x0000000700027202 */ /* 0x000fe20000000f00 */
[----:B------:R-:W-:Y:S01]  /*4dd0*/  @P4 IMAD.MOV.U32 R8, RZ, RZ, R5 ;  /* 0x000000ffff084224 */ /* 0x000fe200078e0005 */
[----:B------:R-:W-:-:S03]  /*4de0*/  SEL R6, R11, R6, !P2 ;  /* 0x000000060b067207 */ /* 0x000fc60005000000 */
        /* <DEDUP_REMOVED lines=9> */
[----:B------:R-:W-:Y:S01]  /*4e80*/  @P3 IMAD.MOV.U32 R5, RZ, RZ, R6 ;  /* 0x000000ffff053224 */ /* 0x000fe200078e0006 */
[----:B------:R-:W-:Y:S01]  /*4e90*/  @P3 MOV R6, R8 ;  /* 0x0000000800063202 */ /* 0x000fe20000000f00 */
[----:B------:R-:W-:-:S02]  /*4ea0*/  IMAD.MOV.U32 R0, RZ, RZ, R14 ;  /* 0x000000ffff007224 */ /* 0x000fc400078e000e */
[----:B------:R-:W-:-:S04]  /*4eb0*/  @P3 IMAD.MOV.U32 R13, RZ, RZ, R12 ;  /* 0x000000ffff0d3224 */ /* 0x000fc800078e000c */
[----:B------:R-:W-:Y:S01]  /*4ec0*/  @P6 MOV R2, R18 ;  /* 0x0000001200026202 */ /* 0x000fe20000000f00 */
[----:B------:R-:W-:Y:S02]  /*4ed0*/  @P6 IMAD.MOV.U32 R18, RZ, RZ, R7 ;  /* 0x000000ffff126224 */ /* 0x000fe400078e0007 */
        /* <DEDUP_REMOVED lines=21> */
.L_x_197:
[----:B------:R-:W-:Y:S05]  /*5030*/  BSYNC.RECONVERGENT B0 ;  /* 0x0000000000007941 */ /* 0x000fea0003800200 */
.L_x_196:
        /* <DEDUP_REMOVED lines=19> */
.L_x_199:
[----:B------:R-:W-:Y:S05]  /*5170*/  BSYNC.RECONVERGENT B0 ;  /* 0x0000000000007941 */ /* 0x000fea0003800200 */
.L_x_198:
[----:B------:R-:W-:Y:S06]  /*5180*/  BAR.SYNC.DEFER_BLOCKING 0x0 ;  /* 0x0000000000007b1d */ /* 0x000fec0000010000 */
[----:B------:R-:W-:Y:S04]  /*5190*/  BSSY.RECONVERGENT B0, `(.L_x_200) ;  /* 0x000045d000007945 */ /* 0x000fe80003800200 */
[----:B------:R-:W-:Y:S05]  /*51a0*/  @P0 BRA `(.L_x_201) ;  /* 0x00000044006c0947 */ /* 0x000fea0003800000 */
[----:B------:R-:W3:Y:S01]  /*51b0*/  S2UR UR5, SR_CgaCtaId ;  /* 0x00000000000579c3 */ /* 0x000ee20000008800 */
[----:B------:R-:W-:Y:S01]  /*51c0*/  UMOV UR4, 0x400 ;  /* 0x0000040000047882 */ /* 0x000fe20000000000 */
[----:B------:R-:W-:Y:S01]  /*51d0*/  IMAD.MOV.U32 R17, RZ, RZ, R15 ;  /* 0x000000ffff117224 */ /* 0x000fe200078e000f */
[----:B------:R-:W-:Y:S01]  /*51e0*/  MOV R16, R5 ;  /* 0x0000000500107202 */ /* 0x000fe20000000f00 */
[----:B---3--:R-:W-:-:S09]  /*51f0*/  ULEA UR4, UR5, UR4, 0x18 ;  /* 0x0000000405047291 */ /* 0x008fd2000f8ec0ff */
[----:B0-2---:R-:W0:Y:S04]  /*5200*/  LDS.128 R8, [UR4+0x70] ;  /* 0x00007004ff087984 */ /* 0x005e280008000c00 */
[----:B------:R-:W2:Y:S04]  /*5210*/  LDS.128 R36, [UR4+0x60] ;  /* 0x00006004ff247984 */ /* 0x000ea80008000c00 */
[----:B------:R-:W3:Y:S04]  /*5220*/  LDS.128 R32, [UR4+0x80] ;  /* 0x00008004ff207984 */ /* 0x000ee80008000c00 */
[----:B------:R-:W4:Y:S01]  /*5230*/  LDS.128 R28, [UR4+0xb0] ;  /* 0x0000b004ff1c7984 */ /* 0x000f220008000c00 */
[----:B0-----:R-:W-:-:S04]  /*5240*/  FSETP.GT.AND P1, PT, R10, R13, PT ;  /* 0x0000000d0a00720b */ /* 0x001fc80003f24000 */
[----:B------:R-:W-:Y:S01]  /*5250*/  FSEL R14, R10, R13, P1 ;  /* 0x0000000d0a0e7208 */ /* 0x000fe20000800000 */
[----:B-1----:R-:W-:Y:S01]  /*5260*/  IMAD.MOV.U32 R13, RZ, RZ, R21 ;  /* 0x000000ffff0d7224 */ /* 0x002fe200078e0015 */
[----:B--2---:R-:W-:Y:S01]  /*5270*/  SEL R37, R37, R6, P1 ;  /* 0x0000000625257207 */ /* 0x004fe20000800000 */
[----:B------:R-:W-:Y:S01]  /*5280*/  IMAD.MOV.U32 R10, RZ, RZ, R4 ;  /* 0x000000ffff0a7224 */ /* 0x000fe200078e0004 */
[----:B------:R-:W-:Y:S01]  /*5290*/  FSETP.GT.AND P3, PT, R14, R21, PT ;  /* 0x000000150e00720b */ /* 0x000fe20003f64000 */
[----:B------:R-:W-:Y:S02]  /*52a0*/  IMAD.MOV.U32 R6, RZ, RZ, R2 ;  /* 0x000000ffff067224 */ /* 0x000fe400078e0002 */
[----:B------:R-:W-:-:S04]  /*52b0*/  FADD R36, R3, R36 ;  /* 0x0000002403247221 */ /* 0x000fc80000000000 */
[----:B---3--:R-:W-:-:S04]  /*52c0*/  FADD R35, R36, R35 ;  /* 0x0000002324237221 */ /* 0x008fc80000000000 */
[----:B----4-:R-:W-:Y:S02]  /*52d0*/  FADD R30, R35, R30 ;  /* 0x0000001e231e7221 */ /* 0x010fe40000000000 */
[----:B------:R-:W-:Y:S01]  /*52e0*/  @P3 MOV R13, R14 ;  /* 0x0000000e000d3202 */ /* 0x000fe20000000f00 */
[----:B------:R-:W-:Y:S02]  /*52f0*/  @P3 IMAD.MOV.U32 R14, RZ, RZ, R21 ;  /* 0x000000ffff0e3224 */ /* 0x000fe400078e0015 */
[----:B------:R-:W-:Y:S01]  /*5300*/  @P3 IMAD.MOV.U32 R16, RZ, RZ, R37 ;  /* 0x000000ffff103224 */ /* 0x000fe200078e0025 */
[----:B------:R-:W-:Y:S02]  /*5310*/  FSETP.GT.AND P5, PT, R13, R4, PT ;  /* 0x000000040d00720b */ /* 0x000fe40003fa4000 */
[----:B------:R-:W-:Y:S02]  /*5320*/  FSETP.GT.AND P4, PT, R11, R14, PT ;  /* 0x0000000e0b00720b */ /* 0x000fe40003f84000 */
[----:B------:R-:W-:-:S02]  /*5330*/  @P3 MOV R37, R5 ;  /* 0x0000000500253202 */ /* 0x000fc40000000f00 */
[----:B------:R-:W-:Y:S01]  /*5340*/  FSEL R19, R11, R14, P4 ;  /* 0x0000000e0b137208 */ /* 0x000fe20002000000 */
[----:B------:R-:W-:Y:S01]  /*5350*/  IMAD.MOV.U32 R14, RZ, RZ, R0 ;  /* 0x000000ffff0e7224 */ /* 0x000fe200078e0000 */
[----:B------:R-:W-:-:S05]  /*5360*/  SEL R38, R38, R37, P4 ;  /* 0x0000002526267207 */ /* 0x000fca0002000000 */
[----:B------:R-:W-:Y:S01]  /*5370*/  @P5 MOV R10, R13 ;  /* 0x0000000d000a5202 */ /* 0x000fe20000000f00 */
[----:B------:R-:W-:Y:S01]  /*5380*/  @P5 IMAD.MOV.U32 R13, RZ, RZ, R4 ;  /* 0x000000ffff0d5224 */ /* 0x000fe200078e0004 */
[----:B------:R-:W-:Y:S01]  /*5390*/  @P5 MOV R14, R16 ;  /* 0x00000010000e5202 */ /* 0x000fe20000000f00 */
[----:B------:R-:W-:Y:S01]  /*53a0*/  IMAD.MOV.U32 R4, RZ, RZ, R12 ;  /* 0x000000ffff047224 */ /* 0x000fe200078e000c */
[----:B------:R-:W-:Y:S01]  /*53b0*/  FSETP.GT.AND P6, PT, R10, R15, PT ;  /* 0x0000000f0a00720b */ /* 0x000fe20003fc4000 */
[----:B------:R-:W-:Y:S01]  /*53c0*/  IMAD.MOV.U32 R11, RZ, RZ, R13 ;  /* 0x000000ffff0b7224 */ /* 0x000fe200078e000d */
[----:B------:R-:W-:Y:S01]  /*53d0*/  FSETP.GT.AND P2, PT, R19, R13, PT ;  /* 0x0000000d1300720b */ /* 0x000fe20003f44000 */
[----:B------:R-:W-:-:S10]  /*53e0*/  @P5 IMAD.MOV.U32 R16, RZ, RZ, R0 ;  /* 0x000000ffff105224 */ /* 0x000fd400078e0000 */
[----:B------:R-:W-:Y:S01]  /*53f0*/  @P6 IMAD.MOV.U32 R17, RZ, RZ, R10 ;  /* 0x000000ffff116224 */ /* 0x000fe200078e000a */
[----:B------:R-:W-:Y:S01]  /*5400*/  @P6 MOV R10, R15 ;  /* 0x0000000f000a6202 */ /* 0x000fe20000000f00 */
[----:B------:R-:W-:Y:S01]  /*5410*/  @P2 IMAD.MOV.U32 R11, RZ, RZ, R19 ;  /* 0x000000ffff0b2224 */ /* 0x000fe200078e0013 */
[----:B------:R-:W-:Y:S02]  /*5420*/  @P2 MOV R19, R13 ;  /* 0x0000000d00132202 */ /* 0x000fe40000000f00 */
[----:B------:R-:W-:Y:S01]  /*5430*/  FSETP.GT.AND P1, PT, R17, R2, PT ;  /* 0x000000021100720b */ /* 0x000fe20003f24000 */
[----:B------:R-:W-:Y:S01]  /*5440*/  IMAD.MOV.U32 R5, RZ, RZ, R10 ;  /* 0x000000ffff057224 */ /* 0x000fe200078e000a */
[----:B------:R-:W-:Y:S02]  /*5450*/  FSETP.GT.AND P3, PT, R11, R10, PT ;  /* 0x0000000a0b00720b */ /* 0x000fe40003f64000 */
[----:B------:R-:W-:Y:S01]  /*5460*/  @P6 MOV R4, R14 ;  /* 0x0000000e00046202 */ /* 0x000fe20000000f00 */
[----:B------:R-:W-:Y:S01]  /*5470*/  @P6 IMAD.MOV.U32 R14, RZ, RZ, R12 ;  /* 0x000000ffff0e6224 */ /* 0x000fe200078e000c */
[----:B------:R-:W-:-:S02]  /*5480*/  FSETP.GT.AND P6, PT, R32, R19, PT ;  /* 0x000000132000720b */ /* 0x000fc40003fc4000 */
[-C--:B------:R-:W-:Y:S01]  /*5490*/  MOV R12, R16.reuse ;  /* 0x00000010000c7202 */ /* 0x080fe20000000f00 */
[----:B------:R-:W-:Y:S01]  /*54a0*/  @P2 IMAD.MOV.U32 R12, RZ, RZ, R38 ;  /* 0x000000ffff0c2224 */ /* 0x000fe200078e0026 */
[----:B------:R-:W-:Y:S01]  /*54b0*/  FSEL R32, R32, R19, P6 ;  /* 0x0000001320207208 */ /* 0x000fe20003000000 */
[----:B------:R-:W-:Y:S01]  /*54c0*/  IMAD.MOV.U32 R15, RZ, RZ, R14 ;  /* 0x000000ffff0f7224 */ /* 0x000fe200078e000e */
[----:B------:R-:W-:Y:S01]  /*54d0*/  @P2 MOV R38, R16 ;  /* 0x0000001000262202 */ /* 0x000fe20000000f00 */
[----:B------:R-:W-:Y:S02]  /*54e0*/  @P1 IMAD.MOV.U32 R6, RZ, RZ, R17 ;  /* 0x000000ffff061224 */ /* 0x000fe400078e0011 */
[----:B------:R-:W-:Y:S01]  /*54f0*/  @P1 IMAD.MOV.U32 R17, RZ, RZ, R2 ;  /* 0x000000ffff111224 */ /* 0x000fe200078e0002 */
[----:B------:R-:W-:Y:S01]  /*5500*/  @P3 MOV R5, R11 ;  /* 0x0000000b00053202 */ /* 0x000fe20000000f00 */
[----:B------:R-:W-:Y:S01]  /*5510*/  @P3 IMAD.MOV.U32 R11, RZ, RZ, R10 ;  /* 0x000000ffff0b3224 */ /* 0x000fe200078e000a */
[----:B------:R-:W-:Y:S01]  /*5520*/  @P3 MOV R15, R12 ;  /* 0x0000000c000f3202 */ /* 0x000fe20000000f00 */
[--C-:B------:R-:W-:Y:S01]  /*5530*/  IMAD.MOV.U32 R2, RZ, RZ, R7.reuse ;  /* 0x000000ffff027224 */ /* 0x100fe200078e0007 */
[----:B------:R-:W-:Y:S01]  /*5540*/  @P1 MOV R2, R4 ;  /* 0x0000000400021202 */ /* 0x000fe20000000f00 */
[----:B------:R-:W-:Y:S01]  /*5550*/  @P1 IMAD.MOV.U32 R4, RZ, RZ, R7 ;  /* 0x000000ffff041224 */ /* 0x000fe200078e0007 */
[----:B------:R-:W-:Y:S01]  /*5560*/  FSETP.GT.AND P5, PT, R5, R17, PT ;  /* 0x000000110500720b */ /* 0x000fe20003fa4000 */
[----:B------:R-:W-:Y:S01]  /*5570*/  IMAD.MOV.U32 R10, RZ, RZ, R17 ;  /* 0x000000ffff0a7224 */ /* 0x000fe200078e0011 */
[----:B------:R-:W-:Y:S01]  /*5580*/  FSETP.GT.AND P1, PT, R32, R11, PT ;  /* 0x0000000b2000720b */ /* 0x000fe20003f24000 */
[----:B------:R-:W-:Y:S01]  /*5590*/  IMAD.MOV.U32 R0, RZ, RZ, R11 ;  /* 0x000000ffff007224 */ /* 0x000fe200078e000b */
[----:B------:R-:W-:Y:S01]  /*55a0*/  SEL R39, R39, R38, P6 ;  /* 0x0000002627277207 */ /* 0x000fe20003000000 */
[----:B------:R-:W-:-:S02]  /*55b0*/  IMAD.MOV.U32 R7, RZ, RZ, R6 ;  /* 0x000000ffff077224 */ /* 0x000fc400078e0006 */
[----:B------:R-:W-:Y:S02]  /*55c0*/  IMAD.MOV.U32 R16, RZ, RZ, R4 ;  /* 0x000000ffff107224 */ /* 0x000fe400078e0004 */
[----:B------:R-:W-:-:S04]  /*55d0*/  @P3 IMAD.MOV.U32 R12, RZ, RZ, R14 ;  /* 0x000000ffff0c3224 */ /* 0x000fc800078e000e */
[----:B------:R-:W-:Y:S01]  /*55e0*/  @P5 MOV R10, R5 ;  /* 0x00000005000a5202 */ /* 0x000fe20000000f00 */
[----:B------:R-:W-:Y:S01]  /*55f0*/  @P5 IMAD.MOV.U32 R5, RZ, RZ, R17 ;  /* 0x000000ffff055224 */ /* 0x000fe200078e0011 */
[----:B------:R-:W-:Y:S01]  /*5600*/  MOV R17, R12 ;  /* 0x0000000c00117202 */ /* 0x000fe20000000f00 */
[----:B------:R-:W-:Y:S01]  /*5610*/  @P1 IMAD.MOV.U32 R0, RZ, RZ, R32 ;  /* 0x000000ffff001224 */ /* 0x000fe200078e0020 */
[----:B------:R-:W-:Y:S01]  /*5620*/  FSETP.GT.AND P4, PT, R10, R6, PT ;  /* 0x000000060a00720b */ /* 0x000fe20003f84000 */
[----:B------:R-:W-:Y:S01]  /*5630*/  IMAD.MOV.U32 R13, RZ, RZ, R5 ;  /* 0x000000ffff0d7224 */ /* 0x000fe200078e0005 */
[----:B------:R-:W-:Y:S01]  /*5640*/  @P1 MOV R32, R11 ;  /* 0x0000000b00201202 */ /* 0x000fe20000000f00 */
[----:B------:R-:W-:Y:S01]  /*5650*/  @P5 IMAD.MOV.U32 R16, RZ, RZ, R15 ;  /* 0x000000ffff105224 */ /* 0x000fe200078e000f */
[----:B------:R-:W-:Y:S01]  /*5660*/  FSETP.GT.AND P2, PT, R0, R5, PT ;  /* 0x000000050000720b */ /* 0x000fe20003f44000 */
[----:B------:R-:W-:Y:S01]  /*5670*/  IMAD.MOV.U32 R11, RZ, RZ, R2 ;  /* 0x000000ffff0b7224 */ /* 0x000fe200078e0002 */
[----:B------:R-:W-:Y:S01]  /*5680*/  @P5 MOV R15, R4 ;  /* 0x00000004000f5202 */ /* 0x000fe20000000f00 */
[----:B------:R-:W-:Y:S01]  /*5690*/  @P1 IMAD.MOV.U32 R17, RZ, RZ, R39 ;  /* 0x000000ffff111224 */ /* 0x000fe200078e0027 */
[----:B------:R-:W-:Y:S01]  /*56a0*/  FSETP.GT.AND P3, PT, R33, R32, PT ;  /* 0x000000202100720b */ /* 0x000fe20003f64000 */
[----:B------:R-:W-:-:S02]  /*56b0*/  @P1 IMAD.MOV.U32 R39, RZ, RZ, R12 ;  /* 0x000000ffff271224 */ /* 0x000fc400078e000c */
[----:B------:R-:W-:Y:S01]  /*56c0*/  IMAD.MOV.U32 R19, RZ, RZ, R15 ;  /* 0x000000ffff137224 */ /* 0x000fe200078e000f */
[----:B------:R-:W-:Y:S02]  /*56d0*/  FSEL R33, R33, R32, P3 ;  /* 0x0000002021217208 */ /* 0x000fe40001800000 */
[----:B------:R-:W-:Y:S01]  /*56e0*/  @P4 MOV R7, R10 ;  /* 0x0000000a00074202 */ /* 0x000fe20000000f00 */
[----:B------:R-:W-:Y:S01]  /*56f0*/  @P4 IMAD.MOV.U32 R10, RZ, RZ, R6 ;  /* 0x000000ffff0a4224 */ /* 0x000fe200078e0006 */
[----:B------:R-:W-:Y:S01]  /*5700*/  @P4 MOV R11, R16 ;  /* 0x00000010000b4202 */ /* 0x000fe20000000f00 */
[----:B------:R-:W-:Y:S01]  /*5710*/  @P2 IMAD.MOV.U32 R13, RZ, RZ, R0 ;  /* 0x000000ffff0d2224 */ /* 0x000fe200078e0000 */
[----:B------:R-:W-:Y:S01]  /*5720*/  SEL R20, R8, R39, P3 ;  /* 0x0000002708147207 */ /* 0x000fe20001800000 */
[----:B------:R-:W-:Y:S02]  /*5730*/  @P2 IMAD.MOV.U32 R0, RZ, RZ, R5 ;  /* 0x000000ffff002224 */ /* 0x000fe400078e0005 */
[----:B------:R-:W-:Y:S01]  /*5740*/  @P4 IMAD.MOV.U32 R16, RZ, RZ, R2 ;  /* 0x000000ffff104224 */ /* 0x000fe200078e0002 */
[----:B------:R-:W-:Y:S01]  /*5750*/  FSETP.GT.AND P5, PT, R13, R10, PT ;  /* 0x0000000a0d00720b */ /* 0x000fe20003fa4000 */
[----:B------:R-:W-:Y:S01]  /*5760*/  IMAD.MOV.U32 R14, RZ, RZ, R10 ;  /* 0x000000ffff0e7224 */ /* 0x000fe200078e000a */
[-C--:B------:R-:W-:Y:S01]  /*5770*/  FSETP.GT.AND P4, PT, R33, R0.reuse, PT ;  /* 0x000000002100720b */ /* 0x080fe20003f84000 */
[----:B------:R-:W-:Y:S01]  /*5780*/  @P2 IMAD.MOV.U32 R19, RZ, RZ, R17 ;  /* 0x000000ffff132224 */ /* 0x000fe200078e0011 */
[----:B------:R-:W-:Y:S01]  /*5790*/  MOV R2, R0 ;  /* 0x0000000000027202 */ /* 0x000fe20000000f00 */
[----:B------:R-:W-:Y:S01]  /*57a0*/  @P2 IMAD.MOV.U32 R17, RZ, RZ, R15 ;  /* 0x000000ffff112224 */ /* 0x000fe200078e000f */
[----:B------:R-:W-:Y:S01]  /*57b0*/  MOV R12, R16 ;  /* 0x00000010000c7202 */ /* 0x000fe20000000f00 */
[----:B------:R-:W-:-:S06]  /*57c0*/  IMAD.MOV.U32 R15, RZ, RZ, R7 ;  /* 0x000000ffff0f7224 */ /* 0x000fcc00078e0007 */
        /* <DEDUP_REMOVED lines=9> */
[----:B------:R-:W-:Y:S01]  /*5860*/  FSETP.GT.AND P2, PT, R34, R33, PT ;  /* 0x000000212200720b */ /* 0x000fe20003f44000 */
[----:B------:R-:W-:-:S03]  /*5870*/  @P5 IMAD.MOV.U32 R19, RZ, RZ, R16 ;  /* 0x000000ffff135224 */ /* 0x000fc600078e0010 */
[----:B------:R-:W-:Y:S02]  /*5880*/  FSEL R34, R34, R33, P2 ;  /* 0x0000002122227208 */ /* 0x000fe40001000000 */
[----:B------:R-:W-:-:S03]  /*5890*/  MOV R16, R19 ;  /* 0x0000001300107202 */ /* 0x000fc60000000f00 */
[----:B------:R-:W-:Y:S01]  /*58a0*/  @P6 MOV R15, R14 ;  /* 0x0000000e000f6202 */ /* 0x000fe20000000f00 */
[----:B------:R-:W-:Y:S01]  /*58b0*/  @P6 IMAD.MOV.U32 R14, RZ, RZ, R7 ;  /* 0x000000ffff0e6224 */ /* 0x000fe200078e0007 */
[----:B------:R-:W-:Y:S01]  /*58c0*/  @P1 MOV R23, R2 ;  /* 0x0000000200171202 */ /* 0x000fe20000000f00 */
[----:B------:R-:W0:Y:S01]  /*58d0*/  LDS.128 R4, [UR4+0xa0] ;  /* 0x0000a004ff047984 */ /* 0x000e220008000c00 */
        /* <DEDUP_REMOVED lines=24> */
[----:B------:R-:W-:Y:S01]  /*5a60*/  @P5 IMAD.MOV.U32 R16, RZ, RZ, R12 ;  /* 0x000000ffff105224 */ /* 0x000fe200078e000c */
[-C--:B------:R-:W-:Y:S01]  /*5a70*/  MOV R9, R11.reuse ;  /* 0x0000000b00097202 */ /* 0x080fe20000000f00 */
[----:B------:R-:W-:Y:S01]  /*5a80*/  @P6 IMAD.MOV.U32 R9, RZ, RZ, R25 ;  /* 0x000000ffff096224 */ /* 0x000fe200078e0019 */
[----:B------:R-:W-:Y:S01]  /*5a90*/  @P6 MOV R25, R11 ;  /* 0x0000000b00196202 */ /* 0x000fe20000000f00 */
[----:B------:R-:W-:-:S04]  /*5aa0*/  IMAD.MOV.U32 R11, RZ, RZ, R16 ;  /* 0x000000ffff0b7224 */ /* 0x000fc800078e0010 */
[----:B------:R-:W-:Y:S01]  /*5ab0*/  @P3 IMAD.MOV.U32 R21, RZ, RZ, R18 ;  /* 0x000000ffff153224 */ /* 0x000fe200078e0012 */
[----:B------:R-:W-:Y:S01]  /*5ac0*/  @P3 MOV R22, R8 ;  /* 0x0000000800163202 */ /* 0x000fe20000000f00 */
[----:B------:R-:W-:Y:S01]  /*5ad0*/  @P3 IMAD.MOV.U32 R18, RZ, RZ, R15 ;  /* 0x000000ffff123224 */ /* 0x000fe200078e000f */
[----:B------:R-:W-:Y:S01]  /*5ae0*/  @P4 MOV R17, R0 ;  /* 0x0000000000114202 */ /* 0x000fe20000000f00 */
[----:B------:R-:W-:Y:S01]  /*5af0*/  @P4 IMAD.MOV.U32 R0, RZ, RZ, R23 ;  /* 0x000000ffff004224 */ /* 0x000fe200078e0017 */
[----:B0-----:R-:W-:Y:S01]  /*5b00*/  FSETP.GT.AND P1, PT, R5, R34, PT ;  /* 0x000000220500720b */ /* 0x001fe20003f24000 */
[----:B------:R-:W-:Y:S01]  /*5b10*/  @P3 IMAD.MOV.U32 R8, RZ, RZ, R10 ;  /* 0x000000ffff083224 */ /* 0x000fe200078e000a */
[----:B------:R-:W-:Y:S01]  /*5b20*/  FSETP.GT.AND P5, PT, R17, R18, PT ;  /* 0x000000121100720b */ /* 0x000fe20003fa4000 */
[----:B------:R-:W0:Y:S01]  /*5b30*/  LDS.128 R12, [UR4+0x90] ;  /* 0x00009004ff0c7984 */ /* 0x000e220008000c00 */
[----:B------:R-:W-:Y:S01]  /*5b40*/  FSEL R23, R5, R34, P1 ;  /* 0x0000002205177208 */ /* 0x000fe20000800000 */
[----:B------:R-:W-:Y:S01]  /*5b50*/  IMAD.MOV.U32 R10, RZ, RZ, R18 ;  /* 0x000000ffff0a7224 */ /* 0x000fe200078e0012 */
[----:B------:R-:W-:Y:S01]  /*5b60*/  @P4 MOV R11, R9 ;  /* 0x00000009000b4202 */ /* 0x000fe20000000f00 */
[----:B------:R-:W-:Y:S01]  /*5b70*/  IMAD.MOV.U32 R2, RZ, RZ, R0 ;  /* 0x000000ffff027224 */ /* 0x000fe200078e0000 */
[----:B------:R-:W-:Y:S01]  /*5b80*/  FSETP.GT.AND P3, PT, R23, R0, PT ;  /* 0x000000001700720b */ /* 0x000fe20003f64000 */
[----:B------:R-:W-:-:S02]  /*5b90*/  IMAD.MOV.U32 R5, RZ, RZ, R8 ;  /* 0x000000ffff057224 */ /* 0x000fc400078e0008 */
[----:B------:R-:W-:Y:S02]  /*5ba0*/  IMAD.MOV.U32 R20, RZ, RZ, R21 ;  /* 0x000000ffff147224 */ /* 0x000fe400078e0015 */
[----:B------:R-:W-:Y:S02]  /*5bb0*/  @P4 IMAD.MOV.U32 R9, RZ, RZ, R16 ;  /* 0x000000ffff094224 */ /* 0x000fe400078e0010 */
[----:B------:R-:W-:Y:S01]  /*5bc0*/  @P5 MOV R10, R17 ;  /* 0x00000011000a5202 */ /* 0x000fe20000000f00 */
[----:B------:R-:W-:Y:S02]  /*5bd0*/  @P5 IMAD.MOV.U32 R17, RZ, RZ, R18 ;  /* 0x000000ffff115224 */ /* 0x000fe400078e0012 */
[----:B------:R-:W-:Y:S01]  /*5be0*/  @P5 IMAD.MOV.U32 R5, RZ, RZ, R11 ;  /* 0x000000ffff055224 */ /* 0x000fe200078e000b */
[----:B------:R-:W-:Y:S01]  /*5bf0*/  FSETP.GT.AND P2, PT, R10, R21, PT ;  /* 0x000000150a00720b */ /* 0x000fe20003f44000 */
[----:B------:R-:W-:Y:S01]  /*5c00*/  IMAD.MOV.U32 R19, RZ, RZ, R17 ;  /* 0x000000ffff137224 */ /* 0x000fe200078e0011 */
[----:B------:R-:W-:Y:S01]  /*5c10*/  @P5 MOV R11, R8 ;  /* 0x00000008000b5202 */ /* 0x000fe20000000f00 */
[----:B------:R-:W-:Y:S01]  /*5c20*/  @P3 IMAD.MOV.U32 R2, RZ, RZ, R23 ;  /* 0x000000ffff023224 */ /* 0x000fe200078e0017 */
[----:B------:R-:W-:Y:S01]  /*5c30*/  @P3 MOV R23, R0 ;  /* 0x0000000000173202 */ /* 0x000fe20000000f00 */
[----:B------:R-:W-:-:S02]  /*5c40*/  IMAD.MOV.U32 R8, RZ, RZ, R22 ;  /* 0x000000ffff087224 */ /* 0x000fc400078e0016 */
[----:B------:R-:W-:Y:S01]  /*5c50*/  IMAD.MOV.U32 R16, RZ, RZ, R9 ;  /* 0x000000ffff107224 */ /* 0x000fe200078e0009 */
[----:B------:R-:W-:Y:S02]  /*5c60*/  FSETP.GT.AND P6, PT, R2, R17, PT ;  /* 0x000000110200720b */ /* 0x000fe40003fc4000 */
[----:B------:R-:W-:-:S03]  /*5c70*/  FSETP.GT.AND P5, PT, R6, R23, PT ;  /* 0x000000170600720b */ /* 0x000fc60003fa4000 */
[----:B------:R-:W-:Y:S01]  /*5c80*/  @P2 MOV R20, R10 ;  /* 0x0000000a00142202 */ /* 0x000fe20000000f00 */
[----:B------:R-:W-:Y:S01]  /*5c90*/  @P2 IMAD.MOV.U32 R10, RZ, RZ, R21 ;  /* 0x000000ffff0a2224 */ /* 0x000fe200078e0015 */
[----:B------:R-:W-:Y:S02]  /*5ca0*/  FSEL R24, R6, R23, P5 ;  /* 0x0000001706187208 */ /* 0x000fe40002800000 */
[----:B------:R-:W-:Y:S01]  /*5cb0*/  @P2 MOV R8, R5 ;  /* 0x0000000500082202 */ /* 0x000fe20000000f00 */
[----:B------:R-:W-:-:S03]  /*5cc0*/  @P2 IMAD.MOV.U32 R5, RZ, RZ, R22 ;  /* 0x000000ffff052224 */ /* 0x000fc600078e0016 */
[----:B------:R-:W-:Y:S02]  /*5cd0*/  @P6 IMAD.MOV.U32 R19, RZ, RZ, R2 ;  /* 0x000000ffff136224 */ /* 0x000fe400078e0002 */
[----:B------:R-:W-:Y:S01]  /*5ce0*/  @P6 IMAD.MOV.U32 R2, RZ, RZ, R17 ;  /* 0x000000ffff026224 */ /* 0x000fe200078e0011 */
[----:B0-----:R-:W-:Y:S01]  /*5cf0*/  SEL R18, R12, R25, P1 ;  /* 0x000000190c127207 */ /* 0x001fe20000800000 */
[----:B------:R-:W-:Y:S01]  /*5d00*/  IMAD.MOV.U32 R17, RZ, RZ, R10 ;  /* 0x000000ffff117224 */ /* 0x000fe200078e000a */
[----:B------:R-:W-:Y:S01]  /*5d10*/  FSETP.GT.AND P4, PT, R19, R10, PT ;  /* 0x0000000a1300720b */ /* 0x000fe20003f84000 */
[----:B------:R-:W-:Y:S01]  /*5d20*/  IMAD.MOV.U32 R0, RZ, RZ, R2 ;  /* 0x000000ffff007224 */ /* 0x000fe200078e0002 */
[----:B------:R-:W-:Y:S01]  /*5d30*/  FSETP.GT.AND P2, PT, R24, R2, PT ;  /* 0x000000021800720b */ /* 0x000fe20003f44000 */
[----:B------:R-:W-:Y:S01]  /*5d40*/  @P3 IMAD.MOV.U32 R16, RZ, RZ, R18 ;  /* 0x000000ffff103224 */ /* 0x000fe200078e0012 */
[----:B------:R-:W-:Y:S01]  /*5d50*/  @P3 MOV R18, R9 ;  /* 0x0000000900123202 */ /* 0x000fe20000000f00 */
[----:B------:R-:W-:Y:S01]  /*5d60*/  IMAD.MOV.U32 R12, RZ, RZ, R20 ;  /* 0x000000ffff0c7224 */ /* 0x000fe200078e0014 */
[----:B------:R-:W-:Y:S01]  /*5d70*/  MOV R9, R11 ;  /* 0x0000000b00097202 */ /* 0x000fe20000000f00 */
[----:B------:R-:W-:Y:S01]  /*5d80*/  @P6 IMAD.MOV.U32 R9, RZ, RZ, R16 ;  /* 0x000000ffff096224 */ /* 0x000fe200078e0010 */
[----:B------:R-:W-:Y:S01]  /*5d90*/  SEL R13, R13, R18, P5 ;  /* 0x000000120d0d7207 */ /* 0x000fe20002800000 */
[----:B------:R-:W-:-:S04]  /*5da0*/  @P6 IMAD.MOV.U32 R16, RZ, RZ, R11 ;  /* 0x000000ffff106224 */ /* 0x000fc800078e000b */
[----:B------:R-:W-:Y:S02]  /*5db0*/  @P4 MOV R17, R19 ;  /* 0x0000001300114202 */ /* 0x000fe40000000f00 */
[----:B------:R-:W-:Y:S01]  /*5dc0*/  @P2 IMAD.MOV.U32 R0, RZ, RZ, R24 ;  /* 0x000000ffff002224 */ /* 0x000fe200078e0018 */
[----:B------:R-:W-:Y:S01]  /*5dd0*/  @P4 MOV R19, R10 ;  /* 0x0000000a00134202 */ /* 0x000fe20000000f00 */
[----:B------:R-:W-:Y:S01]  /*5de0*/  @P2 IMAD.MOV.U32 R24, RZ, RZ, R2 ;  /* 0x000000ffff182224 */ /* 0x000fe200078e0002 */
[----:B------:R-:W-:Y:S02]  /*5df0*/  FSETP.GT.AND P1, PT, R17, R20, PT ;  /* 0x000000141100720b */ /* 0x000fe40003f24000 */
[----:B------:R-:W-:Y:S02]  /*5e00*/  FSETP.GT.AND P3, PT, R0, R19, PT ;  /* 0x000000130000720b */ /* 0x000fe40003f64000 */
[----:B------:R-:W-:Y:S01]  /*5e10*/  MOV R10, R5 ;  /* 0x00000005000a7202 */ /* 0x000fe20000000f00 */
[----:B------:R-:W-:Y:S01]  /*5e20*/  @P4 IMAD.MOV.U32 R10, RZ, RZ, R9 ;  /* 0x000000ffff0a4224 */ /* 0x000fe200078e0009 */
[----:B------:R-:W-:Y:S01]  /*5e30*/  FSETP.GT.AND P6, PT, R7, R24, PT ;  /* 0x000000180700720b */ /* 0x000fe20003fc4000 */
[----:B------:R-:W-:Y:S01]  /*5e40*/  @P4 IMAD.MOV.U32 R9, RZ, RZ, R5 ;  /* 0x000000ffff094224 */ /* 0x000fe200078e0005 */
[----:B------:R-:W-:-:S02]  /*5e50*/  MOV R6, R19 ;  /* 0x0000001300067202 */ /* 0x000fc40000000f00 */
[----:B------:R-:W-:Y:S02]  /*5e60*/  FSEL R11, R7, R24, P6 ;  /* 0x00000018070b7208 */ /* 0x000fe40003000000 */
[----:B------:R-:W-:Y:S01]  /*5e70*/  MOV R2, R8 ;  /* 0x0000000800027202 */ /* 0x000fe20000000f00 */
[----:B------:R-:W-:Y:S01]  /*5e80*/  @P1 IMAD.MOV.U32 R12, RZ, RZ, R17 ;  /* 0x000000ffff0c1224 */ /* 0x000fe200078e0011 */
[----:B------:R-:W-:Y:S01]  /*5e90*/  @P1 MOV R2, R10 ;  /* 0x0000000a00021202 */ /* 0x000fe20000000f00 */
[----:B------:R-:W-:Y:S02]  /*5ea0*/  @P3 IMAD.MOV.U32 R6, RZ, RZ, R0 ;  /* 0x000000ffff063224 */ /* 0x000fe400078e0000 */
[----:B------:R-:W-:Y:S01]  /*5eb0*/  @P1 IMAD.MOV.U32 R17, RZ, RZ, R20 ;  /* 0x000000ffff111224 */ /* 0x000fe200078e0014 */
[----:B------:R-:W-:Y:S01]  /*5ec0*/  MOV R18, R12 ;  /* 0x0000000c00127202 */ /* 0x000fe20000000f00 */
[----:B------:R-:W-:Y:S02]  /*5ed0*/  @P3 IMAD.MOV.U32 R0, RZ, RZ, R19 ;  /* 0x000000ffff003224 */ /* 0x000fe400078e0013 */
[----:B------:R-:W-:Y:S01]  /*5ee0*/  @P1 IMAD.MOV.U32 R10, RZ, RZ, R8 ;  /* 0x000000ffff0a1224 */ /* 0x000fe200078e0008 */
[----:B------:R-:W-:Y:S01]  /*5ef0*/  FSETP.GT.AND P4, PT, R6, R17, PT ;  /* 0x000000110600720b */ /* 0x000fe20003f84000 */
[----:B------:R-:W-:Y:S01]  /*5f00*/  IMAD.MOV.U32 R5, RZ, RZ, R17 ;  /* 0x000000ffff057224 */ /* 0x000fe200078e0011 */
[-C--:B------:R-:W-:Y:S01]  /*5f10*/  FSETP.GT.AND P1, PT, R11, R0.reuse, PT ;  /* 0x000000000b00720b */ /* 0x080fe20003f24000 */
[----:B------:R-:W-:Y:S01]  /*5f20*/  IMAD.MOV.U32 R8, RZ, RZ, R16 ;  /* 0x000000ffff087224 */ /* 0x000fe200078e0010 */
[----:B------:R-:W-:Y:S01]  /*5f30*/  MOV R7, R0 ;  /* 0x0000000000077202 */ /* 0x000fe20000000f00 */
[----:B------:R-:W-:Y:S01]  /*5f40*/  @P2 IMAD.MOV.U32 R8, RZ, RZ, R13 ;  /* 0x000000ffff082224 */ /* 0x000fe200078e000d */
[----:B------:R-:W-:Y:S01]  /*5f50*/  @P2 MOV R13, R16 ;  /* 0x00000010000d2202 */ /* 0x000fe20000000f00 */
[----:B------:R-:W-:-:S02]  /*5f60*/  IMAD.MOV.U32 R16, RZ, RZ, R9 ;  /* 0x000000ffff107224 */ /* 0x000fc400078e0009 */
[----:B------:R-:W-:Y:S01]  /*5f70*/  @P3 IMAD.MOV.U32 R16, RZ, RZ, R8 ;  /* 0x000000ffff103224 */ /* 0x000fe200078e0008 */
[----:B------:R-:W-:Y:S01]  /*5f80*/  SEL R14, R14, R13, P6 ;  /* 0x0000000d0e0e7207 */ /* 0x000fe20003000000 */
        /* <DEDUP_REMOVED lines=9> */
[----:B------:R-:W-:Y:S01]  /*6020*/  IMAD.MOV.U32 R0, RZ, RZ, R6 ;  /* 0x000000ffff007224 */ /* 0x000fe200078e0006 */
[----:B------:R-:W-:-:S02]  /*6030*/  @P4 MOV R16, R10 ;  /* 0x0000000a00104202 */ /* 0x000fc40000000f00 */
[----:B------:R-:W-:-:S03]  /*6040*/  FSETP.GT.AND P4, PT, R28, R11, PT ;  /* 0x0000000b1c00720b */ /* 0x000fc60003f84000 */
[----:B------:R-:W-:Y:S01]  /*6050*/  IMAD.MOV.U32 R20, RZ, RZ, R16 ;  /* 0x000000ffff147224 */ /* 0x000fe200078e0010 */
[----:B------:R-:W-:-:S03]  /*6060*/  FSEL R28, R28, R11, P4 ;  /* 0x0000000b1c1c7208 */ /* 0x000fc60002000000 */
[----:B------:R-:W-:Y:S02]  /*6070*/  @P5 IMAD.MOV.U32 R18, RZ, RZ, R5 ;  /* 0x000000ffff125224 */ /* 0x000fe400078e0005 */
[----:B------:R-:W-:Y:S01]  /*6080*/  @P2 MOV R0, R7 ;  /* 0x0000000700002202 */ /* 0x000fe20000000f00 */
[----:B------:R-:W-:Y:S02]  /*6090*/  @P5 IMAD.MOV.U32 R5, RZ, RZ, R12 ;  /* 0x000000ffff055224 */ /* 0x000fe400078e000c */
[----:B------:R-:W-:Y:S02]  /*60a0*/  @P2 IMAD.MOV.U32 R7, RZ, RZ, R6 ;  /* 0x000000ffff072224 */ /* 0x000fe400078e0006 */
[--C-:B------:R-:W-:Y:S01]  /*60b0*/  IMAD.MOV.U32 R12, RZ, RZ, R2.reuse ;  /* 0x000000ffff0c7224 */ /* 0x100fe200078e0002 */
[----:B------:R-:W-:Y:S01]  /*60c0*/  @P5 MOV R12, R17 ;  /* 0x00000011000c5202 */ /* 0x000fe20000000f00 */
[----:B------:R-:W-:Y:S01]  /*60d0*/  @P5 IMAD.MOV.U32 R17, RZ, RZ, R2 ;  /* 0x000000ffff115224 */ /* 0x000fe200078e0002 */
[----:B------:R-:W-:Y:S01]  /*60e0*/  FSETP.GT.AND P3, PT, R0, R5, PT ;  /* 0x000000050000720b */ /* 0x000fe20003f64000 */
[----:B------:R-:W-:Y:S01]  /*60f0*/  IMAD.MOV.U32 R19, RZ, RZ, R5 ;  /* 0x000000ffff137224 */ /* 0x000fe200078e0005 */
[----:B------:R-:W-:Y:S01]  /*6100*/  FSETP.GT.AND P5, PT, R28, R7, PT ;  /* 0x000000071c00720b */ /* 0x000fe20003fa4000 */
[----:B------:R-:W-:-:S02]  /*6110*/  IMAD.MOV.U32 R13, RZ, RZ, R7 ;  /* 0x000000ffff0d7224 */ /* 0x000fc400078e0007 */
[----:B------:R-:W-:Y:S02]  /*6120*/  IMAD.MOV.U32 R2, RZ, RZ, R8 ;  /* 0x000000ffff027224 */ /* 0x000fe400078e0008 */
[----:B------:R-:W-:Y:S01]  /*6130*/  @P1 IMAD.MOV.U32 R2, RZ, RZ, R14 ;  /* 0x000000ffff021224 */ /* 0x000fe200078e000e */
[----:B------:R-:W-:Y:S01]  /*6140*/  @P1 MOV R14, R8 ;  /* 0x00000008000e1202 */ /* 0x000fe20000000f00 */
[----:B------:R-:W-:Y:S01]  /*6150*/  IMAD.MOV.U32 R6, RZ, RZ, R18 ;  /* 0x000000ffff067224 */ /* 0x000fe200078e0012 */
[----:B------:R-:W0:Y:S02]  /*6160*/  LDS.128 R8, [UR4+0xd0] ;  /* 0x0000d004ff087984 */ /* 0x000e240008000c00 */
        /* <DEDUP_REMOVED lines=10> */
[----:B------:R-:W-:-:S02]  /*6210*/  FSETP.GT.AND P2, PT, R29, R28, PT ;  /* 0x0000001c1d00720b */ /* 0x000fc40003f44000 */
[----:B------:R-:W-:Y:S01]  /*6220*/  @P3 MOV R5, R20 ;  /* 0x0000001400053202 */ /* 0x000fe20000000f00 */
[----:B------:R-:W-:Y:S01]  /*6230*/  @P3 IMAD.MOV.U32 R20, RZ, RZ, R17 ;  /* 0x000000ffff143224 */ /* 0x000fe200078e0011 */
[----:B------:R-:W-:Y:S01]  /*6240*/  FSEL R29, R29, R28, P2 ;  /* 0x0000001c1d1d7208 */ /* 0x000fe20001000000 */
[----:B------:R-:W-:Y:S01]  /*6250*/  IMAD.MOV.U32 R17, RZ, RZ, R12 ;  /* 0x000000ffff117224 */ /* 0x000fe200078e000c */
[----:B------:R-:W-:Y:S01]  /*6260*/  SEL R21, R15, R14, P4 ;  /* 0x0000000e0f157207 */ /* 0x000fe20002000000 */
[----:B------:R-:W-:Y:S02]  /*6270*/  IMAD.MOV.U32 R15, RZ, RZ, R20 ;  /* 0x000000ffff0f7224 */ /* 0x000fe400078e0014 */
[----:B------:R-:W-:Y:S01]  /*6280*/  @P6 IMAD.MOV.U32 R6, RZ, RZ, R19 ;  /* 0x000000ffff066224 */ /* 0x000fe200078e0013 */
[----:B------:R-:W-:Y:S02]  /*6290*/  @P6 MOV R19, R18 ;  /* 0x0000001200136202 */ /* 0x000fe40000000f00 */
        /* <DEDUP_REMOVED lines=15> */
[----:B------:R-:W-:Y:S01]  /*6390*/  SEL R20, R4, R21, P2 ;  /* 0x0000001504147207 */ /* 0x000fe20001000000 */
        /* <DEDUP_REMOVED lines=9> */
[----:B0-----:R-:W-:-:S02]  /*6430*/  FSETP.GT.AND P1, PT, R8, R29, PT ;  /* 0x0000001d0800720b */ /* 0x001fc40003f24000 */
[----:B------:R-:W-:Y:S02]  /*6440*/  @P3 MOV R15, R5 ;  /* 0x00000005000f3202 */ /* 0x000fe40000000f00 */
[----:B------:R-:W-:-:S03]  /*6450*/  FSEL R22, R8, R29, P1 ;  /* 0x0000001d08167208 */ /* 0x000fc60000800000 */
[----:B------:R-:W-:Y:S02]  /*6460*/  IMAD.MOV.U32 R4, RZ, RZ, R15 ;  /* 0x000000ffff047224 */ /* 0x000fe400078e000f */
        /* <DEDUP_REMOVED lines=11> */
[----:B------:R-:W-:Y:S01]  /*6520*/  MOV R2, R19 ;  /* 0x0000001300027202 */ /* 0x000fe20000000f00 */
[----:B------:R-:W-:Y:S01]  /*6530*/  @P6 IMAD.MOV.U32 R20, RZ, RZ, R12 ;  /* 0x000000ffff146224 */ /* 0x000fe200078e000c */
[----:B------:R-:W-:Y:S01]  /*6540*/  MOV R17, R18 ;  /* 0x0000001200117202 */ /* 0x000fe20000000f00 */
[----:B------:R-:W-:-:S02]  /*6550*/  @P5 IMAD.MOV.U32 R4, RZ, RZ, R6 ;  /* 0x000000ffff045224 */ /* 0x000fc400078e0006 */
[----:B------:R-:W-:Y:S01]  /*6560*/  IMAD.MOV.U32 R8, RZ, RZ, R14 ;  /* 0x000000ffff087224 */ /* 0x000fe200078e000e */
[----:B------:R-:W-:Y:S01]  /*6570*/  SEL R31, R31, R20, P1 ;  /* 0x000000141f1f7207 */ /* 0x000fe20000800000 */
[----:B------:R-:W-:Y:S02]  /*6580*/  @P5 IMAD.MOV.U32 R6, RZ, RZ, R15 ;  /* 0x000000ffff065224 */ /* 0x000fe400078e000f */
[----:B------:R-:W-:Y:S01]  /*6590*/  @P3 IMAD.MOV.U32 R5, RZ, RZ, R13 ;  /* 0x000000ffff053224 */ /* 0x000fe200078e000d */
[----:B------:R-:W-:Y:S01]  /*65a0*/  @P3 MOV R2, R4 ;  /* 0x0000000400023202 */ /* 0x000fe20000000f00 */
[----:B------:R-:W-:Y:S01]  /*65b0*/  @P3 IMAD.MOV.U32 R13, RZ, RZ, R0 ;  /* 0x000000ffff0d3224 */ /* 0x000fe200078e0000 */
[----:B------:R-:W-:Y:S01]  /*65c0*/  MOV R0, R7 ;  /* 0x0000000700007202 */ /* 0x000fe20000000f00 */
[----:B------:R-:W-:Y:S01]  /*65d0*/  @P3 IMAD.MOV.U32 R4, RZ, RZ, R19 ;  /* 0x000000ffff043224 */ /* 0x000fe200078e0013 */
[----:B------:R-:W-:Y:S01]  /*65e0*/  @P4 MOV R0, R22 ;  /* 0x0000001600004202 */ /* 0x000fe20000000f00 */
[----:B------:R-:W-:Y:S01]  /*65f0*/  @P4 IMAD.MOV.U32 R22, RZ, RZ, R7 ;  /* 0x000000ffff164224 */ /* 0x000fe200078e0007 */
[----:B------:R-:W-:Y:S01]  /*6600*/  FSETP.GT.AND P2, PT, R5, R14, PT ;  /* 0x0000000e0500720b */ /* 0x000fe20003f44000 */
[----:B------:R-:W-:Y:S01]  /*6610*/  IMAD.MOV.U32 R16, RZ, RZ, R13 ;  /* 0x000000ffff107224 */ /* 0x000fe200078e000d */
[----:B------:R-:W-:-:S02]  /*6620*/  FSETP.GT.AND P6, PT, R0, R13, PT ;  /* 0x0000000d0000720b */ /* 0x000fc40003fc4000 */
[----:B------:R-:W-:-:S04]  /*6630*/  FSETP.GT.AND P3, PT, R9, R22, PT ;  /* 0x000000160900720b */ /* 0x000fc80003f64000 */
[----:B------:R-:W-:Y:S01]  /*6640*/  FSEL R19, R9, R22, P3 ;  /* 0x0000001609137208 */ /* 0x000fe20001800000 */
        /* <DEDUP_REMOVED lines=8> */
[----:B------:R-:W-:Y:S01]  /*66d0*/  @P6 MOV R6, R9 ;  /* 0x0000000900066202 */ /* 0x000fe20000000f00 */
[----:B------:R-:W-:-:S02]  /*66e0*/  @P6 IMAD.MOV.U32 R0, RZ, RZ, R13 ;  /* 0x000000ffff006224 */ /* 0x000fc400078e000d */
[----:B------:R-:W-:Y:S01]  /*66f0*/  @P2 IMAD.MOV.U32 R2, RZ, RZ, R18 ;  /* 0x000000ffff022224 */ /* 0x000fe200078e0012 */
[----:B------:R-:W-:Y:S01]  /*6700*/  FSETP.GT.AND P5, PT, R16, R5, PT ;  /* 0x000000051000720b */ /* 0x000fe20003fa4000 */
[----:B------:R-:W0:Y:S01]  /*6710*/  LDS.128 R12, [UR4+0xc0] ;  /* 0x0000c004ff0c7984 */ /* 0x000e220008000c00 */
[-C--:B------:R-:W-:Y:S01]  /*6720*/  FSETP.GT.AND P2, PT, R19, R0.reuse, PT ;  /* 0x000000001300720b */ /* 0x080fe20003f44000 */
[----:B------:R-:W-:Y:S01]  /*6730*/  IMAD.MOV.U32 R18, RZ, RZ, R5 ;  /* 0x000000ffff127224 */ /* 0x000fe200078e0005 */
[----:B------:R-:W-:Y:S01]  /*6740*/  MOV R7, R0 ;  /* 0x0000000000077202 */ /* 0x000fe20000000f00 */
[----:B------:R-:W-:Y:S01]  /*6750*/  @P6 IMAD.MOV.U32 R9, RZ, RZ, R4 ;  /* 0x000000ffff096224 */ /* 0x000fe200078e0004 */
[----:B------:R-:W-:Y:S01]  /*6760*/  MOV R4, R2 ;  /* 0x0000000200047202 */ /* 0x000fe20000000f00 */
[----:B------:R-:W-:Y:S02]  /*6770*/  IMAD.MOV.U32 R20, RZ, RZ, R8 ;  /* 0x000000ffff147224 */ /* 0x000fe400078e0008 */
[----:B------:R-:W-:-:S04]  /*6780*/  IMAD.MOV.U32 R22, RZ, RZ, R17 ;  /* 0x000000ffff167224 */ /* 0x000fc800078e0011 */
        /* <DEDUP_REMOVED lines=8> */
[----:B------:R-:W-:Y:S01]  /*6810*/  @P5 MOV R6, R2 ;  /* 0x0000000200065202 */ /* 0x000fe20000000f00 */
[----:B------:R-:W-:Y:S01]  /*6820*/  IMAD.MOV.U32 R0, RZ, RZ, R9 ;  /* 0x000000ffff007224 */ /* 0x000fe200078e0009 */
[----:B------:R-:W-:-:S03]  /*6830*/  FSETP.GT.AND P5, PT, R10, R19, PT ;  /* 0x000000130a00720b */ /* 0x000fc60003fa4000 */
[----:B------:R-:W-:Y:S01]  /*6840*/  IMAD.MOV.U32 R2, RZ, RZ, R6 ;  /* 0x000000ffff027224 */ /* 0x000fe200078e0006 */
[----:B------:R-:W-:-:S03]  /*6850*/  FSEL R24, R10, R19, P5 ;  /* 0x000000130a187208 */ /* 0x000fc60002800000 */
        /* <DEDUP_REMOVED lines=10> */
[----:B0-----:R-:W-:Y:S01]  /*6900*/  SEL R16, R12, R31, P3 ;  /* 0x0000001f0c107207 */ /* 0x001fe20001800000 */
[----:B------:R-:W-:-:S02]  /*6910*/  IMAD.MOV.U32 R19, RZ, RZ, R20 ;  /* 0x000000ffff137224 */ /* 0x000fc400078e0014 */
[----:B------:R-:W-:Y:S02]  /*6920*/  IMAD.MOV.U32 R8, RZ, RZ, R4 ;  /* 0x000000ffff087224 */ /* 0x000fe400078e0004 */
[----:B------:R-:W-:Y:S01]  /*6930*/  @P2 IMAD.MOV.U32 R0, RZ, RZ, R16 ;  /* 0x000000ffff002224 */ /* 0x000fe200078e0010 */
[----:B------:R-:W-:Y:S01]  /*6940*/  @P2 MOV R16, R9 ;  /* 0x0000000900102202 */ /* 0x000fe20000000f00 */
[----:B------:R-:W-:Y:S02]  /*6950*/  IMAD.MOV.U32 R9, RZ, RZ, R22 ;  /* 0x000000ffff097224 */ /* 0x000fe400078e0016 */
[----:B------:R-:W-:Y:S02]  /*6960*/  @P6 MOV R17, R5 ;  /* 0x0000000500116202 */ /* 0x000fe40000000f00 */
[----:B------:R-:W-:Y:S01]  /*6970*/  @P1 IMAD.MOV.U32 R10, RZ, RZ, R24 ;  /* 0x000000ffff0a1224 */ /* 0x000fe200078e0018 */
[----:B------:R-:W-:Y:S02]  /*6980*/  @P6 MOV R5, R18 ;  /* 0x0000001200056202 */ /* 0x000fe40000000f00 */
[----:B------:R-:W-:-:S02]  /*6990*/  FSETP.GT.AND P3, PT, R17, R20, PT ;  /* 0x000000141100720b */ /* 0x000fc40003f64000 */
[----:B------:R-:W-:Y:S02]  /*69a0*/  FSETP.GT.AND P2, PT, R10, R5, PT ;  /* 0x000000050a00720b */ /* 0x000fe40003f44000 */
[----:B------:R-:W-:Y:S02]  /*69b0*/  @P1 MOV R24, R7 ;  /* 0x0000000700181202 */ /* 0x000fe40000000f00 */
[----:B------:R-:W-:Y:S01]  /*69c0*/  @P4 MOV R2, R0 ;  /* 0x0000000000024202 */ /* 0x000fe20000000f00 */
[----:B------:R-:W-:Y:S01]  /*69d0*/  @P4 IMAD.MOV.U32 R0, RZ, RZ, R6 ;  /* 0x000000ffff004224 */ /* 0x000fe200078e0006 */
[CC--:B------:R-:W-:Y:S02]  /*69e0*/  FSETP.GT.AND P4, PT, R11.reuse, R24.reuse, PT ;  /* 0x000000180b00720b */ /* 0x0c0fe40003f84000 */
[----:B------:R-:W-:Y:S01]  /*69f0*/  MOV R12, R5 ;  /* 0x00000005000c7202 */ /* 0x000fe20000000f00 */
[----:B------:R-:W-:Y:S01]  /*6a00*/  @P6 IMAD.MOV.U32 R8, RZ, RZ, R2 ;  /* 0x000000ffff086224 */ /* 0x000fe200078e0002 */
[----:B------:R-:W-:Y:S01]  /*6a10*/  FSEL R21, R11, R24, P4 ;  /* 0x000000180b157208 */ /* 0x000fe20002000000 */
[----:B------:R-:W-:Y:S01]  /*6a20*/  @P3 IMAD.MOV.U32 R19, RZ, RZ, R17 ;  /* 0x000000ffff133224 */ /* 0x000fe200078e0011 */
[----:B------:R-:W-:Y:S01]  /*6a30*/  SEL R25, R13, R16, P5 ;  /* 0x000000100d197207 */ /* 0x000fe20002800000 */
        /* <DEDUP_REMOVED lines=8> */
[----:B------:R-:W0:Y:S01]  /*6ac0*/  LDS.128 R4, [UR4+0xe0] ;  /* 0x0000e004ff047984 */ /* 0x000e220008000c00 */
[----:B------:R-:W-:Y:S01]  /*6ad0*/  IMAD.MOV.U32 R16, RZ, RZ, R17 ;  /* 0x000000ffff107224 */ /* 0x000fe200078e0011 */
[----:B------:R-:W-:Y:S01]  /*6ae0*/  MOV R23, R10 ;  /* 0x0000000a00177202 */ /* 0x000fe20000000f00 */
[----:B------:R-:W-:Y:S01]  /*6af0*/  IMAD.MOV.U32 R20, RZ, RZ, R0 ;  /* 0x000000ffff147224 */ /* 0x000fe200078e0000 */
[----:B------:R-:W-:Y:S01]  /*6b00*/  MOV R18, R8 ;  /* 0x0000000800127202 */ /* 0x000fe20000000f00 */
[----:B------:R-:W-:Y:S01]  /*6b10*/  @P1 IMAD.MOV.U32 R20, RZ, RZ, R25 ;  /* 0x000000ffff141224 */ /* 0x000fe200078e0019 */
[----:B------:R-:W-:Y:S01]  /*6b20*/  @P1 MOV R25, R0 ;  /* 0x0000000000191202 */ /* 0x000fe20000000f00 */
[----:B------:R-:W-:-:S03]  /*6b30*/  IMAD.MOV.U32 R0, RZ, RZ, R19 ;  /* 0x000000ffff007224 */ /* 0x000fc600078e0013 */
        /* <DEDUP_REMOVED lines=10> */
[----:B------:R-:W-:-:S02]  /*6be0*/  @P6 IMAD.MOV.U32 R18, RZ, RZ, R17 ;  /* 0x000000ffff126224 */ /* 0x000fc400078e0011 */
[----:B------:R-:W-:Y:S02]  /*6bf0*/  IMAD.MOV.U32 R2, RZ, RZ, R9 ;  /* 0x000000ffff027224 */ /* 0x000fe400078e0009 */
[----:B------:R-:W-:-:S04]  /*6c00*/  @P6 IMAD.MOV.U32 R17, RZ, RZ, R8 ;  /* 0x000000ffff116224 */ /* 0x000fc800078e0008 */
[----:B------:R-:W-:Y:S01]  /*6c10*/  @P5 IMAD.MOV.U32 R0, RZ, RZ, R16 ;  /* 0x000000ffff005224 */ /* 0x000fe200078e0010 */
[----:B------:R-:W-:Y:S01]  /*6c20*/  @P5 MOV R2, R18 ;  /* 0x0000001200025202 */ /* 0x000fe20000000f00 */
[----:B------:R-:W-:Y:S01]  /*6c30*/  @P5 IMAD.MOV.U32 R16, RZ, RZ, R19 ;  /* 0x000000ffff105224 */ /* 0x000fe200078e0013 */
[----:B------:R-:W-:Y:S01]  /*6c40*/  @P1 MOV R13, R23 ;  /* 0x00000017000d1202 */ /* 0x000fe20000000f00 */
[----:B------:R-:W-:Y:S01]  /*6c50*/  @P5 IMAD.MOV.U32 R18, RZ, RZ, R9 ;  /* 0x000000ffff125224 */ /* 0x000fe200078e0009 */
[----:B------:R-:W-:Y:S01]  /*6c60*/  @P1 MOV R23, R12 ;  /* 0x0000000c00171202 */ /* 0x000fe20000000f00 */
[----:B------:R-:W1:Y:S01]  /*6c70*/  LDS.128 R8, [UR4+0xf0] ;  /* 0x0000f004ff087984 */ /* 0x000e620008000c00 */
[----:B------:R-:W-:Y:S01]  /*6c80*/  FSETP.GT.AND P2, PT, R13, R16, PT ;  /* 0x000000100d00720b */ /* 0x000fe20003f44000 */
[----:B------:R-:W-:Y:S01]  /*6c90*/  IMAD.MOV.U32 R19, RZ, RZ, R16 ;  /* 0x000000ffff137224 */ /* 0x000fe200078e0010 */
[----:B0-----:R-:W-:Y:S01]  /*6ca0*/  FSETP.GT.AND P6, PT, R4, R21, PT ;  /* 0x000000150400720b */ /* 0x001fe20003fc4000 */
[----:B------:R-:W-:-:S03]  /*6cb0*/  FADD R5, R30, R5 ;  /* 0x000000051e057221 */ /* 0x000fc60000000000 */
[----:B------:R-:W-:Y:S01]  /*6cc0*/  FSEL R12, R4, R21, P6 ;  /* 0x00000015040c7208 */ /* 0x000fe20003000000 */
[----:B------:R-:W-:Y:S01]  /*6cd0*/  IMAD.MOV.U32 R21, RZ, RZ, R0 ;  /* 0x000000ffff157224 */ /* 0x000fe200078e0000 */
[----:B------:R-:W-:-:S05]  /*6ce0*/  SEL R4, R14, R25, P4 ;  /* 0x000000190e047207 */ /* 0x000fca0002000000 */
[----:B------:R-:W-:Y:S01]  /*6cf0*/  @P2 IMAD.MOV.U32 R19, RZ, RZ, R13 ;  /* 0x000000ffff132224 */ /* 0x000fe200078e000d */
[----:B------:R-:W-:Y:S01]  /*6d00*/  FSETP.GT.AND P4, PT, R12, R23, PT ;  /* 0x000000170c00720b */ /* 0x000fe20003f84000 */
[----:B------:R-:W-:Y:S01]  /*6d10*/  @P2 IMAD.MOV.U32 R13, RZ, RZ, R16 ;  /* 0x000000ffff0d2224 */ /* 0x000fe200078e0010 */
[----:B------:R-:W-:Y:S01]  /*6d20*/  MOV R14, R20 ;  /* 0x00000014000e7202 */ /* 0x000fe20000000f00 */
[--C-:B------:R-:W-:Y:S01]  /*6d30*/  IMAD.MOV.U32 R16, RZ, RZ, R17.reuse ;  /* 0x000000ffff107224 */ /* 0x100fe200078e0011 */
[----:B------:R-:W-:Y:S02]  /*6d40*/  FSETP.GT.AND P5, PT, R19, R0, PT ;  /* 0x000000001300720b */ /* 0x000fe40003fa4000 */
[----:B------:R-:W-:Y:S02]  /*6d50*/  @P3 MOV R14, R4 ;  /* 0x00000004000e3202 */ /* 0x000fe40000000f00 */
[----:B------:R-:W-:Y:S02]  /*6d60*/  @P3 MOV R4, R20 ;  /* 0x0000001400043202 */ /* 0x000fe40000000f00 */
[----:B------:R-:W-:Y:S01]  /*6d70*/  MOV R20, R18 ;  /* 0x0000001200147202 */ /* 0x000fe20000000f00 */
[----:B------:R-:W-:Y:S01]  /*6d80*/  @P1 IMAD.MOV.U32 R16, RZ, RZ, R14 ;  /* 0x000000ffff101224 */ /* 0x000fe200078e000e */
[----:B------:R-:W-:Y:S01]  /*6d90*/  SEL R25, R15, R4, P6 ;  /* 0x000000040f197207 */ /* 0x000fe20003000000 */
[----:B------:R-:W-:-:S02]  /*6da0*/  @P1 IMAD.MOV.U32 R14, RZ, RZ, R17 ;  /* 0x000000ffff0e1224 */ /* 0x000fc400078e0011 */
[----:B------:R-:W-:Y:S01]  /*6db0*/  @P2 IMAD.MOV.U32 R20, RZ, RZ, R16 ;  /* 0x000000ffff142224 */ /* 0x000fe200078e0010 */
[----:B------:R-:W-:Y:S01]  /*6dc0*/  @P2 MOV R16, R18 ;  /* 0x0000001200102202 */ /* 0x000fe20000000f00 */
[----:B------:R-:W-:Y:S01]  /*6dd0*/  @P5 IMAD.MOV.U32 R21, RZ, RZ, R19 ;  /* 0x000000ffff155224 */ /* 0x000fe200078e0013 */
[----:B------:R-:W-:Y:S01]  /*6de0*/  MOV R4, R14 ;  /* 0x0000000e00047202 */ /* 0x000fe20000000f00 */
[----:B------:R-:W-:Y:S01]  /*6df0*/  @P5 IMAD.MOV.U32 R19, RZ, RZ, R0 ;  /* 0x000000ffff135224 */ /* 0x000fe200078e0000 */
[----:B------:R-:W-:Y:S01]  /*6e00*/  MOV R18, R13 ;  /* 0x0000000d00127202 */ /* 0x000fe20000000f00 */
[--C-:B------:R-:W-:Y:S02]  /*6e10*/  IMAD.MOV.U32 R0, RZ, RZ, R23.reuse ;  /* 0x000000ffff007224 */ /* 0x100fe400078e0017 */
[----:B------:R-:W-:Y:S02]  /*6e20*/  @P4 IMAD.MOV.U32 R0, RZ, RZ, R12 ;  /* 0x000000ffff004224 */ /* 0x000fe400078e000c */
[----:B------:R-:W-:-:S02]  /*6e30*/  @P4 IMAD.MOV.U32 R12, RZ, RZ, R23 ;  /* 0x000000ffff0c4224 */ /* 0x000fc400078e0017 */
[----:B------:R-:W-:Y:S01]  /*6e40*/  @P4 IMAD.MOV.U32 R4, RZ, RZ, R25 ;  /* 0x000000ffff044224 */ /* 0x000fe200078e0019 */
[----:B------:R-:W-:Y:S01]  /*6e50*/  FSETP.GT.AND P3, PT, R0, R13, PT ;  /* 0x0000000d0000720b */ /* 0x000fe20003f64000 */
[----:B------:R-:W-:Y:S01]  /*6e60*/  @P4 IMAD.MOV.U32 R25, RZ, RZ, R14 ;  /* 0x000000ffff194224 */ /* 0x000fe200078e000e */
[CC--:B-1----:R-:W-:Y:S01]  /*6e70*/  FSETP.GT.AND P1, PT, R11.reuse, R12.reuse, PT ;  /* 0x0000000c0b00720b */ /* 0x0c2fe20003f24000 */
[----:B------:R-:W-:Y:S02]  /*6e80*/  IMAD.MOV.U32 R17, RZ, RZ, R2 ;  /* 0x000000ffff117224 */ /* 0x000fe400078e0002 */
[----:B------:R-:W-:Y:S01]  /*6e90*/  @P5 IMAD.MOV.U32 R17, RZ, RZ, R20 ;  /* 0x000000ffff115224 */ /* 0x000fe200078e0014 */
[----:B------:R-:W-:Y:S01]  /*6ea0*/  FSEL R27, R11, R12, P1 ;  /* 0x0000000c0b1b7208 */ /* 0x000fe20000800000 */
[----:B------:R-:W-:Y:S02]  /*6eb0*/  @P5 IMAD.MOV.U32 R20, RZ, RZ, R2 ;  /* 0x000000ffff145224 */ /* 0x000fe400078e0002 */
[----:B------:R-:W-:-:S02]  /*6ec0*/  IMAD.MOV.U32 R2, RZ, RZ, R16 ;  /* 0x000000ffff027224 */ /* 0x000fc400078e0010 */
[----:B------:R-:W-:Y:S02]  /*6ed0*/  IMAD.MOV.U32 R23, RZ, RZ, R21 ;  /* 0x000000ffff177224 */ /* 0x000fe400078e0015 */
[----:B------:R-:W-:Y:S01]  /*6ee0*/  @P3 MOV R18, R0 ;  /* 0x0000000000123202 */ /* 0x000fe20000000f00 */
[----:B------:R-:W-:Y:S01]  /*6ef0*/  @P3 IMAD.MOV.U32 R0, RZ, RZ, R13 ;  /* 0x000000ffff003224 */ /* 0x000fe200078e000d */
[----:B------:R-:W-:Y:S01]  /*6f00*/  @P3 MOV R2, R4 ;  /* 0x0000000400023202 */ /* 0x000fe20000000f00 */
[----:B------:R-:W0:Y:S01]  /*6f10*/  LDS.128 R12, [UR4+0x100] ;  /* 0x00010004ff0c7984 */ /* 0x000e220008000c00 */
[----:B------:R-:W-:Y:S01]  /*6f20*/  FSETP.GT.AND P4, PT, R18, R19, PT ;  /* 0x000000131200720b */ /* 0x000fe20003f84000 */
[----:B------:R-:W-:Y:S01]  /*6f30*/  @P3 IMAD.MOV.U32 R4, RZ, RZ, R16 ;  /* 0x000000ffff043224 */ /* 0x000fe200078e0010 */
[----:B------:R-:W-:Y:S01]  /*6f40*/  FSETP.GT.AND P3, PT, R27, R0, PT ;  /* 0x000000001b00720b */ /* 0x000fe20003f64000 */
[----:B------:R-:W-:Y:S02]  /*6f50*/  IMAD.MOV.U32 R16, RZ, RZ, R19 ;  /* 0x000000ffff107224 */ /* 0x000fe400078e0013 */
[----:B------:R-:W-:-:S08]  /*6f60*/  IMAD.MOV.U32 R11, RZ, RZ, R0 ;  /* 0x000000ffff0b7224 */ /* 0x000fd000078e0000 */
        /* <DEDUP_REMOVED lines=9> */
[----:B------:R-:W-:-:S08]  /*7000*/  IMAD.MOV.U32 R0, RZ, RZ, R17 ;  /* 0x000000ffff007224 */ /* 0x000fd000078e0011 */
[----:B------:R-:W-:Y:S01]  /*7010*/  @P2 IMAD.MOV.U32 R23, RZ, RZ, R16 ;  /* 0x000000ffff172224 */ /* 0x000fe200078e0010 */
[----:B------:R-:W-:Y:S01]  /*7020*/  @P2 MOV R16, R21 ;  /* 0x0000001500102202 */ /* 0x000fe20000000f00 */
[--C-:B------:R-:W-:Y:S01]  /*7030*/  IMAD.MOV.U32 R21, RZ, RZ, R18.reuse ;  /* 0x000000ffff157224 */ /* 0x100fe200078e0012 */
[----:B------:R-:W-:Y:S01]  /*7040*/  @P2 MOV R0, R19 ;  /* 0x0000001300002202 */ /* 0x000fe20000000f00 */
[----:B------:R-:W-:Y:S01]  /*7050*/  @P2 IMAD.MOV.U32 R19, RZ, RZ, R17 ;  /* 0x000000ffff132224 */ /* 0x000fe200078e0011 */
[----:B------:R-:W-:Y:S01]  /*7060*/  @P4 MOV R21, R11 ;  /* 0x0000000b00154202 */ /* 0x000fe20000000f00 */
[----:B------:R-:W-:Y:S01]  /*7070*/  @P4 IMAD.MOV.U32 R11, RZ, RZ, R18 ;  /* 0x000000ffff0b4224 */ /* 0x000fe200078e0012 */
[----:B------:R-:W-:Y:S01]  /*7080*/  SEL R18, R6, R25, P1 ;  /* 0x0000001906127207 */ /* 0x000fe20000800000 */
[----:B------:R-:W-:Y:S01]  /*7090*/  IMAD.MOV.U32 R17, RZ, RZ, R4 ;  /* 0x000000ffff117224 */ /* 0x000fe200078e0004 */
[CC--:B0-----:R-:W-:Y:S02]  /*70a0*/  FSETP.GT.AND P6, PT, R12.reuse, R27.reuse, PT ;  /* 0x0000001b0c00720b */ /* 0x0c1fe40003fc4000 */
[-C--:B------:R-:W-:Y:S01]  /*70b0*/  FSETP.GT.AND P5, PT, R21, R16.reuse, PT ;  /* 0x000000101500720b */ /* 0x080fe20003fa4000 */
[----:B------:R-:W-:Y:S01]  /*70c0*/  @P3 IMAD.MOV.U32 R17, RZ, RZ, R18 ;  /* 0x000000ffff113224 */ /* 0x000fe200078e0012 */
[----:B------:R-:W-:Y:S01]  /*70d0*/  FSEL R12, R12, R27, P6 ;  /* 0x0000001b0c0c7208 */ /* 0x000fe20003000000 */
[----:B------:R-:W-:Y:S01]  /*70e0*/  @P3 IMAD.MOV.U32 R18, RZ, RZ, R4 ;  /* 0x000000ffff123224 */ /* 0x000fe200078e0004 */
[----:B------:R-:W-:-:S02]  /*70f0*/  MOV R20, R16 ;  /* 0x0000001000147202 */ /* 0x000fc40000000f00 */
[-C--:B------:R-:W-:Y:S02]  /*7100*/  FSETP.GT.AND P2, PT, R12, R11.reuse, PT ;  /* 0x0000000b0c00720b */ /* 0x080fe40003f44000 */
[----:B------:R-:W-:Y:S02]  /*7110*/  MOV R4, R11 ;  /* 0x0000000b00047202 */ /* 0x000fe40000000f00 */
[----:B------:R-:W-:-:S03]  /*7120*/  MOV R6, R19 ;  /* 0x0000001300067202 */ /* 0x000fc60000000f00 */
[----:B------:R-:W-:Y:S02]  /*7130*/  @P5 IMAD.MOV.U32 R20, RZ, RZ, R21 ;  /* 0x000000ffff145224 */ /* 0x000fe400078e0015 */
[----:B------:R-:W-:Y:S01]  /*7140*/  @P5 IMAD.MOV.U32 R21, RZ, RZ, R16 ;  /* 0x000000ffff155224 */ /* 0x000fe200078e0010 */
[----:B------:R-:W-:Y:S01]  /*7150*/  MOV R16, R2 ;  /* 0x0000000200107202 */ /* 0x000fe20000000f00 */
[----:B------:R-:W-:Y:S01]  /*7160*/  @P4 IMAD.MOV.U32 R16, RZ, RZ, R17 ;  /* 0x000000ffff104224 */ /* 0x000fe200078e0011 */
[----:B------:R-:W-:Y:S01]  /*7170*/  FSETP.GT.AND P3, PT, R20, R23, PT ;  /* 0x000000171400720b */ /* 0x000fe20003f64000 */
[----:B------:R-:W-:Y:S02]  /*7180*/  @P2 IMAD.MOV.U32 R4, RZ, RZ, R12 ;  /* 0x000000ffff042224 */ /* 0x000fe400078e000c */
[----:B------:R-:W-:Y:S01]  /*7190*/  @P2 IMAD.MOV.U32 R12, RZ, RZ, R11 ;  /* 0x000000ffff0c2224 */ /* 0x000fe200078e000b */
[-C--:B------:R-:W-:Y:S01]  /*71a0*/  MOV R11, R21.reuse ;  /* 0x00000015000b7202 */ /* 0x080fe20000000f00 */
[----:B------:R-:W-:Y:S01]  /*71b0*/  @P5 IMAD.MOV.U32 R6, RZ, RZ, R16 ;  /* 0x000000ffff065224 */ /* 0x000fe200078e0010 */
[----:B------:R-:W-:Y:S01]  /*71c0*/  FSETP.GT.AND P1, PT, R4, R21, PT ;  /* 0x000000150400720b */ /* 0x000fe20003f24000 */
[----:B------:R-:W-:Y:S01]  /*71d0*/  @P4 IMAD.MOV.U32 R17, RZ, RZ, R2 ;  /* 0x000000ffff114224 */ /* 0x000fe200078e0002 */
[----:B------:R-:W-:Y:S01]  /*71e0*/  @P5 MOV R16, R19 ;  /* 0x0000001300105202 */ /* 0x000fe20000000f00 */
[----:B------:R-:W-:Y:S01]  /*71f0*/  IMAD.MOV.U32 R19, RZ, RZ, R23 ;  /* 0x000000ffff137224 */ /* 0x000fe200078e0017 */
[----:B------:R-:W-:Y:S01]  /*7200*/  FSETP.GT.AND P5, PT, R13, R12, PT ;  /* 0x0000000c0d00720b */ /* 0x000fe20003fa4000 */
[----:B------:R-:W-:-:S02]  /*7210*/  IMAD.MOV.U32 R2, RZ, RZ, R0 ;  /* 0x000000ffff027224 */ /* 0x000fc400078e0000 */
[----:B------:R-:W-:Y:S01]  /*7220*/  @P3 IMAD.MOV.U32 R19, RZ, RZ, R20 ;  /* 0x000000ffff133224 */ /* 0x000fe200078e0014 */
[----:B------:R-:W-:Y:S01]  /*7230*/  @P3 MOV R2, R6 ;  /* 0x0000000600023202 */ /* 0x000fe20000000f00 */
[----:B------:R-:W-:Y:S01]  /*7240*/  @P3 IMAD.MOV.U32 R20, RZ, RZ, R23 ;  /* 0x000000ffff143224 */ /* 0x000fe200078e0017 */
[----:B------:R-:W-:Y:S01]  /*7250*/  SEL R23, R7, R18, P6 ;  /* 0x0000001207177207 */ /* 0x000fe20003000000 */
[----:B------:R-:W-:Y:S01]  /*7260*/  @P3 IMAD.MOV.U32 R6, RZ, RZ, R0 ;  /* 0x000000ffff063224 */ /* 0x000fe200078e0000 */
[----:B------:R-:W-:Y:S01]  /*7270*/  MOV R18, R17 ;  /* 0x0000001100127202 */ /* 0x000fe20000000f00 */
[----:B------:R-:W-:Y:S01]  /*7280*/  IMAD.MOV.U32 R7, RZ, RZ, R16 ;  /* 0x000000ffff077224 */ /* 0x000fe200078e0010 */
[----:B------:R-:W-:Y:S01]  /*7290*/  @P1 MOV R11, R4 ;  /* 0x00000004000b1202 */ /* 0x000fe20000000f00 */
[----:B------:R-:W-:Y:S01]  /*72a0*/  @P1 IMAD.MOV.U32 R4, RZ, RZ, R21 ;  /* 0x000000ffff041224 */ /* 0x000fe200078e0015 */
[----:B------:R-:W-:Y:S01]  /*72b0*/  FSEL R21, R13, R12, P5 ;  /* 0x0000000c0d157208 */ /* 0x000fe20002800000 */
[----:B------:R-:W-:Y:S01]  /*72c0*/  IMAD.MOV.U32 R12, RZ, RZ, R20 ;  /* 0x000000ffff0c7224 */ /* 0x000fe200078e0014 */
[----:B------:R-:W-:Y:S01]  /*72d0*/  FSETP.GT.AND P4, PT, R11, R20, PT ;  /* 0x000000140b00720b */ /* 0x000fe20003f84000 */
[----:B------:R-:W-:Y:S01]  /*72e0*/  IMAD.MOV.U32 R0, RZ, RZ, R4 ;  /* 0x000000ffff007224 */ /* 0x000fe200078e0004 */
[----:B------:R-:W-:Y:S01]  /*72f0*/  FSETP.GT.AND P3, PT, R21, R4, PT ;  /* 0x000000041500720b */ /* 0x000fe20003f64000 */
[----:B------:R-:W-:-:S02]  /*7300*/  @P2 IMAD.MOV.U32 R18, RZ, RZ, R23 ;  /* 0x000000ffff122224 */ /* 0x000fc400078e0017 */
[----:B------:R-:W-:Y:S01]  /*7310*/  @P2 IMAD.MOV.U32 R23, RZ, RZ, R17 ;  /* 0x000000ffff172224 */ /* 0x000fe200078e0011 */
[----:B------:R-:W-:Y:S01]  /*7320*/  MOV R17, R6 ;  /* 0x0000000600117202 */ /* 0x000fe20000000f00 */
[----:B------:R-:W-:Y:S02]  /*7330*/  @P1 IMAD.MOV.U32 R7, RZ, RZ, R18 ;  /* 0x000000ffff071224 */ /* 0x000fe400078e0012 */
[----:B------:R-:W-:Y:S02]  /*7340*/  @P1 IMAD.MOV.U32 R18, RZ, RZ, R16 ;  /* 0x000000ffff121224 */ /* 0x000fe400078e0010 */
[----:B------:R-:W-:Y:S02]  /*7350*/  IMAD.MOV.U32 R16, RZ, RZ, R19 ;  /* 0x000000ffff107224 */ /* 0x000fe400078e0013 */
[----:B------:R-:W-:Y:S01]  /*7360*/  @P4 IMAD.MOV.U32 R12, RZ, RZ, R11 ;  /* 0x000000ffff0c4224 */ /* 0x000fe200078e000b */
[----:B------:R-:W-:Y:S02]  /*7370*/  @P4 MOV R11, R20 ;  /* 0x00000014000b4202 */ /* 0x000fe40000000f00 */
[----:B------:R-:W-:Y:S01]  /*7380*/  @P3 MOV R0, R21 ;  /* 0x0000001500003202 */ /* 0x000fe20000000f00 */
[----:B------:R-:W-:Y:S01]  /*7390*/  @P3 IMAD.MOV.U32 R21, RZ, RZ, R4 ;  /* 0x000000ffff153224 */ /* 0x000fe200078e0004 */
[----:B------:R-:W-:Y:S01]  /*73a0*/  FSETP.GT.AND P6, PT, R12, R19, PT ;  /* 0x000000130c00720b */ /* 0x000fe20003fc4000 */
[----:B------:R-:W-:Y:S01]  /*73b0*/  IMAD.MOV.U32 R4, RZ, RZ, R2 ;  /* 0x000000ffff047224 */ /* 0x000fe200078e0002 */
[----:B------:R-:W-:-:S02]  /*73c0*/  FSETP.GT.AND P2, PT, R0, R11, PT ;  /* 0x0000000b0000720b */ /* 0x000fc40003f44000 */
[C---:B------:R-:W-:Y:S02]  /*73d0*/  FSETP.GT.AND P1, PT, R14.reuse, R21, PT ;  /* 0x000000150e00720b */ /* 0x040fe40003f24000 */
[----:B------:R-:W-:Y:S02]  /*73e0*/  MOV R13, R11 ;  /* 0x0000000b000d7202 */ /* 0x000fe40000000f00 */
[----:B------:R-:W-:Y:S01]  /*73f0*/  @P4 MOV R17, R7 ;  /* 0x0000000700114202 */ /* 0x000fe20000000f00 */
[----:B------:R-:W-:Y:S01]  /*7400*/  @P4 IMAD.MOV.U32 R7, RZ, RZ, R6 ;  /* 0x000000ffff074224 */ /* 0x000fe200078e0006 */
[----:B------:R-:W-:Y:S02]  /*7410*/  FSEL R14, R14, R21, P1 ;  /* 0x000000150e0e7208 */ /* 0x000fe40000800000 */
[----:B------:R-:W-:Y:S01]  /*7420*/  SEL R6, R8, R23, P5 ;  /* 0x0000001708067207 */ /* 0x000fe20002800000 */
        /* <DEDUP_REMOVED lines=13> */
[----:B------:R-:W0:Y:S01]  /*7500*/  LDS.128 R20, [UR4+0x120] ;  /* 0x00012004ff147984 */ /* 0x000e220008000c00 */
        /* <DEDUP_REMOVED lines=13> */
[----:B------:R-:W-:-:S02]  /*75e0*/  MOV R12, R17 ;  /* 0x00000011000c7202 */ /* 0x000fc40000000f00 */
[----:B------:R-:W-:Y:S01]  /*75f0*/  @P4 MOV R12, R11 ;  /* 0x0000000b000c4202 */ /* 0x000fe20000000f00 */
[----:B------:R-:W-:Y:S01]  /*7600*/  @P4 IMAD.MOV.U32 R11, RZ, RZ, R17 ;  /* 0x000000ffff0b4224 */ /* 0x000fe200078e0011 */
[----:B------:R-:W-:-:S03]  /*7610*/  FSETP.GT.AND P4, PT, R15, R14, PT ;  /* 0x0000000e0f00720b */ /* 0x000fc60003f84000 */
[----:B------:R-:W-:Y:S01]  /*7620*/  IMAD.MOV.U32 R6, RZ, RZ, R11 ;  /* 0x000000ffff067224 */ /* 0x000fe200078e000b */
[----:B------:R-:W-:Y:S01]  /*7630*/  FSEL R17, R15, R14, P4 ;  /* 0x0000000e0f117208 */ /* 0x000fe20002000000 */
        /* <DEDUP_REMOVED lines=9> */
[----:B------:R-:W-:-:S02]  /*76d0*/  IMAD.MOV.U32 R13, RZ, RZ, R8 ;  /* 0x000000ffff0d7224 */ /* 0x000fc400078e0008 */
[----:B------:R-:W-:Y:S02]  /*76e0*/  IMAD.MOV.U32 R16, RZ, RZ, R2 ;  /* 0x000000ffff107224 */ /* 0x000fe400078e0002 */
[----:B------:R-:W-:Y:S01]  /*76f0*/  @P6 IMAD.MOV.U32 R16, RZ, RZ, R9 ;  /* 0x000000ffff106224 */ /* 0x000fe200078e0009 */
[----:B------:R-:W-:Y:S02]  /*7700*/  @P6 MOV R9, R2 ;  /* 0x0000000200096202 */ /* 0x000fe40000000f00 */
[----:B------:R-:W-:Y:S01]  /*7710*/  MOV R2, R7 ;  /* 0x0000000700027202 */ /* 0x000fe20000000f00 */
        /* <DEDUP_REMOVED lines=8> */
[----:B------:R-:W1:Y:S01]  /*77a0*/  LDS.128 R8, [UR4+0x110] ;  /* 0x00011004ff087984 */ /* 0x000e620008000c00 */
[----:B------:R-:W-:Y:S01]  /*77b0*/  FSETP.GT.AND P6, PT, R13, R18, PT ;  /* 0x000000120d00720b */ /* 0x000fe20003fc4000 */
[----:B------:R-:W-:-:S10]  /*77c0*/  IMAD.MOV.U32 R15, RZ, RZ, R18 ;  /* 0x000000ffff0f7224 */ /* 0x000fd400078e0012 */
[----:B------:R-:W-:Y:S01]  /*77d0*/  @P1 MOV R2, R4 ;  /* 0x0000000400021202 */ /* 0x000fe20000000f00 */
[----:B------:R-:W-:Y:S01]  /*77e0*/  @P1 IMAD.MOV.U32 R4, RZ, RZ, R7 ;  /* 0x000000ffff041224 */ /* 0x000fe200078e0007 */
[----:B------:R-:W-:Y:S01]  /*77f0*/  @P6 MOV R15, R13 ;  /* 0x0000000d000f6202 */ /* 0x000fe20000000f00 */
[----:B------:R-:W-:Y:S02]  /*7800*/  IMAD.MOV.U32 R7, RZ, RZ, R12 ;  /* 0x000000ffff077224 */ /* 0x000fe400078e000c */
[----:B------:R-:W-:Y:S01]  /*7810*/  @P2 IMAD.MOV.U32 R7, RZ, RZ, R6 ;  /* 0x000000ffff072224 */ /* 0x000fe200078e0006 */
[----:B------:R-:W-:Y:S01]  /*7820*/  @P2 MOV R6, R12 ;  /* 0x0000000c00062202 */ /* 0x000fe20000000f00 */
[----:B------:R-:W-:Y:S01]  /*7830*/  @P6 IMAD.MOV.U32 R13, RZ, RZ, R18 ;  /* 0x000000ffff0d6224 */ /* 0x000fe200078e0012 */
[CC--:B0-----:R-:W-:Y:S01]  /*7840*/  FSETP.GT.AND P2, PT, R22.reuse, R17.reuse, PT ;  /* 0x000000111600720b */ /* 0x0c1fe20003f44000 */
[----:B------:R-:W-:Y:S01]  /*7850*/  IMAD.MOV.U32 R12, RZ, RZ, R16 ;  /* 0x000000ffff0c7224 */ /* 0x000fe200078e0010 */
[----:B------:R-:W-:Y:S01]  /*7860*/  FSETP.GT.AND P3, PT, R15, R4, PT ;  /* 0x000000040f00720b */ /* 0x000fe20003f64000 */
[----:B------:R-:W-:Y:S01]  /*7870*/  IMAD.MOV.U32 R27, RZ, RZ, R4 ;  /* 0x000000ffff1b7224 */ /* 0x000fe200078e0004 */
[----:B------:R-:W-:Y:S01]  /*7880*/  FSEL R22, R22, R17, P2 ;  /* 0x0000001116167208 */ /* 0x000fe20001000000 */
[----:B------:R-:W-:Y:S01]  /*7890*/  IMAD.MOV.U32 R19, RZ, RZ, R2 ;  /* 0x000000ffff137224 */ /* 0x000fe200078e0002 */
[----:B------:R-:W-:Y:S01]  /*78a0*/  @P5 MOV R12, R14 ;  /* 0x0000000e000c5202 */ /* 0x000fe20000000f00 */
[----:B------:R-:W-:Y:S01]  /*78b0*/  @P5 IMAD.MOV.U32 R14, RZ, RZ, R16 ;  /* 0x000000ffff0e5224 */ /* 0x000fe200078e0010 */
[----:B------:R-:W-:Y:S01]  /*78c0*/  FSETP.GT.AND P4, PT, R22, R13, PT ;  /* 0x0000000d1600720b */ /* 0x000fe20003f84000 */
[----:B------:R-:W-:Y:S01]  /*78d0*/  IMAD.MOV.U32 R16, RZ, RZ, R6 ;  /* 0x000000ffff107224 */ /* 0x000fe200078e0006 */
        /* <DEDUP_REMOVED lines=9> */
[--C-:B------:R-:W-:Y:S01]  /*7970*/  IMAD.MOV.U32 R0, RZ, RZ, R7.reuse ;  /* 0x000000ffff007224 */ /* 0x100fe200078e0007 */
[----:B------:R-:W-:Y:S01]  /*7980*/  FSETP.GT.AND P1, PT, R27, R2, PT ;  /* 0x000000021b00720b */ /* 0x000fe20003f24000 */
[----:B------:R-:W-:Y:S01]  /*7990*/  @P4 IMAD.MOV.U32 R6, RZ, RZ, R22 ;  /* 0x000000ffff064224 */ /* 0x000fe200078e0016 */
[----:B-1----:R-:W-:Y:S01]  /*79a0*/  SEL R9, R9, R14, P2 ;  /* 0x0000000e09097207 */ /* 0x002fe20001000000 */
[----:B------:R-:W-:Y:S01]  /*79b0*/  @P3 IMAD.MOV.U32 R0, RZ, RZ, R16 ;  /* 0x000000ffff003224 */ /* 0x000fe200078e0010 */
[----:B------:R-:W-:Y:S01]  /*79c0*/  @P4 MOV R22, R13 ;  /* 0x0000000d00164202 */ /* 0x000fe20000000f00 */
[----:B------:R-:W-:Y:S01]  /*79d0*/  @P3 IMAD.MOV.U32 R16, RZ, RZ, R7 ;  /* 0x000000ffff103224 */ /* 0x000fe200078e0007 */
[----:B------:R-:W-:Y:S01]  /*79e0*/  FSETP.GT.AND P3, PT, R6, R15, PT ;  /* 0x0000000f0600720b */ /* 0x000fe20003f64000 */
[----:B------:R-:W-:-:S02]  /*79f0*/  IMAD.MOV.U32 R7, RZ, RZ, R12 ;  /* 0x000000ffff077224 */ /* 0x000fc400078e000c */
[----:B------:R-:W-:Y:S01]  /*7a00*/  FADD R8, R5, R8 ;  /* 0x0000000805087221 */ /* 0x000fe20000000000 */
[----:B------:R-:W-:Y:S02]  /*7a10*/  @P4 IMAD.MOV.U32 R7, RZ, RZ, R9 ;  /* 0x000000ffff074224 */ /* 0x000fe400078e0009 */
[----:B------:R-:W-:Y:S01]  /*7a20*/  @P4 IMAD.MOV.U32 R9, RZ, RZ, R12 ;  /* 0x000000ffff094224 */ /* 0x000fe200078e000c */
[----:B------:R-:W-:Y:S01]  /*7a30*/  @P1 MOV R19, R27 ;  /* 0x0000001b00131202 */ /* 0x000fe20000000f00 */
[----:B------:R-:W-:Y:S02]  /*7a40*/  @P1 IMAD.MOV.U32 R27, RZ, RZ, R2 ;  /* 0x000000ffff1b1224 */ /* 0x000fe400078e0002 */
[--C-:B------:R-:W-:Y:S02]  /*7a50*/  IMAD.MOV.U32 R2, RZ, RZ, R15.reuse ;  /* 0x000000ffff027224 */ /* 0x100fe400078e000f */
[----:B------:R-:W-:Y:S01]  /*7a60*/  @P1 IMAD.MOV.U32 R4, RZ, RZ, R0 ;  /* 0x000000ffff041224 */ /* 0x000fe200078e0000 */
[----:B------:R-:W-:Y:S01]  /*7a70*/  @P3 MOV R2, R6 ;  /* 0x0000000600023202 */ /* 0x000fe20000000f00 */
[----:B------:R-:W-:Y:S01]  /*7a80*/  @P3 IMAD.MOV.U32 R6, RZ, RZ, R15 ;  /* 0x000000ffff063224 */ /* 0x000fe200078e000f */
[----:B------:R-:W-:Y:S01]  /*7a90*/  @P1 MOV R0, R17 ;  /* 0x0000001100001202 */ /* 0x000fe20000000f00 */
[----:B------:R-:W0:Y:S01]  /*7aa0*/  LDS.128 R12, [UR4+0x130] ;  /* 0x00013004ff0c7984 */ /* 0x000e220008000c00 */
[----:B------:R-:W-:Y:S01]  /*7ab0*/  FSETP.GT.AND P1, PT, R23, R22, PT ;  /* 0x000000161700720b */ /* 0x000fe20003f24000 */
[----:B------:R-:W-:Y:S01]  /*7ac0*/  IMAD.MOV.U32 R17, RZ, RZ, R16 ;  /* 0x000000ffff117224 */ /* 0x000fe200078e0010 */
[----:B------:R-:W-:-:S02]  /*7ad0*/  FSETP.GT.AND P4, PT, R2, R27, PT ;  /* 0x0000001b0200720b */ /* 0x000fc40003f84000 */
[----:B------:R-:W-:Y:S01]  /*7ae0*/  FSEL R25, R23, R22, P1 ;  /* 0x0000001617197208 */ /* 0x000fe20000800000 */
[----:B------:R-:W-:Y:S01]  /*7af0*/  IMAD.MOV.U32 R23, RZ, RZ, R6 ;  /* 0x000000ffff177224 */ /* 0x000fe200078e0006 */
[----:B------:R-:W-:Y:S01]  /*7b00*/  @P3 MOV R17, R7 ;  /* 0x0000000700113202 */ /* 0x000fe20000000f00 */
[----:B------:R-:W-:Y:S01]  /*7b10*/  @P3 IMAD.MOV.U32 R7, RZ, RZ, R16 ;  /* 0x000000ffff073224 */ /* 0x000fe200078e0010 */
[----:B------:R-:W-:Y:S01]  /*7b20*/  FSETP.GT.AND P2, PT, R25, R6, PT ;  /* 0x000000061900720b */ /* 0x000fe20003f44000 */
[----:B------:R-:W-:Y:S01]  /*7b30*/  IMAD.MOV.U32 R16, RZ, RZ, R27 ;  /* 0x000000ffff107224 */ /* 0x000fe200078e001b */
[----:B------:R-:W-:Y:S02]  /*7b40*/  MOV R22, R0 ;  /* 0x0000000000167202 */ /* 0x000fe40000000f00 */
[----:B------:R-:W-:-:S03]  /*7b50*/  MOV R18, R4 ;  /* 0x0000000400127202 */ /* 0x000fc60000000f00 */
[----:B------:R-:W-:Y:S01]  /*7b60*/  @P4 MOV R16, R2 ;  /* 0x0000000200104202 */ /* 0x000fe20000000f00 */
[----:B------:R-:W-:Y:S02]  /*7b70*/  @P4 IMAD.MOV.U32 R2, RZ, RZ, R27 ;  /* 0x000000ffff024224 */ /* 0x000fe400078e001b */
[----:B------:R-:W-:Y:S01]  /*7b80*/  @P4 IMAD.MOV.U32 R22, RZ, RZ, R17 ;  /* 0x000000ffff164224 */ /* 0x000fe200078e0011 */
[----:B------:R-:W-:Y:S02]  /*7b90*/  FSETP.GT.AND P5, PT, R16, R19, PT ;  /* 0x000000131000720b */ /* 0x000fe40003fa4000 */
[----:B------:R-:W-:Y:S01]  /*7ba0*/  @P2 IMAD.MOV.U32 R23, RZ, RZ, R25 ;  /* 0x000000ffff172224 */ /* 0x000fe200078e0019 */
[----:B------:R-:W-:Y:S01]  /*7bb0*/  @P4 MOV R17, R0 ;  /* 0x0000000000114202 */ /* 0x000fe20000000f00 */
[----:B------:R-:W-:Y:S02]  /*7bc0*/  @P2 IMAD.MOV.U32 R25, RZ, RZ, R6 ;  /* 0x000000ffff192224 */ /* 0x000fe400078e0006 */
[----:B------:R-:W-:Y:S01]  /*7bd0*/  IMAD.MOV.U32 R0, RZ, RZ, R19 ;  /* 0x000000ffff007224 */ /* 0x000fe200078e0013 */
[----:B------:R-:W-:Y:S01]  /*7be0*/  FSETP.GT.AND P4, PT, R23, R2, PT ;  /* 0x000000021700720b */ /* 0x000fe20003f84000 */
[----:B------:R-:W-:-:S05]  /*7bf0*/  IMAD.MOV.U32 R6, RZ, RZ, R7 ;  /* 0x000000ffff067224 */ /* 0x000fca00078e0007 */
[----:B------:R-:W-:Y:S01]  /*7c00*/  @P5 MOV R0, R16 ;  /* 0x0000001000005202 */ /* 0x000fe20000000f00 */
[----:B------:R-:W-:Y:S02]  /*7c10*/  @P5 IMAD.MOV.U32 R16, RZ, RZ, R19 ;  /* 0x000000ffff105224 */ /* 0x000fe400078e0013 */
[----:B------:R-:W-:Y:S02]  /*7c20*/  IMAD.MOV.U32 R19, RZ, RZ, R2 ;  /* 0x000000ffff137224 */ /* 0x000fe400078e0002 */
[----:B------:R-:W-:Y:S01]  /*7c30*/  @P5 IMAD.MOV.U32 R18, RZ, RZ, R22 ;  /* 0x000000ffff125224 */ /* 0x000fe200078e0016 */
[C---:B0-----:R-:W-:Y:S01]  /*7c40*/  FSETP.GT.AND P3, PT, R12.reuse, R25, PT ;  /* 0x000000190c00720b */ /* 0x041fe20003f64000 */
[----:B------:R-:W-:Y:S01]  /*7c50*/  @P5 IMAD.MOV.U32 R22, RZ, RZ, R4 ;  /* 0x000000ffff165224 */ /* 0x000fe200078e0004 */
[----:B------:R-:W-:Y:S01]  /*7c60*/  @P4 MOV R19, R23 ;  /* 0x0000001700134202 */ /* 0x000fe20000000f00 */
[----:B------:R-:W-:Y:S01]  /*7c70*/  @P4 IMAD.MOV.U32 R23, RZ, RZ, R2 ;  /* 0x000000ffff174224 */ /* 0x000fe200078e0002 */
[----:B------:R-:W-:Y:S01]  /*7c80*/  FSEL R2, R12, R25, P3 ;  /* 0x000000190c027208 */ /* 0x000fe20001800000 */
[----:B------:R-:W-:Y:S01]  /*7c90*/  FADD R15, R8, R15 ;  /* 0x0000000f080f7221 */ /* 0x000fe20000000000 */
[----:B------:R-:W-:-:S02]  /*7ca0*/  FSETP.GT.AND P6, PT, R19, R16, PT ;  /* 0x000000101300720b */ /* 0x000fc40003fc4000 */
[----:B------:R-:W-:Y:S02]  /*7cb0*/  SEL R12, R10, R9, P1 ;  /* 0x000000090a0c7207 */ /* 0x000fe40000800000 */
[-C--:B------:R-:W-:Y:S02]  /*7cc0*/  FSETP.GT.AND P1, PT, R2, R23.reuse, PT ;  /* 0x000000170200720b */ /* 0x080fe40003f24000 */
[----:B------:R-:W-:Y:S01]  /*7cd0*/  MOV R4, R23 ;  /* 0x0000001700047202 */ /* 0x000fe20000000f00 */
[----:B------:R-:W-:Y:S01]  /*7ce0*/  @P2 IMAD.MOV.U32 R6, RZ, RZ, R12 ;  /* 0x000000ffff062224 */ /* 0x000fe200078e000c */
[----:B------:R-:W-:Y:S01]  /*7cf0*/  MOV R9, R22 ;  /* 0x0000001600097202 */ /* 0x000fe20000000f00 */
[----:B------:R-:W-:Y:S01]  /*7d00*/  @P2 IMAD.MOV.U32 R12, RZ, RZ, R7 ;  /* 0x000000ffff0c2224 */ /* 0x000fe200078e0007 */
[----:B------:R-:W-:-:S03]  /*7d10*/  MOV R7, R16 ;  /* 0x0000001000077202 */ /* 0x000fc60000000f00 */
[----:B------:R-:W-:Y:S02]  /*7d20*/  @P6 IMAD.MOV.U32 R7, RZ, RZ, R19 ;  /* 0x000000ffff076224 */ /* 0x000fe400078e0013 */
[----:B------:R-:W-:Y:S01]  /*7d30*/  @P6 IMAD.MOV.U32 R19, RZ, RZ, R16 ;  /* 0x000000ffff136224 */ /* 0x000fe200078e0010 */
[----:B------:R-:W-:Y:S01]  /*7d40*/  MOV R16, R17 ;  /* 0x0000001100107202 */ /* 0x000fe20000000f00 */
[----:B------:R-:W-:Y:S01]  /*7d50*/  @P1 IMAD.MOV.U32 R4, RZ, RZ, R2 ;  /* 0x000000ffff041224 */ /* 0x000fe200078e0002 */
[----:B------:R-:W-:Y:S01]  /*7d60*/  FSETP.GT.AND P5, PT, R7, R0, PT ;  /* 0x000000000700720b */ /* 0x000fe20003fa4000 */
[----:B------:R-:W-:Y:S01]  /*7d70*/  @P4 IMAD.MOV.U32 R16, RZ, RZ, R6 ;  /* 0x000000ffff104224 */ /* 0x000fe200078e0006 */
[-C--:B------:R-:W-:Y:S01]  /*7d80*/  MOV R10, R19.reuse ;  /* 0x00000013000a7202 */ /* 0x080fe20000000f00 */
[----:B------:R-:W-:Y:S01]  /*7d90*/  @P4 IMAD.MOV.U32 R6, RZ, RZ, R17 ;  /* 0x000000ffff064224 */ /* 0x000fe200078e0011 */
[----:B------:R-:W-:Y:S01]  /*7da0*/  FSETP.GT.AND P2, PT, R4, R19, PT ;  /* 0x000000130400720b */ /* 0x000fe20003f44000 */
[----:B------:R-:W-:Y:S01]  /*7db0*/  @P1 IMAD.MOV.U32 R2, RZ, RZ, R23 ;  /* 0x000000ffff021224 */ /* 0x000fe200078e0017 */
[----:B------:R-:W-:Y:S01]  /*7dc0*/  SEL R23, R11, R12, P3 ;  /* 0x0000000c0b177207 */ /* 0x000fe20001800000 */
[----:B------:R-:W-:Y:S01]  /*7dd0*/  IMAD.MOV.U32 R17, RZ, RZ, R0 ;  /* 0x000000ffff117224 */ /* 0x000fe200078e0000 */
[----:B------:R-:W-:Y:S01]  /*7de0*/  MOV R12, R6 ;  /* 0x00000006000c7202 */ /* 0x000fe20000000f00 */
[----:B------:R-:W-:Y:S01]  /*7df0*/  @P6 IMAD.MOV.U32 R9, RZ, RZ, R16 ;  /* 0x000000ffff096224 */ /* 0x000fe200078e0010 */
[C---:B------:R-:W-:Y:S01]  /*7e00*/  FSETP.GT.AND P4, PT, R13.reuse, R2, PT ;  /* 0x000000020d00720b */ /* 0x040fe20003f84000 */
[----:B------:R-:W-:Y:S01]  /*7e10*/  @P1 IMAD.MOV.U32 R12, RZ, RZ, R23 ;  /* 0x000000ffff0c1224 */ /* 0x000fe200078e0017 */
[----:B------:R-:W-:Y:S01]  /*7e20*/  @P6 MOV R16, R22 ;  /* 0x0000001600106202 */ /* 0x000fe20000000f00 */
[----:B------:R-:W-:Y:S01]  /*7e30*/  @P5 IMAD.MOV.U32 R17, RZ, RZ, R7 ;  /* 0x000000ffff115224 */ /* 0x000fe200078e0007 */
[----:B------:R-:W-:Y:S01]  /*7e40*/  FSEL R25, R13, R2, P4 ;  /* 0x000000020d197208 */ /* 0x000fe20002000000 */
[----:B------:R-:W-:-:S02]  /*7e50*/  @P5 IMAD.MOV.U32 R7, RZ, RZ, R0 ;  /* 0x000000ffff075224 */ /* 0x000fc400078e0000 */
[----:B------:R-:W-:Y:S01]  /*7e60*/  @P2 MOV R10, R4 ;  /* 0x00000004000a2202 */ /* 0x000fe20000000f00 */
[----:B------:R-:W-:Y:S02]  /*7e70*/  @P2 IMAD.MOV.U32 R4, RZ, RZ, R19 ;  /* 0x000000ffff042224 */ /* 0x000fe400078e0013 */
[--C-:B------:R-:W-:Y:S01]  /*7e80*/  IMAD.MOV.U32 R0, RZ, RZ, R18.reuse ;  /* 0x000000ffff007224 */ /* 0x100fe200078e0012 */
[----:B------:R-:W-:Y:S01]  /*7e90*/  FSETP.GT.AND P6, PT, R10, R7, PT ;  /* 0x000000070a00720b */ /* 0x000fe20003fc4000 */
[----:B------:R-:W-:Y:S01]  /*7ea0*/  IMAD.MOV.U32 R2, RZ, RZ, R7 ;  /* 0x000000ffff027224 */ /* 0x000fe200078e0007 */
[----:B------:R-:W-:Y:S01]  /*7eb0*/  @P5 MOV R0, R9 ;  /* 0x0000000900005202 */ /* 0x000fe20000000f00 */
[----:B------:R-:W-:Y:S01]  /*7ec0*/  @P5 IMAD.MOV.U32 R9, RZ, RZ, R18 ;  /* 0x000000ffff095224 */ /* 0x000fe200078e0012 */
[----:B------:R-:W-:Y:S01]  /*7ed0*/  FSETP.GT.AND P5, PT, R25, R4, PT ;  /* 0x000000041900720b */ /* 0x000fe20003fa4000 */
[----:B------:R-:W-:Y:S02]  /*7ee0*/  IMAD.MOV.U32 R13, RZ, RZ, R4 ;  /* 0x000000ffff0d7224 */ /* 0x000fe400078e0004 */
[----:B------:R-:W-:Y:S01]  /*7ef0*/  @P1 IMAD.MOV.U32 R23, RZ, RZ, R6 ;  /* 0x000000ffff171224 */ /* 0x000fe200078e0006 */
[----:B------:R-:W-:Y:S01]  /*7f00*/  MOV R6, R9 ;  /* 0x0000000900067202 */ /* 0x000fe20000000f00 */
[----:B------:R-:W-:-:S03]  /*7f10*/  IMAD.MOV.U32 R11, RZ, RZ, R17 ;  /* 0x000000ffff0b7224 */ /* 0x000fc600078e0011 */
[----:B------:R-:W-:Y:S01]  /*7f20*/  SEL R24, R20, R23, P4 ;  /* 0x0000001714187207 */ /* 0x000fe20002000000 */
[----:B------:R-:W-:Y:S01]  /*7f30*/  @P6 IMAD.MOV.U32 R2, RZ, RZ, R10 ;  /* 0x000000ffff026224 */ /* 0x000fe200078e000a */
[----:B------:R-:W-:Y:S02]  /*7f40*/  @P6 MOV R10, R7 ;  /* 0x00000007000a6202 */ /* 0x000fe40000000f00 */
        /* <DEDUP_REMOVED lines=9> */
[----:B------:R-:W-:Y:S01]  /*7fe0*/  @P6 IMAD.MOV.U32 R7, RZ, RZ, R9 ;  /* 0x000000ffff076224 */ /* 0x000fe200078e0009 */
[CC--:B------:R-:W-:Y:S01]  /*7ff0*/  FSETP.GT.AND P2, PT, R14.reuse, R25.reuse, PT ;  /* 0x000000190e00720b */ /* 0x0c0fe20003f44000 */
[----:B------:R-:W-:Y:S01]  /*8000*/  IMAD.MOV.U32 R9, RZ, RZ, R10 ;  /* 0x000000ffff097224 */ /* 0x000fe200078e000a */
[----:B------:R-:W-:Y:S01]  /*8010*/  MOV R20, R12 ;  /* 0x0000000c00147202 */ /* 0x000fe20000000f00 */
[----:B------:R-:W-:Y:S01]  /*8020*/  @P5 IMAD.MOV.U32 R20, RZ, RZ, R24 ;  /* 0x000000ffff145224 */ /* 0x000fe200078e0018 */
[----:B------:R-:W-:Y:S01]  /*8030*/  FSEL R14, R14, R25, P2 ;  /* 0x000000190e0e7208 */ /* 0x000fe20001000000 */
[----:B------:R-:W-:Y:S01]  /*8040*/  @P3 IMAD.MOV.U32 R11, RZ, RZ, R2 ;  /* 0x000000ffff0b3224 */ /* 0x000fe200078e0002 */
[----:B------:R-:W-:Y:S01]  /*8050*/  @P3 MOV R4, R6 ;  /* 0x0000000600043202 */ /* 0x000fe20000000f00 */
[----:B------:R-:W-:Y:S01]  /*8060*/  @P3 IMAD.MOV.U32 R2, RZ, RZ, R17 ;  /* 0x000000ffff023224 */ /* 0x000fe200078e0011 */
[----:B------:R-:W-:Y:S01]  /*8070*/  @P5 MOV R24, R12 ;  /* 0x0000000c00185202 */ /* 0x000fe20000000f00 */
[----:B------:R-:W0:Y:S01]  /*8080*/  LDS.128 R16, [UR4+0x150] ;  /* 0x00015004ff107984 */ /* 0x000e220008000c00 */
[----:B------:R-:W-:Y:S01]  /*8090*/  @P1 MOV R9, R13 ;  /* 0x0000000d00091202 */ /* 0x000fe20000000f00 */
[----:B------:R-:W-:-:S02]  /*80a0*/  @P1 IMAD.MOV.U32 R13, RZ, RZ, R10 ;  /* 0x000000ffff0d1224 */ /* 0x000fc400078e000a */
[----:B------:R-:W-:Y:S01]  /*80b0*/  @P3 IMAD.MOV.U32 R6, RZ, RZ, R0 ;  /* 0x000000ffff063224 */ /* 0x000fe200078e0000 */
[----:B------:R-:W-:Y:S01]  /*80c0*/  FSETP.GT.AND P6, PT, R9, R2, PT ;  /* 0x000000020900720b */ /* 0x000fe20003fc4000 */
[----:B------:R-:W-:Y:S01]  /*80d0*/  IMAD.MOV.U32 R10, RZ, RZ, R2 ;  /* 0x000000ffff0a7224 */ /* 0x000fe200078e0002 */
[----:B------:R-:W-:Y:S01]  /*80e0*/  FSETP.GT.AND P3, PT, R14, R13, PT ;  /* 0x0000000d0e00720b */ /* 0x000fe20003f64000 */
[----:B------:R-:W-:Y:S01]  /*80f0*/  IMAD.MOV.U32 R0, RZ, RZ, R13 ;  /* 0x000000ffff007224 */ /* 0x000fe200078e000d */
[----:B------:R-:W-:Y:S01]  /*8100*/  MOV R12, R6 ;  /* 0x00000006000c7202 */ /* 0x000fe20000000f00 */
[----:B------:R-:W-:Y:S02]  /*8110*/  IMAD.MOV.U32 R22, RZ, RZ, R7 ;  /* 0x000000ffff167224 */ /* 0x000fe400078e0007 */
[----:B------:R-:W-:Y:S01]  /*8120*/  @P1 IMAD.MOV.U32 R22, RZ, RZ, R20 ;  /* 0x000000ffff161224 */ /* 0x000fe200078e0014 */
[----:B------:R-:W-:Y:S02]  /*8130*/  @P1 MOV R20, R7 ;  /* 0x0000000700141202 */ /* 0x000fe40000000f00 */
[----:B------:R-:W-:-:S02]  /*8140*/  SEL R7, R21, R24, P2 ;  /* 0x0000001815077207 */ /* 0x000fc40001000000 */
[----:B------:R-:W1:Y:S01]  /*8150*/  LDS.128 R24, [UR4+0x160] ;  /* 0x00016004ff187984 */ /* 0x000e620008000c00 */
[----:B------:R-:W-:Y:S01]  /*8160*/  @P6 IMAD.MOV.U32 R10, RZ, RZ, R9 ;  /* 0x000000ffff0a6224 */ /* 0x000fe200078e0009 */
[----:B------:R-:W-:Y:S01]  /*8170*/  @P6 MOV R9, R2 ;  /* 0x0000000200096202 */ /* 0x000fe20000000f00 */
[----:B------:R-:W-:Y:S02]  /*8180*/  @P3 IMAD.MOV.U32 R0, RZ, RZ, R14 ;  /* 0x000000ffff003224 */ /* 0x000fe400078e000e */
        /* <DEDUP_REMOVED lines=8> */
[----:B------:R-:W-:Y:S02]  /*8210*/  @P3 IMAD.MOV.U32 R6, RZ, RZ, R7 ;  /* 0x000000ffff063224 */ /* 0x000fe400078e0007 */
[----:B------:R-:W-:Y:S02]  /*8220*/  @P3 IMAD.MOV.U32 R7, RZ, RZ, R20 ;  /* 0x000000ffff073224 */ /* 0x000fe400078e0014 */
[----:B------:R-:W-:Y:S01]  /*8230*/  @P4 IMAD.MOV.U32 R2, RZ, RZ, R10 ;  /* 0x000000ffff024224 */ /* 0x000fe200078e000a */
[----:B------:R-:W-:Y:S01]  /*8240*/  @P4 MOV R10, R11 ;  /* 0x0000000b000a4202 */ /* 0x000fe20000000f00 */
[----:B------:R-:W-:Y:S01]  /*8250*/  @P5 IMAD.MOV.U32 R13, RZ, RZ, R0 ;  /* 0x000000ffff0d5224 */ /* 0x000fe200078e0000 */
[C---:B0-----:R-:W-:Y:S01]  /*8260*/  FSETP.GT.AND P1, PT, R17.reuse, R14, PT ;  /* 0x0000000e1100720b */ /* 0x041fe20003f24000 */
[----:B------:R-:W-:Y:S01]  /*8270*/  @P5 IMAD.MOV.U32 R0, RZ, RZ, R9 ;  /* 0x000000ffff005224 */ /* 0x000fe200078e0009 */
[----:B------:R-:W-:Y:S01]  /*8280*/  MOV R9, R4 ;  /* 0x0000000400097202 */ /* 0x000fe20000000f00 */
[----:B------:R-:W-:Y:S01]  /*8290*/  IMAD.MOV.U32 R11, RZ, RZ, R10 ;  /* 0x000000ffff0b7224 */ /* 0x000fe200078e000a */
[----:B------:R-:W-:Y:S01]  /*82a0*/  FSEL R17, R17, R14, P1 ;  /* 0x0000000e11117208 */ /* 0x000fe20000800000 */
[----:B------:R-:W-:Y:S01]  /*82b0*/  @P4 IMAD.MOV.U32 R9, RZ, RZ, R12 ;  /* 0x000000ffff094224 */ /* 0x000fe200078e000c */
[----:B------:R-:W-:-:S02]  /*82c0*/  FSETP.GT.AND P2, PT, R13, R10, PT ;  /* 0x0000000a0d00720b */ /* 0x000fc40003f44000 */
[----:B------:R-:W-:Y:S02]  /*82d0*/  FSETP.GT.AND P3, PT, R17, R0, PT ;  /* 0x000000001100720b */ /* 0x000fe40003f64000 */
[----:B------:R-:W-:Y:S01]  /*82e0*/  MOV R14, R22 ;  /* 0x00000016000e7202 */ /* 0x000fe20000000f00 */
[----:B------:R-:W-:Y:S01]  /*82f0*/  @P5 IMAD.MOV.U32 R14, RZ, RZ, R6 ;  /* 0x000000ffff0e5224 */ /* 0x000fe200078e0006 */
[----:B------:R-:W-:Y:S01]  /*8300*/  @P4 MOV R12, R4 ;  /* 0x00000004000c4202 */ /* 0x000fe20000000f00 */
[----:B------:R-:W-:Y:S02]  /*8310*/  @P5 IMAD.MOV.U32 R6, RZ, RZ, R22 ;  /* 0x000000ffff065224 */ /* 0x000fe400078e0016 */
[----:B------:R-:W0:Y:S01]  /*8320*/  LDS.128 R20, [UR4+0x140] ;  /* 0x00014004ff147984 */ /* 0x000e220008000c00 */
[----:B------:R-:W-:Y:S01]  /*8330*/  MOV R4, R12 ;  /* 0x0000000c00047202 */ /* 0x000fe20000000f00 */
[----:B-1----:R-:W-:Y:S02]  /*8340*/  FADD R3, R15, R26 ;  /* 0x0000001a0f037221 */ /* 0x002fe40000000000 */
[----:B------:R-:W-:Y:S01]  /*8350*/  @P2 MOV R11, R13 ;  /* 0x0000000d000b2202 */ /* 0x000fe20000000f00 */
[----:B------:R-:W-:-:S02]  /*8360*/  @P2 IMAD.MOV.U32 R13, RZ, RZ, R10 ;  /* 0x000000ffff0d2224 */ /* 0x000fc400078e000a */
[--C-:B------:R-:W-:Y:S01]  /*8370*/  IMAD.MOV.U32 R10, RZ, RZ, R0.reuse ;  /* 0x000000ffff0a7224 */ /* 0x100fe200078e0000 */
[----:B------:R-:W-:Y:S01]  /*8380*/  FSETP.GT.AND P4, PT, R11, R2, PT ;  /* 0x000000020b00720b */ /* 0x000fe20003f84000 */
[----:B------:R-:W-:Y:S02]  /*8390*/  @P3 IMAD.MOV.U32 R10, RZ, RZ, R17 ;  /* 0x000000ffff0a3224 */ /* 0x000fe400078e0011 */
[----:B------:R-:W-:Y:S02]  /*83a0*/  @P3 IMAD.MOV.U32 R17, RZ, RZ, R0 ;  /* 0x000000ffff113224 */ /* 0x000fe400078e0000 */
[----:B------:R-:W-:Y:S01]  /*83b0*/  @P2 IMAD.MOV.U32 R4, RZ, RZ, R14 ;  /* 0x000000ffff042224 */ /* 0x000fe200078e000e */
[----:B------:R-:W-:Y:S01]  /*83c0*/  FSETP.GT.AND P5, PT, R10, R13, PT ;  /* 0x0000000d0a00720b */ /* 0x000fe20003fa4000 */
[----:B------:R-:W-:Y:S01]  /*83d0*/  IMAD.MOV.U32 R0, RZ, RZ, R13 ;  /* 0x000000ffff007224 */ /* 0x000fe200078e000d */
[----:B------:R-:W-:Y:S01]  /*83e0*/  @P2 MOV R14, R12 ;  /* 0x0000000c000e2202 */ /* 0x000fe20000000f00 */
[----:B------:R-:W-:Y:S01]  /*83f0*/  IMAD.MOV.U32 R12, RZ, RZ, R2 ;  /* 0x000000ffff0c7224 */ /* 0x000fe200078e0002 */
[----:B------:R-:W-:-:S03]  /*8400*/  FSETP.GT.AND P2, PT, R18, R17, PT ;  /* 0x000000111200720b */ /* 0x000fc60003f44000 */
[----:B------:R-:W-:Y:S01]  /*8410*/  @P4 IMAD.MOV.U32 R12, RZ, RZ, R11 ;  /* 0x000000ffff0c4224 */ /* 0x000fe200078e000b */
[----:B------:R-:W-:Y:S01]  /*8420*/  @P4 MOV R11, R2 ;  /* 0x00000002000b4202 */ /* 0x000fe20000000f00 */
[--C-:B------:R-:W-:Y:S01]  /*8430*/  IMAD.MOV.U32 R2, RZ, RZ, R9.reuse ;  /* 0x000000ffff027224 */ /* 0x100fe200078e0009 */
[----:B------:R-:W-:Y:S02]  /*8440*/  FSEL R18, R18, R17, P2 ;  /* 0x0000001112127208 */ /* 0x000fe40001000000 */
[----:B------:R-:W-:Y:S01]  /*8450*/  @P4 MOV R2, R4 ;  /* 0x0000000400024202 */ /* 0x000fe20000000f00 */
[----:B------:R-:W-:Y:S01]  /*8460*/  @P4 IMAD.MOV.U32 R4, RZ, RZ, R9 ;  /* 0x000000ffff044224 */ /* 0x000fe200078e0009 */
[----:B------:R-:W-:Y:S01]  /*8470*/  @P5 MOV R0, R10 ;  /* 0x0000000a00005202 */ /* 0x000fe20000000f00 */
[----:B------:R-:W-:Y:S02]  /*8480*/  @P5 IMAD.MOV.U32 R10, RZ, RZ, R13 ;  /* 0x000000ffff0a5224 */ /* 0x000fe400078e000d */
[----:B------:R-:W-:Y:S01]  /*8490*/  IMAD.MOV.U32 R9, RZ, RZ, R11 ;  /* 0x000000ffff097224 */ /* 0x000fe200078e000b */
[----:B------:R-:W-:Y:S01]  /*84a0*/  FSETP.GT.AND P6, PT, R0, R11, PT ;  /* 0x0000000b0000720b */ /* 0x000fe20003fc4000 */
[----:B------:R-:W-:Y:S01]  /*84b0*/  IMAD.MOV.U32 R13, RZ, RZ, R10 ;  /* 0x000000ffff0d7224 */ /* 0x000fe200078e000a */
[----:B------:R-:W-:-:S02]  /*84c0*/  FSETP.GT.AND P4, PT, R18, R10, PT ;  /* 0x0000000a1200720b */ /* 0x000fc40003f84000 */
[----:B0-----:R-:W-:Y:S02]  /*84d0*/  SEL R20, R20, R7, P1 ;  /* 0x0000000714147207 */ /* 0x001fe40000800000 */
[----:B------:R-:W-:-:S07]  /*84e0*/  MOV R7, R6 ;  /* 0x0000000600077202 */ /* 0x000fce0000000f00 */
        /* <DEDUP_REMOVED lines=13> */
[----:B------:R-:W-:Y:S01]  /*85c0*/  FSETP.GT.AND P5, PT, R19, R18, PT ;  /* 0x000000121300720b */ /* 0x000fe20003fa4000 */
[----:B------:R-:W-:Y:S01]  /*85d0*/  @P1 IMAD.MOV.U32 R6, RZ, RZ, R9 ;  /* 0x000000ffff061224 */ /* 0x000fe200078e0009 */
[----:B------:R-:W-:Y:S01]  /*85e0*/  SEL R29, R21, R20, P2 ;  /* 0x00000014151d7207 */ /* 0x000fe20001000000 */
[----:B------:R-:W-:Y:S01]  /*85f0*/  @P1 IMAD.MOV.U32 R9, RZ, RZ, R12 ;  /* 0x000000ffff091224 */ /* 0x000fe200078e000c */
[----:B------:R-:W-:Y:S01]  /*8600*/  FSEL R19, R19, R18, P5 ;  /* 0x0000001213137208 */ /* 0x000fe20002800000 */
[----:B------:R-:W-:Y:S02]  /*8610*/  IMAD.MOV.U32 R12, RZ, RZ, R0 ;  /* 0x000000ffff0c7224 */ /* 0x000fe400078e0000 */
[----:B------:R-:W-:Y:S01]  /*8620*/  @P3 IMAD.MOV.U32 R12, RZ, RZ, R13 ;  /* 0x000000ffff0c3224 */ /* 0x000fe200078e000d */
[-C--:B------:R-:W-:Y:S01]  /*8630*/  MOV R17, R9.reuse ;  /* 0x0000000900117202 */ /* 0x080fe20000000f00 */
[----:B------:R-:W-:Y:S01]  /*8640*/  @P6 IMAD.MOV.U32 R11, RZ, RZ, R10 ;  /* 0x000000ffff0b6224 */ /* 0x000fe200078e000a */
[----:B------:R-:W-:Y:S01]  /*8650*/  @P6 MOV R10, R4 ;  /* 0x00000004000a6202 */ /* 0x000fe20000000f00 */
[----:B------:R-:W-:Y:S01]  /*8660*/  @P3 IMAD.MOV.U32 R13, RZ, RZ, R0 ;  /* 0x000000ffff0d3224 */ /* 0x000fe200078e0000 */
[----:B------:R-:W-:Y:S01]  /*8670*/  FSETP.GT.AND P6, PT, R12, R9, PT ;  /* 0x000000090c00720b */ /* 0x000fe20003fc4000 */
[--C-:B------:R-:W-:Y:S01]  /*8680*/  IMAD.MOV.U32 R4, RZ, RZ, R2.reuse ;  /* 0x000000ffff047224 */ /* 0x100fe200078e0002 */
[----:B------:R-:W-:Y:S01]  /*8690*/  @P1 MOV R4, R11 ;  /* 0x0000000b00041202 */ /* 0x000fe20000000f00 */
[----:B------:R-:W-:Y:S01]  /*86a0*/  @P1 IMAD.MOV.U32 R11, RZ, RZ, R2 ;  /* 0x000000ffff0b1224 */ /* 0x000fe200078e0002 */
[----:B------:R-:W-:-:S02]  /*86b0*/  FSETP.GT.AND P1, PT, R19, R13, PT ;  /* 0x0000000d1300720b */ /* 0x000fc40003f24000 */
[----:B------:R-:W-:Y:S02]  /*86c0*/  MOV R21, R13 ;  /* 0x0000000d00157202 */ /* 0x000fe40000000f00 */
[-C--:B------:R-:W-:Y:S01]  /*86d0*/  MOV R0, R7.reuse ;  /* 0x0000000700007202 */ /* 0x080fe20000000f00 */
[----:B------:R-:W-:Y:S01]  /*86e0*/  @P4 IMAD.MOV.U32 R0, RZ, RZ, R29 ;  /* 0x000000ffff004224 */ /* 0x000fe200078e001d */
[----:B------:R-:W-:Y:S01]  /*86f0*/  @P4 MOV R29, R7 ;  /* 0x00000007001d4202 */ /* 0x000fe20000000f00 */
[----:B------:R-:W-:Y:S02]  /*8700*/  IMAD.MOV.U32 R7, RZ, RZ, R6 ;  /* 0x000000ffff077224 */ /* 0x000fe400078e0006 */
[----:B------:R-:W-:Y:S01]  /*8710*/  @P6 IMAD.MOV.U32 R17, RZ, RZ, R12 ;  /* 0x000000ffff116224 */ /* 0x000fe200078e000c */
[----:B------:R-:W-:Y:S01]  /*8720*/  SEL R22, R22, R29, P5 ;  /* 0x0000001d16167207 */ /* 0x000fe20002800000 */
[----:B------:R-:W-:Y:S01]  /*8730*/  @P6 IMAD.MOV.U32 R12, RZ, RZ, R9 ;  /* 0x000000ffff0c6224 */ /* 0x000fe200078e0009 */
[----:B------:R-:W-:Y:S01]  /*8740*/  MOV R9, R11 ;  /* 0x0000000b00097202 */ /* 0x000fe20000000f00 */
[----:B------:R-:W-:Y:S01]  /*8750*/  @P1 IMAD.MOV.U32 R21, RZ, RZ, R19 ;  /* 0x000000ffff151224 */ /* 0x000fe200078e0013 */
[----:B------:R-:W-:-:S02]  /*8760*/  FSETP.GT.AND P2, PT, R17, R6, PT ;  /* 0x000000061100720b */ /* 0x000fc40003f44000 */
[----:B------:R-:W-:Y:S02]  /*8770*/  @P1 MOV R19, R13 ;  /* 0x0000000d00131202 */ /* 0x000fe40000000f00 */
[----:B------:R-:W-:-:S09]  /*8780*/  FSETP.GT.AND P4, PT, R21, R12, PT ;  /* 0x0000000c1500720b */ /* 0x000fd20003f84000 */
[----:B------:R-:W-:Y:S01]  /*8790*/  @P2 MOV R7, R17 ;  /* 0x0000001100072202 */ /* 0x000fe20000000f00 */
[----:B------:R-:W-:Y:S01]  /*87a0*/  @P2 IMAD.MOV.U32 R17, RZ, RZ, R6 ;  /* 0x000000ffff112224 */ /* 0x000fe200078e0006 */
[-C--:B------:R-:W-:Y:S01]  /*87b0*/  MOV R6, R10.reuse ;  /* 0x0000000a00067202 */ /* 0x080fe20000000f00 */
[----:B------:R-:W-:Y:S01]  /*87c0*/  @P3 IMAD.MOV.U32 R6, RZ, RZ, R0 ;  /* 0x000000ffff063224 */ /* 0x000fe200078e0000 */
[----:B------:R-:W-:Y:S01]  /*87d0*/  @P3 MOV R0, R10 ;  /* 0x0000000a00003202 */ /* 0x000fe20000000f00 */
[--C-:B------:R-:W-:Y:S02]  /*87e0*/  IMAD.MOV.U32 R10, RZ, RZ, R12.reuse ;  /* 0x000000ffff0a7224 */ /* 0x100fe400078e000c */
[----:B------:R-:W-:Y:S01]  /*87f0*/  @P4 IMAD.MOV.U32 R10, RZ, RZ, R21 ;  /* 0x000000ffff0a4224 */ /* 0x000fe200078e0015 */
[----:B------:R-:W-:Y:S01]  /*8800*/  @P6 MOV R9, R6 ;  /* 0x0000000600096202 */ /* 0x000fe20000000f00 */
[----:B------:R-:W-:Y:S01]  /*8810*/  @P6 IMAD.MOV.U32 R6, RZ, RZ, R11 ;  /* 0x000000ffff066224 */ /* 0x000fe200078e000b */
[----:B------:R-:W-:Y:S01]  /*8820*/  FSETP.GT.AND P6, PT, R24, R19, PT ;  /* 0x000000131800720b */ /* 0x000fe20003fc4000 */
[----:B------:R-:W-:Y:S01]  /*8830*/  IMAD.MOV.U32 R2, RZ, RZ, R17 ;  /* 0x000000ffff027224 */ /* 0x000fe200078e0011 */
[----:B------:R-:W-:Y:S01]  /*8840*/  FSETP.GT.AND P3, PT, R10, R17, PT ;  /* 0x000000110a00720b */ /* 0x000fe20003f64000 */
[----:B------:R-:W-:Y:S01]  /*8850*/  @P4 IMAD.MOV.U32 R21, RZ, RZ, R12 ;  /* 0x000000ffff154224 */ /* 0x000fe200078e000c */
[-C--:B------:R-:W-:Y:S01]  /*8860*/  MOV R11, R4.reuse ;  /* 0x00000004000b7202 */ /* 0x080fe20000000f00 */
[----:B------:R-:W-:Y:S01]  /*8870*/  @P2 IMAD.MOV.U32 R11, RZ, RZ, R9 ;  /* 0x000000ffff0b2224 */ /* 0x000fe200078e0009 */
[----:B------:R-:W-:-:S02]  /*8880*/  @P2 MOV R9, R4 ;  /* 0x0000000400092202 */ /* 0x000fc40000000f00 */
[----:B------:R-:W-:Y:S02]  /*8890*/  FSEL R24, R24, R19, P6 ;  /* 0x0000001318187208 */ /* 0x000fe40003000000 */
[----:B------:R-:W-:Y:S02]  /*88a0*/  MOV R4, R7 ;  /* 0x0000000700047202 */ /* 0x000fe40000000f00 */
[----:B------:R-:W-:Y:S02]  /*88b0*/  FSETP.GT.AND P5, PT, R24, R21, PT ;  /* 0x000000151800720b */ /* 0x000fe40003fa4000 */
[----:B------:R-:W-:Y:S01]  /*88c0*/  MOV R13, R0 ;  /* 0x00000000000d7202 */ /* 0x000fe20000000f00 */
[----:B------:R-:W-:Y:S01]  /*88d0*/  @P1 IMAD.MOV.U32 R13, RZ, RZ, R22 ;  /* 0x000000ffff0d1224 */ /* 0x000fe200078e0016 */
[----:B------:R-:W-:Y:S01]  /*88e0*/  @P3 MOV R2, R10 ;  /* 0x0000000a00023202 */ /* 0x000fe20000000f00 */
[----:B------:R-:W-:Y:S01]  /*88f0*/  @P3 IMAD.MOV.U32 R10, RZ, RZ, R17 ;  /* 0x000000ffff0a3224 */ /* 0x000fe200078e0011 */
[----:B------:R-:W-:Y:S01]  /*8900*/  @P1 MOV R22, R0 ;  /* 0x0000000000161202 */ /* 0x000fe20000000f00 */
[----:B------:R-:W-:Y:S01]  /*8910*/  IMAD.MOV.U32 R0, RZ, RZ, R9 ;  /* 0x000000ffff007224 */ /* 0x000fe200078e0009 */
[----:B------:R-:W-:-:S02]  /*8920*/  FSETP.GT.AND P2, PT, R2, R7, PT ;  /* 0x000000070200720b */ /* 0x000fc40003f44000 */
[-C--:B------:R-:W-:Y:S01]  /*8930*/  MOV R12, R6.reuse ;  /* 0x00000006000c7202 */ /* 0x080fe20000000f00 */
[----:B------:R-:W-:Y:S01]  /*8940*/  @P4 IMAD.MOV.U32 R12, RZ, RZ, R13 ;  /* 0x000000ffff0c4224 */ /* 0x000fe200078e000d */
[----:B------:R-:W-:Y:S01]  /*8950*/  @P4 MOV R13, R6 ;  /* 0x00000006000d4202 */ /* 0x000fe20000000f00 */
[----:B------:R-:W-:Y:S01]  /*8960*/  IMAD.MOV.U32 R6, RZ, RZ, R11 ;  /* 0x000000ffff067224 */ /* 0x000fe200078e000b */
[----:B------:R-:W-:Y:S01]  /*8970*/  SEL R17, R23, R22, P6 ;  /* 0x0000001617117207 */ /* 0x000fe20003000000 */
[----:B------:R-:W-:Y:S01]  /*8980*/  @P3 IMAD.MOV.U32 R0, RZ, RZ, R12 ;  /* 0x000000ffff003224 */ /* 0x000fe200078e000c */
[----:B------:R-:W-:Y:S02]  /*8990*/  @P3 MOV R12, R9 ;  /* 0x00000009000c3202 */ /* 0x000fe40000000f00 */
[-C--:B------:R-:W-:Y:S01]  /*89a0*/  MOV R9, R13.reuse ;  /* 0x0000000d00097202 */ /* 0x080fe20000000f00 */
[----:B------:R-:W-:Y:S01]  /*89b0*/  @P5 IMAD.MOV.U32 R9, RZ, RZ, R17 ;  /* 0x000000ffff095224 */ /* 0x000fe200078e0011 */
[----:B------:R-:W-:Y:S01]  /*89c0*/  @P5 MOV R17, R13 ;  /* 0x0000000d00115202 */ /* 0x000fe20000000f00 */
[----:B------:R-:W-:Y:S01]  /*89d0*/  @P2 IMAD.MOV.U32 R4, RZ, RZ, R2 ;  /* 0x000000ffff042224 */ /* 0x000fe200078e0002 */
[----:B------:R-:W-:Y:S01]  /*89e0*/  @P2 MOV R2, R7 ;  /* 0x0000000700022202 */ /* 0x000fe20000000f00 */
[----:B------:R-:W-:Y:S01]  /*89f0*/  IMAD.MOV.U32 R7, RZ, RZ, R21 ;  /* 0x000000ffff077224 */ /* 0x000fe200078e0015 */
[----:B------:R-:W-:Y:S01]  /*8a00*/  @P5 MOV R7, R24 ;  /* 0x0000001800075202 */ /* 0x000fe20000000f00 */
[----:B------:R-:W-:Y:S01]  /*8a10*/  @P2 IMAD.MOV.U32 R6, RZ, RZ, R0 ;  /* 0x000000ffff062224 */ /* 0x000fe200078e0000 */
[----:B------:R-:W-:-:S02]  /*8a20*/  @P5 MOV R24, R21 ;  /* 0x0000001500185202 */ /* 0x000fc40000000f00 */
[----:B------:R-:W-:Y:S01]  /*8a30*/  FSETP.GT.AND P1, PT, R7, R10, PT ;  /* 0x0000000a0700720b */ /* 0x000fe20003f24000 */
[----:B------:R-:W0:Y:S01]  /*8a40*/  LDS.128 R20, [UR4+0x180] ;  /* 0x00018004ff147984 */ /* 0x000e220008000c00 */
[----:B------:R-:W-:Y:S01]  /*8a50*/  @P2 MOV R0, R11 ;  /* 0x0000000b00002202 */ /* 0x000fe20000000f00 */
[----:B------:R-:W-:Y:S01]  /*8a60*/  IMAD.MOV.U32 R11, RZ, RZ, R10 ;  /* 0x000000ffff0b7224 */ /* 0x000fe200078e000a */
[C---:B------:R-:W-:Y:S02]  /*8a70*/  FSETP.GT.AND P3, PT, R25.reuse, R24, PT ;  /* 0x000000181900720b */ /* 0x040fe40003f64000 */
[----:B------:R-:W-:Y:S02]  /*8a80*/  MOV R13, R2 ;  /* 0x00000002000d7202 */ /* 0x000fe40000000f00 */
[----:B------:R-:W-:Y:S02]  /*8a90*/  FSEL R25, R25, R24, P3 ;  /* 0x0000001819197208 */ /* 0x000fe40001800000 */
[----:B------:R-:W-:-:S02]  /*8aa0*/  SEL R16, R16, R17, P3 ;  /* 0x0000001110107207 */ /* 0x000fc40001800000 */
[----:B------:R-:W-:Y:S01]  /*8ab0*/  MOV R14, R6 ;  /* 0x00000006000e7202 */ /* 0x000fe20000000f00 */
        /* <DEDUP_REMOVED lines=11> */
[----:B------:R-:W-:Y:S02]  /*8b70*/  MOV R2, R0 ;  /* 0x0000000000027202 */ /* 0x000fe40000000f00 */
[----:B------:R-:W-:Y:S02]  /*8b80*/  FSETP.GT.AND P6, PT, R13, R4, PT ;  /* 0x000000040d00720b */ /* 0x000fe40003fc4000 */
[----:B------:R-:W-:Y:S02]  /*8b90*/  FSETP.GT.AND P1, PT, R12, R11, PT ;  /* 0x0000000b0c00720b */ /* 0x000fe40003f24000 */
[----:B------:R-:W-:Y:S01]  /*8ba0*/  @P2 MOV R2, R10 ;  /* 0x0000000a00022202 */ /* 0x000fe20000000f00 */
[----:B------:R-:W-:Y:S01]  /*8bb0*/  @P2 IMAD.MOV.U32 R10, RZ, RZ, R0 ;  /* 0x000000ffff0a2224 */ /* 0x000fe200078e0000 */
[----:B------:R-:W-:Y:S01]  /*8bc0*/  @P5 MOV R25, R7 ;  /* 0x0000000700195202 */ /* 0x000fe20000000f00 */
[----:B------:R-:W-:-:S03]  /*8bd0*/  IMAD.MOV.U32 R0, RZ, RZ, R4 ;  /* 0x000000ffff007224 */ /* 0x000fc600078e0004 */
[----:B0-----:R-:W-:-:S03]  /*8be0*/  FSETP.GT.AND P2, PT, R20, R25, PT ;  /* 0x000000191400720b */ /* 0x001fc60003f44000 */
[----:B------:R-:W-:Y:S01]  /*8bf0*/  @P6 MOV R0, R13 ;  /* 0x0000000d00006202 */ /* 0x000fe20000000f00 */
[----:B------:R-:W-:Y:S01]  /*8c00*/  @P6 IMAD.MOV.U32 R13, RZ, RZ, R4 ;  /* 0x000000ffff0d6224 */ /* 0x000fe200078e0004 */
[-C--:B------:R-:W-:Y:S01]  /*8c10*/  MOV R4, R11.reuse ;  /* 0x0000000b00047202 */ /* 0x080fe20000000f00 */
[----:B------:R-:W-:Y:S01]  /*8c20*/  @P1 IMAD.MOV.U32 R4, RZ, RZ, R12 ;  /* 0x000000ffff041224 */ /* 0x000fe200078e000c */
[----:B------:R-:W-:Y:S01]  /*8c30*/  @P1 MOV R12, R11 ;  /* 0x0000000b000c1202 */ /* 0x000fe20000000f00 */
[----:B------:R-:W-:Y:S01]  /*8c40*/  IMAD.MOV.U32 R17, RZ, RZ, R13 ;  /* 0x000000ffff117224 */ /* 0x000fe200078e000d */
[----:B------:R-:W-:Y:S01]  /*8c50*/  FSEL R20, R20, R25, P2 ;  /* 0x0000001914147208 */ /* 0x000fe20001000000 */
[----:B------:R-:W-:Y:S01]  /*8c60*/  IMAD.MOV.U32 R11, RZ, RZ, R9 ;  /* 0x000000ffff0b7224 */ /* 0x000fe200078e0009 */
[----:B------:R-:W-:Y:S01]  /*8c70*/  FSETP.GT.AND P4, PT, R4, R13, PT ;  /* 0x0000000d0400720b */ /* 0x000fe20003f84000 */
[----:B------:R-:W-:Y:S01]  /*8c80*/  @P5 IMAD.MOV.U32 R11, RZ, RZ, R16 ;  /* 0x000000ffff0b5224 */ /* 0x000fe200078e0010 */
[----:B------:R-:W-:-:S02]  /*8c90*/  FSETP.GT.AND P3, PT, R20, R12, PT ;  /* 0x0000000c1400720b */ /* 0x000fc40003f64000 */
[----:B------:R-:W-:Y:S02]  /*8ca0*/  MOV R7, R12 ;  /* 0x0000000c00077202 */ /* 0x000fe40000000f00 */
[----:B------:R-:W-:Y:S02]  /*8cb0*/  @P5 MOV R16, R9 ;  /* 0x0000000900105202 */ /* 0x000fe40000000f00 */
[----:B------:R-:W-:Y:S01]  /*8cc0*/  @P6 MOV R14, R2 ;  /* 0x00000002000e6202 */ /* 0x000fe20000000f00 */
[----:B------:R-:W-:Y:S01]  /*8cd0*/  @P6 IMAD.MOV.U32 R2, RZ, RZ, R6 ;  /* 0x000000ffff026224 */ /* 0x000fe200078e0006 */
[----:B------:R-:W-:Y:S02]  /*8ce0*/  MOV R9, R0 ;  /* 0x0000000000097202 */ /* 0x000fe40000000f00 */
[----:B------:R-:W-:Y:S01]  /*8cf0*/  SEL R27, R27, R16, P2 ;  /* 0x000000101b1b7207 */ /* 0x000fe20001000000 */
        /* <DEDUP_REMOVED lines=11> */
[----:B------:R-:W-:-:S02]  /*8db0*/  @P3 MOV R20, R12 ;  /* 0x0000000c00143202 */ /* 0x000fc40000000f00 */
[----:B------:R-:W-:Y:S01]  /*8dc0*/  @P4 MOV R13, R2 ;  /* 0x00000002000d4202 */ /* 0x000fe20000000f00 */
[----:B------:R-:W-:Y:S01]  /*8dd0*/  IMAD.MOV.U32 R2, RZ, RZ, R4 ;  /* 0x000000ffff027224 */ /* 0x000fe200078e0004 */
[----:B------:R-:W-:-:S03]  /*8de0*/  FSETP.GT.AND P4, PT, R21, R20, PT ;  /* 0x000000141500720b */ /* 0x000fc60003f84000 */
[----:B------:R-:W-:Y:S01]  /*8df0*/  @P5 MOV R9, R17 ;  /* 0x0000001100095202 */ /* 0x000fe20000000f00 */
[----:B------:R-:W-:Y:S01]  /*8e00*/  @P5 IMAD.MOV.U32 R17, RZ, RZ, R0 ;  /* 0x000000ffff115224 */ /* 0x000fe200078e0000 */
[----:B------:R-:W-:Y:S01]  /*8e10*/  FSEL R21, R21, R20, P4 ;  /* 0x0000001415157208 */ /* 0x000fe20002000000 */
[----:B------:R-:W-:Y:S01]  /*8e20*/  @P6 IMAD.MOV.U32 R2, RZ, RZ, R7 ;  /* 0x000000ffff026224 */ /* 0x000fe200078e0007 */
[----:B------:R-:W-:Y:S01]  /*8e30*/  @P6 MOV R7, R4 ;  /* 0x0000000400076202 */ /* 0x000fe20000000f00 */
[----:B------:R-:W-:Y:S01]  /*8e40*/  IMAD.MOV.U32 R12, RZ, RZ, R17 ;  /* 0x000000ffff0c7224 */ /* 0x000fe200078e0011 */
        /* <DEDUP_REMOVED lines=8> */
[----:B------:R-:W-:-:S02]  /*8ed0*/  @P5 MOV R10, R6 ;  /* 0x00000006000a5202 */ /* 0x000fc40000000f00 */
[----:B------:R-:W-:Y:S02]  /*8ee0*/  @P3 MOV R27, R11 ;  /* 0x0000000b001b3202 */ /* 0x000fe40000000f00 */
[----:B------:R-:W-:-:S03]  /*8ef0*/  @P5 MOV R6, R14 ;  /* 0x0000000e00065202 */ /* 0x000fc60000000f00 */
[----:B------:R-:W-:Y:S01]  /*8f00*/  @P2 IMAD.MOV.U32 R12, RZ, RZ, R2 ;  /* 0x000000ffff0c2224 */ /* 0x000fe200078e0002 */
[----:B------:R-:W-:Y:S01]  /*8f10*/  @P2 MOV R2, R17 ;  /* 0x0000001100022202 */ /* 0x000fe20000000f00 */
[----:B------:R-:W-:Y:S01]  /*8f20*/  @P1 IMAD.MOV.U32 R13, RZ, RZ, R21 ;  /* 0x000000ffff0d1224 */ /* 0x000fe200078e0015 */
[----:B------:R-:W0:Y:S01]  /*8f30*/  LDS.128 R16, [UR4+0x170] ;  /* 0x00017004ff107984 */ /* 0x000e220008000c00 */
[----:B------:R-:W-:Y:S02]  /*8f40*/  MOV R11, R6 ;  /* 0x00000006000b7202 */ /* 0x000fe40000000f00 */
[----:B------:R-:W-:Y:S02]  /*8f50*/  FSETP.GT.AND P3, PT, R12, R9, PT ;  /* 0x000000090c00720b */ /* 0x000fe40003f64000 */
[----:B------:R-:W-:Y:S02]  /*8f60*/  FSETP.GT.AND P5, PT, R13, R2, PT ;  /* 0x000000020d00720b */ /* 0x000fe40003fa4000 */
[----:B------:R-:W-:Y:S01]  /*8f70*/  @P2 MOV R11, R4 ;  /* 0x00000004000b2202 */ /* 0x000fe20000000f00 */
[----:B------:R-:W-:Y:S01]  /*8f80*/  @P2 IMAD.MOV.U32 R4, RZ, RZ, R6 ;  /* 0x000000ffff042224 */ /* 0x000fe200078e0006 */
[----:B------:R-:W-:Y:S01]  /*8f90*/  @P1 MOV R21, R7 ;  /* 0x0000000700151202 */ /* 0x000fe20000000f00 */
[----:B------:R-:W-:Y:S01]  /*8fa0*/  IMAD.MOV.U32 R6, RZ, RZ, R9 ;  /* 0x000000ffff067224 */ /* 0x000fe200078e0009 */
[----:B------:R-:W-:-:S02]  /*8fb0*/  MOV R7, R2 ;  /* 0x0000000200077202 */ /* 0x000fc40000000f00 */
[----:B------:R-:W-:-:S03]  /*8fc0*/  FSETP.GT.AND P2, PT, R22, R21, PT ;  /* 0x000000151600720b */ /* 0x000fc60003f44000 */
[----:B------:R-:W-:Y:S01]  /*8fd0*/  @P3 MOV R6, R12 ;  /* 0x0000000c00063202 */ /* 0x000fe20000000f00 */
[----:B------:R-:W-:Y:S01]  /*8fe0*/  @P3 IMAD.MOV.U32 R12, RZ, RZ, R9 ;  /* 0x000000ffff0c3224 */ /* 0x000fe200078e0009 */
[----:B------:R-:W-:Y:S01]  /*8ff0*/  FSEL R22, R22, R21, P2 ;  /* 0x0000001516167208 */ /* 0x000fe20001000000 */
[----:B------:R-:W-:Y:S01]  /*9000*/  @P5 IMAD.MOV.U32 R7, RZ, RZ, R13 ;  /* 0x000000ffff075224 */ /* 0x000fe200078e000d */
[----:B------:R-:W-:Y:S01]  /*9010*/  @P5 MOV R13, R2 ;  /* 0x00000002000d5202 */ /* 0x000fe20000000f00 */
[--C-:B------:R-:W-:Y:S01]  /*9020*/  IMAD.MOV.U32 R2, RZ, RZ, R10.reuse ;  /* 0x000000ffff027224 */ /* 0x100fe200078e000a */
[----:B------:R-:W-:Y:S01]  /*9030*/  @P3 MOV R2, R11 ;  /* 0x0000000b00023202 */ /* 0x000fe20000000f00 */
[----:B------:R-:W-:Y:S01]  /*9040*/  @P3 IMAD.MOV.U32 R11, RZ, RZ, R10 ;  /* 0x000000ffff0b3224 */ /* 0x000fe200078e000a */
[----:B------:R-:W-:Y:S02]  /*9050*/  FSETP.GT.AND P6, PT, R7, R12, PT ;  /* 0x0000000c0700720b */ /* 0x000fe40003fc4000 */
[----:B------:R-:W-:-:S02]  /*9060*/  FSETP.GT.AND P3, PT, R22, R13, PT ;  /* 0x0000000d1600720b */ /* 0x000fc40003f64000 */
[----:B------:R-:W-:Y:S02]  /*9070*/  MOV R9, R12 ;  /* 0x0000000c00097202 */ /* 0x000fe40000000f00 */
[----:B------:R-:W-:Y:S02]  /*9080*/  MOV R10, R13 ;  /* 0x0000000d000a7202 */ /* 0x000fe40000000f00 */
[----:B------:R-:W-:-:S05]  /*9090*/  MOV R14, R11 ;  /* 0x0000000b000e7202 */ /* 0x000fca0000000f00 */
[----:B------:R-:W-:Y:S02]  /*90a0*/  @P6 IMAD.MOV.U32 R9, RZ, RZ, R7 ;  /* 0x000000ffff096224 */ /* 0x000fe400078e0007 */
[----:B------:R-:W-:Y:S01]  /*90b0*/  @P6 IMAD.MOV.U32 R7, RZ, RZ, R12 ;  /* 0x000000ffff076224 */ /* 0x000fe200078e000c */
[----:B0-----:R-:W-:Y:S01]  /*90c0*/  SEL R16, R16, R27, P4 ;  /* 0x0000001b10107207 */ /* 0x001fe20002000000 */
[----:B------:R-:W-:Y:S01]  /*90d0*/  @P3 IMAD.MOV.U32 R10, RZ, RZ, R22 ;  /* 0x000000ffff0a3224 */ /* 0x000fe200078e0016 */
[----:B------:R-:W-:Y:S01]  /*90e0*/  FSETP.GT.AND P4, PT, R9, R6, PT ;  /* 0x000000060900720b */ /* 0x000fe20003f84000 */
[----:B------:R-:W-:Y:S01]  /*90f0*/  @P3 IMAD.MOV.U32 R22, RZ, RZ, R13 ;  /* 0x000000ffff163224 */ /* 0x000fe200078e000d */
[----:B------:R-:W-:Y:S02]  /*9100*/  MOV R12, R0 ;  /* 0x00000000000c7202 */ /* 0x000fe40000000f00 */
[----:B------:R-:W-:Y:S01]  /*9110*/  @P1 MOV R12, R16 ;  /* 0x00000010000c1202 */ /* 0x000fe20000000f00 */
[----:B------:R-:W-:Y:S01]  /*9120*/  @P1 IMAD.MOV.U32 R16, RZ, RZ, R0 ;  /* 0x000000ffff101224 */ /* 0x000fe200078e0000 */
[----:B------:R-:W-:-:S02]  /*9130*/  FSETP.GT.AND P1, PT, R10, R7, PT ;  /* 0x000000070a00720b */ /* 0x000fc40003f24000 */
[----:B------:R-:W-:Y:S01]  /*9140*/  MOV R13, R4 ;  /* 0x00000004000d7202 */ /* 0x000fe20000000f00 */
[----:B------:R-:W-:Y:S01]  /*9150*/  @P5 IMAD.MOV.U32 R13, RZ, RZ, R12 ;  /* 0x000000ffff0d5224 */ /* 0x000fe200078e000c */
[----:B------:R-:W-:Y:S02]  /*9160*/  MOV R0, R6 ;  /* 0x0000000600007202 */ /* 0x000fe40000000f00 */
[----:B------:R-:W-:Y:S01]  /*9170*/  @P5 MOV R12, R4 ;  /* 0x00000004000c5202 */ /* 0x000fe20000000f00 */
[----:B------:R-:W-:Y:S01]  /*9180*/  @P6 IMAD.MOV.U32 R14, RZ, RZ, R13 ;  /* 0x000000ffff0e6224 */ /* 0x000fe200078e000d */
[C---:B------:R-:W-:Y:S01]  /*9190*/  FSETP.GT.AND P5, PT, R23.reuse, R22, PT ;  /* 0x000000161700720b */ /* 0x040fe20003fa4000 */
[----:B------:R-:W-:Y:S01]  /*91a0*/  @P6 IMAD.MOV.U32 R13, RZ, RZ, R11 ;  /* 0x000000ffff0d6224 */ /* 0x000fe200078e000b */
[----:B------:R-:W-:Y:S01]  /*91b0*/  MOV R4, R2 ;  /* 0x0000000200047202 */ /* 0x000fe20000000f00 */
[----:B------:R-:W0:Y:S01]  /*91c0*/  LDS R11, [UR4+0x190] ;  /* 0x00019004ff0b7984 */ /* 0x000e220008000800 */
[----:B------:R-:W-:Y:S01]  /*91d0*/  @P4 IMAD.MOV.U32 R0, RZ, RZ, R9 ;  /* 0x000000ffff004224 */ /* 0x000fe200078e0009 */
[----:B------:R-:W-:Y:S01]  /*91e0*/  @P4 MOV R9, R6 ;  /* 0x0000000600094202 */ /* 0x000fe20000000f00 */
[--C-:B------:R-:W-:Y:S01]  /*91f0*/  IMAD.MOV.U32 R6, RZ, RZ, R7.reuse ;  /* 0x000000ffff067224 */ /* 0x100fe200078e0007 */
[----:B------:R-:W-:Y:S01]  /*9200*/  @P1 MOV R6, R10 ;  /* 0x0000000a00061202 */ /* 0x000fe20000000f00 */
[----:B------:R-:W-:Y:S01]  /*9210*/  @P1 IMAD.MOV.U32 R10, RZ, RZ, R7 ;  /* 0x000000ffff0a1224 */ /* 0x000fe200078e0007 */
[----:B------:R-:W-:-:S02]  /*9220*/  FSEL R22, R23, R22, P5 ;  /* 0x0000001617167208 */ /* 0x000fc40002800000 */
[-C--:B------:R-:W-:Y:S02]  /*9230*/  FSETP.GT.AND P6, PT, R6, R9.reuse, PT ;  /* 0x000000090600720b */ /* 0x080fe40003fc4000 */
[----:B------:R-:W-:Y:S01]  /*9240*/  @P4 MOV R4, R14 ;  /* 0x0000000e00044202 */ /* 0x000fe20000000f00 */
[----:B------:R-:W-:Y:S01]  /*9250*/  @P4 IMAD.MOV.U32 R14, RZ, RZ, R2 ;  /* 0x000000ffff0e4224 */ /* 0x000fe200078e0002 */
[----:B------:R-:W-:Y:S01]  /*9260*/  FSETP.GT.AND P4, PT, R22, R10, PT ;  /* 0x0000000a1600720b */ /* 0x000fe20003f84000 */
[----:B------:R-:W-:Y:S01]  /*9270*/  IMAD.MOV.U32 R2, RZ, RZ, R12 ;  /* 0x000000ffff027224 */ /* 0x000fe200078e000c */
[----:B------:R-:W-:Y:S02]  /*9280*/  MOV R7, R9 ;  /* 0x0000000900077202 */ /* 0x000fe40000000f00 */
[----:B------:R-:W-:Y:S01]  /*9290*/  SEL R21, R17, R16, P2 ;  /* 0x0000001011157207 */ /* 0x000fe20001000000 */
[----:B------:R-:W-:Y:S01]  /*92a0*/  IMAD.MOV.U32 R16, RZ, RZ, R4 ;  /* 0x000000ffff107224 */ /* 0x000fe200078e0004 */
[----:B------:R-:W-:-:S02]  /*92b0*/  MOV R17, R10 ;  /* 0x0000000a00117202 */ /* 0x000fc40000000f00 */
[----:B------:R-:W-:Y:S01]  /*92c0*/  @P3 MOV R2, R21 ;  /* 0x0000001500023202 */ /* 0x000fe20000000f00 */
[----:B------:R-:W-:Y:S01]  /*92d0*/  @P6 IMAD.MOV.U32 R7, RZ, RZ, R6 ;  /* 0x000000ffff076224 */ /* 0x000fe200078e0006 */
[----:B------:R-:W-:Y:S01]  /*92e0*/  @P6 MOV R6, R9 ;  /* 0x0000000900066202 */ /* 0x000fe20000000f00 */
[----:B------:R-:W-:Y:S01]  /*92f0*/  @P3 IMAD.MOV.U32 R21, RZ, RZ, R12 ;  /* 0x000000ffff153224 */ /* 0x000fe200078e000c */
[-C--:B------:R-:W-:Y:S01]  /*9300*/  MOV R12, R0.reuse ;  /* 0x00000000000c7202 */ /* 0x080fe20000000f00 */
[----:B------:R-:W-:Y:S01]  /*9310*/  @P4 IMAD.MOV.U32 R17, RZ, RZ, R22 ;  /* 0x000000ffff114224 */ /* 0x000fe200078e0016 */
[----:B------:R-:W-:Y:S01]  /*9320*/  FSETP.GT.AND P2, PT, R7, R0, PT ;  /* 0x000000000700720b */ /* 0x000fe20003f44000 */
[--C-:B------:R-:W-:Y:S01]  /*9330*/  IMAD.MOV.U32 R9, RZ, RZ, R13.reuse ;  /* 0x000000ffff097224 */ /* 0x100fe200078e000d */
[----:B------:R-:W-:Y:S01]  /*9340*/  @P4 MOV R22, R10 ;  /* 0x0000000a00164202 */ /* 0x000fe20000000f00 */
[----:B------:R-:W-:Y:S01]  /*9350*/  @P1 IMAD.MOV.U32 R9, RZ, RZ, R2 ;  /* 0x000000ffff091224 */ /* 0x000fe200078e0002 */
[-C--:B------:R-:W-:Y:S01]  /*9360*/  FSETP.GT.AND P3, PT, R17, R6.reuse, PT ;  /* 0x000000061100720b */ /* 0x080fe20003f64000 */
[----:B------:R-:W-:Y:S01]  /*9370*/  @P1 IMAD.MOV.U32 R2, RZ, RZ, R13 ;  /* 0x000000ffff021224 */ /* 0x000fe200078e000d */
[----:B------:R-:W-:-:S07]  /*9380*/  MOV R10, R6 ;  /* 0x00000006000a7202 */ /* 0x000fce0000000f00 */
[----:B------:R-:W-:Y:S01]  /*9390*/  @P2 IMAD.MOV.U32 R12, RZ, RZ, R7 ;  /* 0x000000ffff0c2224 */ /* 0x000fe200078e0007 */
[----:B------:R-:W-:Y:S02]  /*93a0*/  @P2 MOV R7, R0 ;  /* 0x0000000000072202 */ /* 0x000fe40000000f00 */
[C---:B0-----:R-:W-:Y:S01]  /*93b0*/  FSETP.GT.AND P1, PT, R11.reuse, R22, PT ;  /* 0x000000160b00720b */ /* 0x041fe20003f24000 */
[----:B------:R-:W-:Y:S01]  /*93c0*/  @P3 IMAD.MOV.U32 R10, RZ, RZ, R17 ;  /* 0x000000ffff0a3224 */ /* 0x000fe200078e0011 */
[----:B------:R-:W-:Y:S02]  /*93d0*/  MOV R0, R14 ;  /* 0x0000000e00007202 */ /* 0x000fe40000000f00 */
[----:B------:R-:W-:Y:S01]  /*93e0*/  @P6 MOV R0, R9 ;  /* 0x0000000900006202 */ /* 0x000fe20000000f00 */
[----:B------:R-:W-:Y:S01]  /*93f0*/  @P6 IMAD.MOV.U32 R9, RZ, RZ, R14 ;  /* 0x000000ffff096224 */ /* 0x000fe200078e000e */
[----:B------:R-:W-:Y:S02]  /*9400*/  @P3 MOV R17, R6 ;  /* 0x0000000600113202 */ /* 0x000fe40000000f00 */
[----:B------:R-:W-:-:S02]  /*9410*/  FSEL R13, R11, R22, P1 ;  /* 0x000000160b0d7208 */ /* 0x000fc40000800000 */
[----:B------:R-:W-:Y:S01]  /*9420*/  @P2 MOV R16, R0 ;  /* 0x0000000000102202 */ /* 0x000fe20000000f00 */
[----:B------:R-:W-:Y:S01]  /*9430*/  @P2 IMAD.MOV.U32 R0, RZ, RZ, R4 ;  /* 0x000000ffff002224 */ /* 0x000fe200078e0004 */
[----:B------:R-:W-:Y:S02]  /*9440*/  FSETP.GT.AND P6, PT, R10, R7, PT ;  /* 0x000000070a00720b */ /* 0x000fe40003fc4000 */
[----:B------:R-:W-:Y:S02]  /*9450*/  FSETP.GT.AND P2, PT, R13, R17, PT ;  /* 0x000000110d00720b */ /* 0x000fe40003f44000 */
[----:B------:R-:W-:Y:S01]  /*9460*/  SEL R6, R18, R21, P5 ;  /* 0x0000001512067207 */ /* 0x000fe20002800000 */
[----:B------:R-:W-:Y:S01]  /*9470*/  IMAD.MOV.U32 R21, RZ, RZ, R17 ;  /* 0x000000ffff157224 */ /* 0x000fe200078e0011 */
[----:B------:R-:W-:Y:S02]  /*9480*/  MOV R11, R7 ;  /* 0x00000007000b7202 */ /* 0x000fe40000000f00 */
[----:B------:R-:W-:-:S02]  /*9490*/  MOV R14, R2 ;  /* 0x00000002000e7202 */ /* 0x000fc40000000f00 */
[----:B------:R-:W-:Y:S01]  /*94a0*/  @P4 MOV R14, R6 ;  /* 0x00000006000e4202 */ /* 0x000fe20000000f00 */
[----:B------:R-:W-:Y:S01]  /*94b0*/  @P4 IMAD.MOV.U32 R6, RZ, RZ, R2 ;  /* 0x000000ffff064224 */ /* 0x000fe200078e0002 */
[-C--:B------:R-:W-:Y:S01]  /*94c0*/  MOV R2, R12.reuse ;  /* 0x0000000c00027202 */ /* 0x080fe20000000f00 */
[----:B------:R-:W-:Y:S01]  /*94d0*/  @P6 IMAD.MOV.U32 R11, RZ, RZ, R10 ;  /* 0x000000ffff0b6224 */ /* 0x000fe200078e000a */
[----:B------:R-:W-:Y:S01]  /*94e0*/  @P6 MOV R10, R7 ;  /* 0x00000007000a6202 */ /* 0x000fe20000000f00 */
[----:B------:R-:W-:Y:S01]  /*94f0*/  @P2 IMAD.MOV.U32 R21, RZ, RZ, R13 ;  /* 0x000000ffff152224 */ /* 0x000fe200078e000d */
[----:B------:R-:W-:Y:S01]  /*9500*/  MOV R18, R9 ;  /* 0x0000000900127202 */ /* 0x000fe20000000f00 */
[----:B------:R-:W-:Y:S01]  /*9510*/  IMAD.MOV.U32 R7, RZ, RZ, R16 ;  /* 0x000000ffff077224 */ /* 0x000fe200078e0010 */
[----:B------:R-:W-:Y:S01]  /*9520*/  FSETP.GT.AND P5, PT, R11, R12, PT ;  /* 0x0000000c0b00720b */ /* 0x000fe20003fa4000 */
[----:B------:R-:W-:Y:S01]  /*9530*/  IMAD.MOV.U32 R4, RZ, RZ, R10 ;  /* 0x000000ffff047224 */ /* 0x000fe200078e000a */
[----:B------:R-:W-:-:S02]  /*9540*/  FSETP.GT.AND P4, PT, R21, R10, PT ;  /* 0x0000000a1500720b */ /* 0x000fc40003f84000 */
[----:B------:R-:W-:Y:S01]  /*9550*/  @P3 MOV R18, R14 ;  /* 0x0000000e00123202 */ /* 0x000fe20000000f00 */
[----:B------:R-:W-:Y:S01]  /*9560*/  @P3 IMAD.MOV.U32 R14, RZ, RZ, R9 ;  /* 0x000000ffff0e3224 */ /* 0x000fe200078e0009 */
[----:B------:R-:W-:Y:S02]  /*9570*/  SEL R6, R19, R6, P1 ;  /* 0x0000000613067207 */ /* 0x000fe40000800000 */
[----:B------:R-:W-:Y:S02]  /*9580*/  MOV R8, R0 ;  /* 0x0000000000087202 */ /* 0x000fe40000000f00 */
        /* <DEDUP_REMOVED lines=11> */
[----:B------:R-:W-:Y:S01]  /*9640*/  @P5 MOV R8, R16 ;  /* 0x0000001000085202 */ /* 0x000fe20000000f00 */
[----:B------:R-:W-:Y:S01]  /*9650*/  @P4 IMAD.MOV.U32 R0, RZ, RZ, R5 ;  /* 0x000000ffff004224 */ /* 0x000fe200078e0005 */
[----:B------:R-:W-:Y:S01]  /*9660*/  @P2 MOV R13, R17 ;  /* 0x00000011000d2202 */ /* 0x000fe20000000f00 */
[----:B------:R-:W-:Y:S01]  /*9670*/  @P2 IMAD.MOV.U32 R6, RZ, RZ, R14 ;  /* 0x000000ffff062224 */ /* 0x000fe200078e000e */
[----:B------:R-:W-:Y:S01]  /*9680*/  MOV R9, R8 ;  /* 0x0000000800097202 */ /* 0x000fe20000000f00 */
[----:B------:R-:W-:-:S02]  /*9690*/  @P4 IMAD.MOV.U32 R5, RZ, RZ, R18 ;  /* 0x000000ffff054224 */ /* 0x000fc400078e0012 */
[----:B------:R-:W-:-:S04]  /*96a0*/  @P4 IMAD.MOV.U32 R21, RZ, RZ, R10 ;  /* 0x000000ffff154224 */ /* 0x000fc800078e000a */
[----:B------:R-:W-:Y:S01]  /*96b0*/  @P3 IMAD.MOV.U32 R19, RZ, RZ, R4 ;  /* 0x000000ffff133224 */ /* 0x000fe200078e0004 */
[----:B------:R-:W-:Y:S01]  /*96c0*/  @P3 MOV R9, R0 ;  /* 0x0000000000093202 */ /* 0x000fe20000000f00 */
[----:B------:R-:W-:Y:S02]  /*96d0*/  @P3 IMAD.MOV.U32 R0, RZ, RZ, R8 ;  /* 0x000000ffff003224 */ /* 0x000fe400078e0008 */
        /* <DEDUP_REMOVED lines=8> */
.L_x_201:
[----:B------:R-:W-:Y:S05]  /*9760*/  BSYNC.RECONVERGENT B0 ;  /* 0x0000000000007941 */ /* 0x000fea0003800200 */
.L_x_200:
[----:B------:R-:W-:Y:S05]  /*9770*/  @P0 EXIT ;  /* 0x000000000000094d */ /* 0x000fea0003800000 */
[----:B------:R-:W3:Y:S01]  /*9780*/  S2UR UR5, SR_CgaCtaId ;  /* 0x00000000000579c3 */ /* 0x000ee20000008800 */
[----:B------:R-:W-:Y:S01]  /*9790*/  UMOV UR4, 0x400 ;  /* 0x0000040000047882 */ /* 0x000fe20000000000 */
[----:B------:R-:W-:Y:S01]  /*97a0*/  FSETP.GEU.AND P5, PT, |R3|, 1.175494350822287508e-38, PT ;  /* 0x008000000300780b */ /* 0x000fe20003fae200 */
[----:B0-----:R-:W-:-:S05]  /*97b0*/  HFMA2 R11, -RZ, RZ, 15, 0 ;  /* 0x4b800000ff0b7431 */ /* 0x001fca00000001ff */
[----:B------:R-:W0:Y:S01]  /*97c0*/  LDC R17, c[0x0][0x39c] ;  /* 0x0000e700ff117b82 */ /* 0x000e220000000800 */
[----:B------:R-:W-:-:S06]  /*97d0*/  FSEL R11, R11, 1, !P5 ;  /* 0x3f8000000b0b7808 */ /* 0x000fcc0006800000 */
[----:B-12---:R-:W-:-:S04]  /*97e0*/  @!P5 FMUL R3, R3, 16777216 ;  /* 0x4b8000000303d820 */ /* 0x006fc80000400000 */
[----:B------:R-:W1:Y:S01]  /*97f0*/  MUFU.RCP R10, R3 ;  /* 0x00000003000a7308 */ /* 0x000e620000001000 */
[----:B---3--:R-:W-:Y:S01]  /*9800*/  ULEA UR4, UR5, UR4, 0x18 ;  /* 0x0000000405047291 */ /* 0x008fe2000f8ec0ff */
[----:B0-----:R-:W-:-:S08]  /*9810*/  ISETP.GE.AND P4, PT, R17, 0x1, PT ;  /* 0x000000011100780c */ /* 0x001fd00003f86270 */
[----:B------:R-:W0:Y:S01]  /*9820*/  LDS R8, [UR4+0x1c0] ;  /* 0x0001c004ff087984 */ /* 0x000e220008000800 */
[C---:B------:R-:W-:Y:S01]  /*9830*/  ISETP.GE.AND P5, PT, R17.reuse, 0x2, PT ;  /* 0x000000021100780c */ /* 0x040fe20003fa6270 */
[----:B-1----:R-:W-:Y:S01]  /*9840*/  FMUL R19, R10, R11 ;  /* 0x0000000b0a137220 */ /* 0x002fe20000400000 */
[----:B------:R-:W-:Y:S02]  /*9850*/  IMAD R11, R17, UR8, RZ ;  /* 0x00000008110b7c24 */ /* 0x000fe4000f8e02ff */
[C---:B0-----:R-:W-:Y:S01]  /*9860*/  FADD R2, -R8.reuse, R2 ;  /* 0x0000000208027221 */ /* 0x041fe20000000100 */
[C---:B------:R-:W-:Y:S01]  /*9870*/  FADD R15, -R8.reuse, R15 ;  /* 0x0000000f080f7221 */ /* 0x040fe20000000100 */
[----:B------:R-:W-:Y:S02]  /*9880*/  FADD R4, -R8, R4 ;  /* 0x0000000408047221 */ /* 0x000fe40000000100 */
        /* <DEDUP_REMOVED lines=15> */
[----:B------:R1:W2:Y:S01]  /*9980*/  MUFU.EX2 R4, R9 ;  /* 0x0000000900047308 */ /* 0x0002a20000000800 */
[----:B------:R-:W-:Y:S01]  /*9990*/  @!P1 FMUL R13, R13, 0.5 ;  /* 0x3f0000000d0d9820 */ /* 0x000fe20000400000 */
[----:B------:R-:W-:Y:S02]  /*99a0*/  @!P2 FMUL R16, R16, 0.5 ;  /* 0x3f0000001010a820 */ /* 0x000fe40000400000 */
[----:B------:R-:W-:-:S04]  /*99b0*/  @!P3 FMUL R14, R14, 0.5 ;  /* 0x3f0000000e0eb820 */ /* 0x000fc80000400000 */
[----:B------:R-:W3:Y:S01]  /*99c0*/  MUFU.EX2 R15, R15 ;  /* 0x0000000f000f7308 */ /* 0x000ee20000000800 */
[----:B-1----:R-:W1:Y:S01]  /*99d0*/  LDC.64 R8, c[0x0][0x390] ;  /* 0x0000e400ff087b82 */ /* 0x002e620000000a00 */
[----:B0-----:R-:W-:-:S06]  /*99e0*/  IMAD.WIDE R2, R11, 0x4, R2 ;  /* 0x000000040b027825 */ /* 0x001fcc00078e0202 */
[----:B------:R-:W0:Y:S01]  /*99f0*/  MUFU.EX2 R13, R13 ;  /* 0x0000000d000d7308 */ /* 0x000e220000000800 */
[----:B--2---:R-:W-:Y:S01]  /*9a00*/  @!P6 FMUL R4, R4, R4 ;  /* 0x000000040404e220 */ /* 0x004fe20000400000 */
[----:B------:R-:W-:Y:S01]  /*9a10*/  ISETP.GE.AND P6, PT, R17, 0x3, PT ;  /* 0x000000031100780c */ /* 0x000fe20003fc6270 */
[----:B------:R2:W-:Y:S05]  /*9a20*/  @P4 STG.E desc[UR6][R2.64], R7 ;  /* 0x0000000702004986 */ /* 0x0005ea000c101906 */
[----:B------:R-:W4:Y:S01]  /*9a30*/  MUFU.EX2 R14, R14 ;  /* 0x0000000e000e7308 */ /* 0x000f220000000800 */
[----:B---3--:R-:W-:Y:S01]  /*9a40*/  @!P0 FMUL R15, R15, R15 ;  /* 0x0000000f0f0f8220 */ /* 0x008fe20000400000 */
[----:B------:R-:W-:-:S03]  /*9a50*/  ISETP.GE.AND P0, PT, R17, 0x4, PT ;  /* 0x000000041100780c */ /* 0x000fc60003f06270 */
[----:B------:R-:W-:-:S03]  /*9a60*/  @P5 FMUL R15, R19, R15 ;  /* 0x0000000f130f5220 */ /* 0x000fc60000400000 */
[----:B------:R-:W3:Y:S01]  /*9a70*/  MUFU.EX2 R16, R16 ;  /* 0x0000001000107308 */ /* 0x000ee20000000800 */
[----:B0-----:R-:W-:Y:S01]  /*9a80*/  @!P1 FMUL R13, R13, R13 ;  /* 0x0000000d0d0d9220 */ /* 0x001fe20000400000 */
[----:B------:R-:W-:Y:S01]  /*9a90*/  ISETP.GE.AND P1, PT, R17, 0x5, PT ;  /* 0x000000051100780c */ /* 0x000fe20003f26270 */
[----:B-1----:R-:W-:-:S04]  /*9aa0*/  IMAD.WIDE R8, R11, 0x4, R8 ;  /* 0x000000040b087825 */ /* 0x002fc800078e0208 */
[C---:B------:R-:W-:Y:S01]  /*9ab0*/  @P4 FMUL R11, R19.reuse, R4 ;  /* 0x00000004130b4220 */ /* 0x040fe20000400000 */
[----:B------:R-:W-:Y:S01]  /*9ac0*/  @P6 FMUL R13, R19, R13 ;  /* 0x0000000d130d6220 */ /* 0x000fe20000400000 */
[----:B----4-:R-:W-:-:S03]  /*9ad0*/  @!P3 FMUL R14, R14, R14 ;  /* 0x0000000e0e0eb220 */ /* 0x010fc60000400000 */
[----:B------:R2:W-:Y:S01]  /*9ae0*/  @P4 STG.E desc[UR6][R8.64], R11 ;  /* 0x0000000b08004986 */ /* 0x0005e2000c101906 */
[----:B------:R-:W-:-:S03]  /*9af0*/  @P0 FMUL R17, R19, R14 ;  /* 0x0000000e13110220 */ /* 0x000fc60000400000 */
[----:B------:R2:W-:Y:S01]  /*9b00*/  @P5 STG.E desc[UR6][R2.64+0x4], R12 ;  /* 0x0000040c02005986 */ /* 0x0005e2000c101906 */
[----:B---3--:R-:W-:-:S03]  /*9b10*/  @!P2 FMUL R16, R16, R16 ;  /* 0x000000101010a220 */ /* 0x008fc60000400000 */
        /* <DEDUP_REMOVED lines=10> */
.L_x_202:
        /* <DEDUP_REMOVED lines=12> */
.L_x_569:


//--------------------- .text._Z4topkILi5ELi32EEvPKfPiPfii --------------------------
	.section	.text._Z4topkILi5ELi32EEvPKfPiPfii,"ax",@progbits
	.align	128
        .global         _Z4topkILi5ELi32EEvPKfPiPfii
        .type           _Z4topkILi5ELi32EEvPKfPiPfii,@function
        .size           _Z4topkILi5ELi32EEvPKfPiPfii,(.L_x_570 - _Z4topkILi5ELi32EEvPKfPiPfii)
        .other          _Z4topkILi5ELi32EEvPKfPiPfii,@"STO_CUDA_ENTRY STV_DEFAULT"
_Z4topkILi5ELi32EEvPKfPiPfii:
.text._Z4topkILi5ELi32EEvPKfPiPfii:
        /* <DEDUP_REMOVED lines=22> */
[----:B------:R-:W-:Y:S01]  /*0160*/  MOV R8, 0xffffffff ;  /* 0xffffffff00087802 */ /* 0x000fe20000000f00 */
[----:B------:R-:W-:Y:S02]  /*0170*/  IMAD.MOV.U32 R15, RZ, RZ, R10 ;  /* 0x000000ffff0f7224 */ /* 0x000fe400078e000a */
[----:B------:R-:W-:Y:S02]  /*0180*/  IMAD.IADD R12, R3, 0x1, R13 ;  /* 0x00000001030c7824 */ /* 0x000fe400078e020d */
[----:B------:R-:W-:-:S03]  /*0190*/  IMAD R13, R13, UR6, RZ ;  /* 0x000000060d0d7c24 */ /* 0x000fc6000f8e02ff */
[C---:B------:R-:W-:Y:S02]  /*01a0*/  LOP3.LUT R3, R12.reuse, 0x60, RZ, 0xc0, !PT ;  /* 0x000000600c037812 */ /* 0x040fe400078ec0ff */
[----:B------:R-:W-:Y:S02]  /*01b0*/  ISETP.GE.U32.AND P0, PT, R12, 0x60, PT ;  /* 0x000000600c00780c */ /* 0x000fe40003f06070 */
[----:B------:R-:W-:Y:S01]  /*01c0*/  ISETP.NE.AND P1, PT, R3, 0x60, PT ;  /* 0x000000600300780c */ /* 0x000fe20003f25270 */
[----:B------:R-:W-:Y:S01]  /*01d0*/  IMAD.MOV.U32 R3, RZ, RZ, -0x800001 ;  /* 0xff7fffffff037424 */ /* 0x000fe200078e00ff */
[----:B------:R-:W-:-:S11]  /*01e0*/  SHF.R.S32.HI R22, RZ, 0x1f, R13 ;  /* 0x0000001fff167819 */ /* 0x000fd6000001140d */
        /* <DEDUP_REMOVED lines=15> */
[----:B------:R-:W-:Y:S01]  /*02e0*/  IMAD.MOV.U32 R15, RZ, RZ, R10 ;  /* 0x000000ffff0f7224 */ /* 0x000fe200078e000a */
[----:B------:R-:W-:-:S02]  /*02f0*/  IADD3 R12, PT, PT, -R12, RZ, RZ ;  /* 0x000000ff0c0c7210 */ /* 0x000fc40007ffe1ff */
[----:B0-----:R-:W-:-:S04]  /*0300*/  LEA R21, P1, R24, UR8, 0x2 ;  /* 0x0000000818157c11 */ /* 0x001fc8000f8210ff */
[----:B------:R-:W-:Y:S01]  /*0310*/  LEA.HI.X R24, R24, UR9, R3, 0x2, P1 ;  /* 0x0000000918187c11 */ /* 0x000fe200088f1403 */
[----:B------:R-:W-:-:S08]  /*0320*/  IMAD.MOV.U32 R3, RZ, RZ, -0x800001 ;  /* 0xff7fffffff037424 */ /* 0x000fd000078e00ff */
.L_x_207:
[----:B------:R-:W-:Y:S02]  /*0330*/  IMAD.MOV.U32 R6, RZ, RZ, R21 ;  /* 0x000000ffff067224 */ /* 0x000fe400078e0015 */
[----:B------:R-:W-:-:S05]  /*0340*/  IMAD.MOV.U32 R7, RZ, RZ, R24 ;  /* 0x000000ffff077224 */ /* 0x000fca00078e0018 */
[----:B------:R-:W2:Y:S01]  /*0350*/  LDG.E.CONSTANT R4, desc[UR4][R6.64] ;  /* 0x0000000406047981 */ /* 0x000ea2000c1e9900 */
[----:B------:R-:W-:Y:S01]  /*0360*/  VIADD R12, R12, 0x1 ;  /* 0x000000010c0c7836 */ /* 0x000fe20000000000 */
[----:B--2---:R-:W-:-:S04]  /*0370*/  FSETP.GT.AND P1, PT, R4, R3, PT ;  /* 0x000000030400720b */ /* 0x004fc80003f24000 */
[----:B------:R-:W-:Y:S02]  /*0380*/  FSEL R5, R4, R3, P1 ;  /* 0x0000000304057208 */ /* 0x000fe40000800000 */
[----:B------:R-:W-:Y:S02]  /*0390*/  SEL R4, R15, R8, P1 ;  /* 0x000000080f047207 */ /* 0x000fe40000800000 */
[----:B------:R-:W-:Y:S02]  /*03a0*/  FSETP.GT.AND P2, PT, R5, R14, PT ;  /* 0x0000000e0500720b */ /* 0x000fe40003f44000 */
[----:B------:R-:W-:Y:S02]  /*03b0*/  MOV R3, R5 ;  /* 0x0000000500037202 */ /* 0x000fe40000000f00 */
[----:B------:R-:W-:Y:S02]  /*03c0*/  MOV R8, R4 ;  /* 0x0000000400087202 */ /* 0x000fe40000000f00 */
[----:B------:R-:W-:-:S07]  /*03d0*/  IADD3 R15, PT, PT, R15, 0x20, RZ ;  /* 0x000000200f0f7810 */ /* 0x000fce0007ffe0ff */
[----:B------:R-:W-:Y:S02]  /*03e0*/  @P2 IMAD.MOV.U32 R3, RZ, RZ, R14 ;  /* 0x000000ffff032224 */ /* 0x000fe400078e000e */
[----:B------:R-:W-:Y:S02]  /*03f0*/  @P2 IMAD.MOV.U32 R14, RZ, RZ, R5 ;  /* 0x000000ffff0e2224 */ /* 0x000fe400078e0005 */
[----:B------:R-:W-:Y:S02]  /*0400*/  @P2 IMAD.MOV.U32 R8, RZ, RZ, R18 ;  /* 0x000000ffff082224 */ /* 0x000fe400078e0012 */
[----:B------:R-:W-:Y:S01]  /*0410*/  @P2 IMAD.MOV.U32 R18, RZ, RZ, R4 ;  /* 0x000000ffff122224 */ /* 0x000fe200078e0004 */
[----:B------:R-:W-:Y:S02]  /*0420*/  FSETP.GT.AND P3, PT, R14, R17, PT ;  /* 0x000000110e00720b */ /* 0x000fe40003f64000 */
[----:B------:R-:W-:Y:S01]  /*0430*/  MOV R5, R14 ;  /* 0x0000000e00057202 */ /* 0x000fe20000000f00 */
[----:B------:R-:W-:-:S10]  /*0440*/  IMAD.MOV.U32 R9, RZ, RZ, R18 ;  /* 0x000000ffff097224 */ /* 0x000fd400078e0012 */
[----:B------:R-:W-:Y:S02]  /*0450*/  @P3 IMAD.MOV.U32 R5, RZ, RZ, R17 ;  /* 0x000000ffff053224 */ /* 0x000fe400078e0011 */
[----:B------:R-:W-:Y:S02]  /*0460*/  @P3 IMAD.MOV.U32 R17, RZ, RZ, R14 ;  /* 0x000000ffff113224 */ /* 0x000fe400078e000e */
[----:B------:R-:W-:Y:S02]  /*0470*/  @P3 IMAD.MOV.U32 R9, RZ, RZ, R19 ;  /* 0x000000ffff093224 */ /* 0x000fe400078e0013 */
        /* <DEDUP_REMOVED lines=9> */
[----:B------:R-:W-:Y:S01]  /*0510*/  FSETP.GT.AND P2, PT, R16, R0, PT ;  /* 0x000000001000720b */ /* 0x000fe20003f44000 */
[----:B------:R-:W-:Y:S01]  /*0520*/  IMAD.MOV.U32 R19, RZ, RZ, R7 ;  /* 0x000000ffff137224 */ /* 0x000fe200078e0007 */
[----:B------:R-:W-:Y:S02]  /*0530*/  MOV R11, R16 ;  /* 0x00000010000b7202 */ /* 0x000fe40000000f00 */
[----:B------:R-:W-:Y:S02]  /*0540*/  MOV R6, R20 ;  /* 0x0000001400067202 */ /* 0x000fe40000000f00 */
[----:B------:R-:W-:-:S02]  /*0550*/  IADD3 R21, P1, PT, R21, 0x80, RZ ;  /* 0x0000008015157810 */ /* 0x000fc40007f3e0ff */
[----:B------:R-:W-:-:S03]  /*0560*/  MOV R17, R4 ;  /* 0x0000000400117202 */ /* 0x000fc60000000f00 */
[----:B------:R-:W-:Y:S02]  /*0570*/  IMAD.X R24, RZ, RZ, R24, P1 ;  /* 0x000000ffff187224 */ /* 0x000fe400008e0618 */
[--C-:B------:R-:W-:Y:S02]  /*0580*/  @P2 IMAD.MOV.U32 R14, RZ, RZ, R0.reuse ;  /* 0x000000ffff0e2224 */ /* 0x100fe400078e0000 */
[----:B------:R-:W-:Y:S02]  /*0590*/  @P2 IMAD.MOV.U32 R11, RZ, RZ, R0 ;  /* 0x000000ffff0b2224 */ /* 0x000fe400078e0000 */
[----:B------:R-:W-:Y:S01]  /*05a0*/  @P2 IMAD.MOV.U32 R0, RZ, RZ, R16 ;  /* 0x000000ffff002224 */ /* 0x000fe200078e0010 */
[----:B------:R-:W-:Y:S01]  /*05b0*/  @P2 MOV R16, R14 ;  /* 0x0000000e00102202 */ /* 0x000fe20000000f00 */
[--C-:B------:R-:W-:Y:S02]  /*05c0*/  @P2 IMAD.MOV.U32 R14, RZ, RZ, R2.reuse ;  /* 0x000000ffff0e2224 */ /* 0x100fe400078e0002 */
[----:B------:R-:W-:Y:S01]  /*05d0*/  @P2 IMAD.MOV.U32 R6, RZ, RZ, R2 ;  /* 0x000000ffff062224 */ /* 0x000fe200078e0002 */
[----:B------:R-:W-:Y:S01]  /*05e0*/  @P2 MOV R2, R20 ;  /* 0x0000001400022202 */ /* 0x000fe20000000f00 */
[----:B------:R-:W-:Y:S01]  /*05f0*/  @P2 IMAD.MOV.U32 R20, RZ, RZ, R14 ;  /* 0x000000ffff142224 */ /* 0x000fe200078e000e */
[----:B------:R-:W-:Y:S01]  /*0600*/  ISETP.NE.AND P2, PT, R12, RZ, PT ;  /* 0x000000ff0c00720c */ /* 0x000fe20003f45270 */
[----:B------:R-:W-:-:S12]  /*0610*/  IMAD.MOV.U32 R14, RZ, RZ, R5 ;  /* 0x000000ffff0e7224 */ /* 0x000fd800078e0005 */
[----:B------:R-:W-:Y:S05]  /*0620*/  @P2 BRA `(.L_x_207) ;  /* 0xfffffffc00402947 */ /* 0x000fea000383ffff */
.L_x_206:
[----:B------:R-:W-:Y:S05]  /*0630*/  BSYNC.RECONVERGENT B1 ;  /* 0x0000000000017941 */ /* 0x000fea0003800200 */
.L_x_205:
[----:B------:R-:W-:Y:S05]  /*0640*/  @!P0 BRA `(.L_x_204) ;  /* 0x00000008001c8947 */ /* 0x000fea0003800000 */
.L_x_208:
        /* <DEDUP_REMOVED lines=8> */
[----:B--2---:R-:W-:-:S04]  /*06d0*/  FSETP.GT.AND P0, PT, R12, R3, PT ;  /* 0x000000030c00720b */ /* 0x004fc80003f04000 */
[----:B------:R-:W-:-:S04]  /*06e0*/  FSEL R12, R12, R3, P0 ;  /* 0x000000030c0c7208 */ /* 0x000fc80000000000 */
[----:B------:R-:W-:Y:S02]  /*06f0*/  FSETP.GT.AND P1, PT, R12, R5, PT ;  /* 0x000000050c00720b */ /* 0x000fe40003f24000 */
[----:B------:R-:W-:-:S11]  /*0700*/  MOV R3, R12 ;  /* 0x0000000c00037202 */ /* 0x000fd60000000f00 */
[----:B------:R-:W-:Y:S02]  /*0710*/  @P1 IMAD.MOV.U32 R3, RZ, RZ, R5 ;  /* 0x000000ffff031224 */ /* 0x000fe400078e0005 */
[----:B------:R-:W-:-:S03]  /*0720*/  @P1 IMAD.MOV.U32 R5, RZ, RZ, R12 ;  /* 0x000000ffff051224 */ /* 0x000fc600078e000c */
[C---:B---3--:R-:W-:Y:S02]  /*0730*/  FSETP.GT.AND P5, PT, R14.reuse, R3, PT ;  /* 0x000000030e00720b */ /* 0x048fe40003fa4000 */
[----:B------:R-:W-:Y:S02]  /*0740*/  FSETP.GT.AND P2, PT, R5, R4, PT ;  /* 0x000000040500720b */ /* 0x000fe40003f44000 */
[----:B------:R-:W-:Y:S02]  /*0750*/  MOV R12, R5 ;  /* 0x00000005000c7202 */ /* 0x000fe40000000f00 */
[----:B------:R-:W-:Y:S02]  /*0760*/  FSEL R23, R14, R3, P5 ;  /* 0x000000030e177208 */ /* 0x000fe40002800000 */
[----:B------:R-:W-:Y:S02]  /*0770*/  SEL R3, R15, R8, P0 ;  /* 0x000000080f037207 */ /* 0x000fe40000000000 */
[----:B------:R-:W-:-:S03]  /*0780*/  MOV R8, R23 ;  /* 0x0000001700087202 */ /* 0x000fc60000000f00 */
[----:B0-----:R-:W-:Y:S01]  /*0790*/  IMAD.MOV.U32 R16, RZ, RZ, R3 ;  /* 0x000000ffff107224 */ /* 0x001fe200078e0003 */
[----:B------:R-:W-:Y:S01]  /*07a0*/  @P1 MOV R16, R9 ;  /* 0x0000000900101202 */ /* 0x000fe20000000f00 */
[----:B------:R-:W-:Y:S02]  /*07b0*/  @P2 IMAD.MOV.U32 R12, RZ, RZ, R4 ;  /* 0x000000ffff0c2224 */ /* 0x000fe400078e0004 */
[----:B------:R-:W-:Y:S02]  /*07c0*/  @P2 IMAD.MOV.U32 R4, RZ, RZ, R5 ;  /* 0x000000ffff042224 */ /* 0x000fe400078e0005 */
[----:B------:R-:W-:Y:S01]  /*07d0*/  @P1 IMAD.MOV.U32 R9, RZ, RZ, R3 ;  /* 0x000000ffff091224 */ /* 0x000fe200078e0003 */
[----:B------:R-:W-:Y:S01]  /*07e0*/  FSETP.GT.AND P4, PT, R23, R12, PT ;  /* 0x0000000c1700720b */ /* 0x000fe20003f84000 */
[----:B------:R-:W-:Y:S01]  /*07f0*/  IMAD.MOV.U32 R5, RZ, RZ, R4 ;  /* 0x000000ffff057224 */ /* 0x000fe200078e0004 */
[----:B------:R-:W-:Y:S01]  /*0800*/  FSETP.GT.AND P3, PT, R4, R11, PT ;  /* 0x0000000b0400720b */ /* 0x000fe20003f64000 */
[----:B------:R-:W-:Y:S01]  /*0810*/  @P5 VIADD R16, R15, 0x20 ;  /* 0x000000200f105836 */ /* 0x000fe20000000000 */
[-C--:B------:R-:W-:Y:S01]  /*0820*/  MOV R3, R9.reuse ;  /* 0x0000000900037202 */ /* 0x080fe20000000f00 */
[----:B------:R-:W-:Y:S01]  /*0830*/  @P2 IMAD.MOV.U32 R3, RZ, RZ, R7 ;  /* 0x000000ffff032224 */ /* 0x000fe200078e0007 */
[----:B------:R-:W-:Y:S01]  /*0840*/  @P2 MOV R7, R9 ;  /* 0x0000000900072202 */ /* 0x000fe20000000f00 */
[----:B------:R-:W-:-:S06]  /*0850*/  IMAD.MOV.U32 R18, RZ, RZ, R16 ;  /* 0x000000ffff127224 */ /* 0x000fcc00078e0010 */
[----:B------:R-:W-:Y:S01]  /*0860*/  @P4 MOV R8, R12 ;  /* 0x0000000c00084202 */ /* 0x000fe20000000f00 */
[----:B------:R-:W-:Y:S01]  /*0870*/  @P4 IMAD.MOV.U32 R12, RZ, RZ, R23 ;  /* 0x000000ffff0c4224 */ /* 0x000fe200078e0017 */
[----:B------:R-:W-:Y:S01]  /*0880*/  @P4 MOV R18, R3 ;  /* 0x0000000300124202 */ /* 0x000fe20000000f00 */
[----:B------:R-:W-:Y:S01]  /*0890*/  @P3 IMAD.MOV.U32 R5, RZ, RZ, R11 ;  /* 0x000000ffff053224 */ /* 0x000fe200078e000b */
[----:B----4-:R-:W-:Y:S01]  /*08a0*/  FSETP.GT.AND P1, PT, R19, R8, PT ;  /* 0x000000081300720b */ /* 0x010fe20003f24000 */
[----:B------:R-:W-:Y:S01]  /*08b0*/  @P3 IMAD.MOV.U32 R11, RZ, RZ, R4 ;  /* 0x000000ffff0b3224 */ /* 0x000fe200078e0004 */
[----:B------:R-:W-:Y:S01]  /*08c0*/  MOV R4, R7 ;  /* 0x0000000700047202 */ /* 0x000fe20000000f00 */
[----:B------:R-:W-:Y:S01]  /*08d0*/  IMAD.MOV.U32 R14, RZ, RZ, R12 ;  /* 0x000000ffff0e7224 */ /* 0x000fe200078e000c */
[----:B------:R-:W-:Y:S01]  /*08e0*/  FSETP.GT.AND P0, PT, R12, R5, PT ;  /* 0x000000050c00720b */ /* 0x000fe20003f04000 */
[----:B------:R-:W-:Y:S01]  /*08f0*/  @P4 IMAD.MOV.U32 R3, RZ, RZ, R16 ;  /* 0x000000ffff034224 */ /* 0x000fe200078e0010 */
[----:B------:R-:W-:-:S02]  /*0900*/  FSETP.GT.AND P6, PT, R11, R0, PT ;  /* 0x000000000b00720b */ /* 0x000fc40003fc4000 */
[----:B------:R-:W-:Y:S01]  /*0910*/  FSEL R19, R19, R8, P1 ;  /* 0x0000000813137208 */ /* 0x000fe20000800000 */
[----:B------:R-:W-:Y:S01]  /*0920*/  IMAD.MOV.U32 R8, RZ, RZ, R11 ;  /* 0x000000ffff087224 */ /* 0x000fe200078e000b */
[----:B------:R-:W-:Y:S01]  /*0930*/  @P3 MOV R4, R6 ;  /* 0x0000000600043202 */ /* 0x000fe20000000f00 */
[----:B------:R-:W-:Y:S02]  /*0940*/  @P3 IMAD.MOV.U32 R6, RZ, RZ, R7 ;  /* 0x000000ffff063224 */ /* 0x000fe400078e0007 */
[----:B------:R-:W-:Y:S02]  /*0950*/  IMAD.MOV.U32 R9, RZ, RZ, R3 ;  /* 0x000000ffff097224 */ /* 0x000fe400078e0003 */
[----:B------:R-:W-:Y:S02]  /*0960*/  IMAD.MOV.U32 R7, RZ, RZ, R6 ;  /* 0x000000ffff077224 */ /* 0x000fe400078e0006 */
[----:B------:R-:W-:Y:S02]  /*0970*/  @P0 IMAD.MOV.U32 R14, RZ, RZ, R5 ;  /* 0x000000ffff0e0224 */ /* 0x000fe400078e0005 */
[----:B------:R-:W-:Y:S01]  /*0980*/  @P0 IMAD.MOV.U32 R5, RZ, RZ, R12 ;  /* 0x000000ffff050224 */ /* 0x000fe200078e000c */
[----:B------:R-:W-:Y:S01]  /*0990*/  MOV R12, R19 ;  /* 0x00000013000c7202 */ /* 0x000fe20000000f00 */
[----:B------:R-:W-:Y:S01]  /*09a0*/  @P6 IMAD.MOV.U32 R8, RZ, RZ, R0 ;  /* 0x000000ffff086224 */ /* 0x000fe200078e0000 */
[----:B------:R-:W-:Y:S01]  /*09b0*/  FSETP.GT.AND P2, PT, R19, R14, PT ;  /* 0x0000000e1300720b */ /* 0x000fe20003f44000 */
[----:B------:R-:W-:Y:S01]  /*09c0*/  @P6 IMAD.MOV.U32 R0, RZ, RZ, R11 ;  /* 0x000000ffff006224 */ /* 0x000fe200078e000b */
[----:B------:R-:W-:Y:S01]  /*09d0*/  MOV R11, R5 ;  /* 0x00000005000b7202 */ /* 0x000fe20000000f00 */
[----:B------:R-:W-:Y:S01]  /*09e0*/  @P0 IMAD.MOV.U32 R9, RZ, RZ, R4 ;  /* 0x000000ffff090224 */ /* 0x000fe200078e0004 */
[----:B------:R-:W-:Y:S01]  /*09f0*/  FSETP.GT.AND P3, PT, R5, R8, PT ;  /* 0x000000080500720b */ /* 0x000fe20003f64000 */
[----:B------:R-:W-:Y:S01]  /*0a00*/  @P1 VIADD R18, R15, 0x40 ;  /* 0x000000400f121836 */ /* 0x000fe20000000000 */
[----:B------:R-:W-:Y:S01]  /*0a10*/  @P6 MOV R7, R2 ;  /* 0x0000000200076202 */ /* 0x000fe20000000f00 */
[----:B------:R-:W-:Y:S01]  /*0a20*/  @P6 IMAD.MOV.U32 R2, RZ, RZ, R6 ;  /* 0x000000ffff026224 */ /* 0x000fe200078e0006 */
[----:B------:R-:W-:-:S04]  /*0a30*/  @P0 MOV R4, R3 ;  /* 0x0000000300040202 */ /* 0x000fc80000000f00 */
[----:B------:R-:W-:Y:S01]  /*0a40*/  MOV R6, R4 ;  /* 0x0000000400067202 */ /* 0x000fe20000000f00 */
[----:B------:R-:W-:Y:S02]  /*0a50*/  @P2 IMAD.MOV.U32 R12, RZ, RZ, R14 ;  /* 0x000000ffff0c2224 */ /* 0x000fe400078e000e */
[----:B------:R-:W-:Y:S02]  /*0a60*/  @P2 IMAD.MOV.U32 R14, RZ, RZ, R19 ;  /* 0x000000ffff0e2224 */ /* 0x000fe400078e0013 */
[----:B------:R-:W-:Y:S01]  /*0a70*/  @P3 IMAD.MOV.U32 R11, RZ, RZ, R8 ;  /* 0x000000ffff0b3224 */ /* 0x000fe200078e0008 */
[----:B------:R-:W-:Y:S01]  /*0a80*/  @P3 MOV R8, R5 ;  /* 0x0000000500083202 */ /* 0x000fe20000000f00 */
[----:B------:R-:W-:Y:S01]  /*0a90*/  IMAD.MOV.U32 R16, RZ, RZ, R14 ;  /* 0x000000ffff107224 */ /* 0x000fe200078e000e */
[----:B-----5:R-:W-:Y:S01]  /*0aa0*/  FSETP.GT.AND P6, PT, R21, R12, PT ;  /* 0x0000000c1500720b */ /* 0x020fe20003fc4000 */
[----:B------:R-:W-:Y:S01]  /*0ab0*/  @P3 IMAD.MOV.U32 R6, RZ, RZ, R7 ;  /* 0x000000ffff063224 */ /* 0x000fe200078e0007 */
[----:B------:R-:W-:Y:S01]  /*0ac0*/  FSETP.GT.AND P4, PT, R14, R11, PT ;  /* 0x0000000b0e00720b */ /* 0x000fe20003f84000 */
[----:B------:R-:W-:Y:S01]  /*0ad0*/  @P3 IMAD.MOV.U32 R7, RZ, RZ, R4 ;  /* 0x000000ffff073224 */ /* 0x000fe200078e0004 */
[----:B------:R-:W-:-:S02]  /*0ae0*/  FSETP.GT.AND P5, PT, R8, R0, PT ;  /* 0x000000000800720b */ /* 0x000fc40003fa4000 */
[----:B------:R-:W-:Y:S01]  /*0af0*/  FSEL R21, R21, R12, P6 ;  /* 0x0000000c15157208 */ /* 0x000fe20003000000 */
[----:B------:R-:W-:Y:S01]  /*0b00*/  IMAD.MOV.U32 R12, RZ, RZ, R8 ;  /* 0x000000ffff0c7224 */ /* 0x000fe200078e0008 */
[----:B------:R-:W-:Y:S02]  /*0b10*/  MOV R4, R18 ;  /* 0x0000001200047202 */ /* 0x000fe40000000f00 */
[----:B------:R-:W-:Y:S02]  /*0b20*/  MOV R3, R21 ;  /* 0x0000001500037202 */ /* 0x000fe40000000f00 */
[----:B------:R-:W-:Y:S01]  /*0b30*/  @P2 MOV R4, R9 ;  /* 0x0000000900042202 */ /* 0x000fe20000000f00 */
        /* <DEDUP_REMOVED lines=8> */
[C---:B------:R-:W-:Y:S01]  /*0bc0*/  @P6 VIADD R4, R15.reuse, 0x60 ;  /* 0x000000600f046836 */ /* 0x040fe20000000000 */
[-C--:B------:R-:W-:Y:S01]  /*0bd0*/  MOV R14, R9.reuse ;  /* 0x00000009000e7202 */ /* 0x080fe20000000f00 */
[----:B------:R-:W-:Y:S01]  /*0be0*/  @P4 IMAD.MOV.U32 R14, RZ, RZ, R6 ;  /* 0x000000ffff0e4224 */ /* 0x000fe200078e0006 */
[----:B------:R-:W-:Y:S01]  /*0bf0*/  @P4 MOV R6, R9 ;  /* 0x0000000900064202 */ /* 0x000fe20000000f00 */
[----:B------:R-:W-:Y:S01]  /*0c00*/  VIADD R15, R15, 0x80 ;  /* 0x000000800f0f7836 */ /* 0x000fe20000000000 */
[----:B------:R-:W-:-:S05]  /*0c10*/  MOV R8, R4 ;  /* 0x0000000400087202 */ /* 0x000fca0000000f00 */
[----:B------:R-:W-:Y:S01]  /*0c20*/  @P0 MOV R3, R16 ;  /* 0x0000001000030202 */ /* 0x000fe20000000f00 */
[----:B------:R-:W-:Y:S02]  /*0c30*/  @P0 IMAD.MOV.U32 R16, RZ, RZ, R21 ;  /* 0x000000ffff100224 */ /* 0x000fe400078e0015 */
[----:B------:R-:W-:Y:S02]  /*0c40*/  @P3 IMAD.MOV.U32 R17, RZ, RZ, R12 ;  /* 0x000000ffff113224 */ /* 0x000fe400078e000c */
[----:B------:R-:W-:Y:S02]  /*0c50*/  @P3 IMAD.MOV.U32 R12, RZ, RZ, R11 ;  /* 0x000000ffff0c3224 */ /* 0x000fe400078e000b */
[----:B------:R-:W-:Y:S01]  /*0c60*/  IMAD.MOV.U32 R5, RZ, RZ, R16 ;  /* 0x000000ffff057224 */ /* 0x000fe200078e0010 */
[----:B------:R-:W-:Y:S01]  /*0c70*/  FSETP.GT.AND P1, PT, R16, R17, PT ;  /* 0x000000111000720b */ /* 0x000fe20003f24000 */
[----:B------:R-:W-:Y:S01]  /*0c80*/  IMAD.MOV.U32 R18, RZ, RZ, R12 ;  /* 0x000000ffff127224 */ /* 0x000fe200078e000c */
[----:B------:R-:W-:Y:S01]  /*0c90*/  FSETP.GT.AND P2, PT, R12, R0, PT ;  /* 0x000000000c00720b */ /* 0x000fe20003f44000 */
[----:B------:R-:W-:-:S02]  /*0ca0*/  IMAD.MOV.U32 R11, RZ, RZ, R7 ;  /* 0x000000ffff0b7224 */ /* 0x000fc400078e0007 */
[----:B------:R-:W-:Y:S01]  /*0cb0*/  @P5 IMAD.MOV.U32 R11, RZ, RZ, R2 ;  /* 0x000000ffff0b5224 */ /* 0x000fe200078e0002 */
[----:B------:R-:W-:Y:S01]  /*0cc0*/  @P5 MOV R2, R7 ;  /* 0x0000000700025202 */ /* 0x000fe20000000f00 */
[----:B------:R-:W-:Y:S02]  /*0cd0*/  @P0 IMAD.MOV.U32 R8, RZ, RZ, R14 ;  /* 0x000000ffff080224 */ /* 0x000fe400078e000e */
[----:B------:R-:W-:-:S04]  /*0ce0*/  @P0 IMAD.MOV.U32 R14, RZ, RZ, R4 ;  /* 0x000000ffff0e0224 */ /* 0x000fc800078e0004 */
        /* <DEDUP_REMOVED lines=8> */
[----:B------:R-:W-:Y:S02]  /*0d70*/  IMAD.MOV.U32 R9, RZ, RZ, R14 ;  /* 0x000000ffff097224 */ /* 0x000fe400078e000e */
[----:B------:R-:W-:-:S02]  /*0d80*/  @P3 IMAD.MOV.U32 R11, RZ, RZ, R6 ;  /* 0x000000ffff0b3224 */ /* 0x000fc400078e0006 */
[----:B------:R-:W-:Y:S01]  /*0d90*/  @P1 IMAD.MOV.U32 R9, RZ, RZ, R16 ;  /* 0x000000ffff091224 */ /* 0x000fe200078e0010 */
[----:B------:R-:W-:Y:S01]  /*0da0*/  @P1 MOV R16, R14 ;  /* 0x0000000e00101202 */ /* 0x000fe20000000f00 */
[----:B------:R-:W-:Y:S01]  /*0db0*/  IMAD.MOV.U32 R12, RZ, RZ, R11 ;  /* 0x000000ffff0c7224 */ /* 0x000fe200078e000b */
[----:B------:R-:W-:Y:S01]  /*0dc0*/  ISETP.GE.AND P1, PT, R15, UR7, PT ;  /* 0x000000070f007c0c */ /* 0x000fe2000bf26270 */
[----:B------:R-:W-:Y:S01]  /*0dd0*/  @P2 IMAD.MOV.U32 R12, RZ, RZ, R2 ;  /* 0x000000ffff0c2224 */ /* 0x000fe200078e0002 */
[----:B------:R-:W-:Y:S01]  /*0de0*/  @P2 MOV R2, R11 ;  /* 0x0000000b00022202 */ /* 0x000fe20000000f00 */
[----:B------:R-:W-:Y:S02]  /*0df0*/  IMAD.MOV.U32 R7, RZ, RZ, R16 ;  /* 0x000000ffff077224 */ /* 0x000fe400078e0010 */
[----:B------:R-:W-:Y:S01]  /*0e00*/  @P4 IMAD.MOV.U32 R4, RZ, RZ, R18 ;  /* 0x000000ffff044224 */ /* 0x000fe200078e0012 */
[----:B------:R-:W-:Y:S02]  /*0e10*/  @P4 MOV R18, R17 ;  /* 0x0000001100124202 */ /* 0x000fe40000000f00 */
[----:B------:R-:W-:Y:S01]  /*0e20*/  @P4 MOV R7, R12 ;  /* 0x0000000c00074202 */ /* 0x000fe20000000f00 */
[----:B------:R-:W-:Y:S01]  /*0e30*/  @P4 IMAD.MOV.U32 R12, RZ, RZ, R16 ;  /* 0x000000ffff0c4224 */ /* 0x000fe200078e0010 */
[----:B------:R-:W-:Y:S01]  /*0e40*/  FSETP.GT.AND P0, PT, R18, R0, PT ;  /* 0x000000001200720b */ /* 0x000fe20003f04000 */
[----:B------:R-:W-:-:S02]  /*0e50*/  IMAD.MOV.U32 R11, RZ, RZ, R18 ;  /* 0x000000ffff0b7224 */ /* 0x000fc400078e0012 */
[----:B------:R-:W-:-:S10]  /*0e60*/  IMAD.MOV.U32 R6, RZ, RZ, R12 ;  /* 0x000000ffff067224 */ /* 0x000fd400078e000c */
[----:B------:R-:W-:Y:S01]  /*0e70*/  @P0 MOV R11, R0 ;  /* 0x00000000000b0202 */ /* 0x000fe20000000f00 */
[----:B------:R-:W-:Y:S01]  /*0e80*/  @P0 IMAD.MOV.U32 R6, RZ, RZ, R2 ;  /* 0x000000ffff060224 */ /* 0x000fe200078e0002 */
[----:B------:R-:W-:Y:S01]  /*0e90*/  @P0 MOV R2, R12 ;  /* 0x0000000c00020202 */ /* 0x000fe20000000f00 */
[----:B------:R-:W-:Y:S01]  /*0ea0*/  @P0 IMAD.MOV.U32 R0, RZ, RZ, R18 ;  /* 0x000000ffff000224 */ /* 0x000fe200078e0012 */
[----:B------:R-:W-:Y:S06]  /*0eb0*/  @!P1 BRA `(.L_x_208) ;  /* 0xfffffff400e49947 */ /* 0x000fec000383ffff */
.L_x_204:
[----:B------:R-:W-:Y:S05]  /*0ec0*/  BSYNC.RECONVERGENT B0 ;  /* 0x0000000000007941 */ /* 0x000fea0003800200 */
.L_x_203:
[----:B------:R-:W0:Y:S01]  /*0ed0*/  S2R R12, SR_LANEID ;  /* 0x00000000000c7919 */ /* 0x000e220000000000 */
[----:B------:R-:W-:Y:S01]  /*0ee0*/  ISETP.NE.AND P0, PT, R10, RZ, PT ;  /* 0x000000ff0a00720c */ /* 0x000fe20003f05270 */
        /* <DEDUP_REMOVED lines=15> */
[----:B------:R0:W0:Y:S02]  /*0fe0*/  SHFL.DOWN PT, R31, R3, 0x1, 0x1f ;  /* 0x08201f00031f7f89 */ /* 0x00002400000e0000 */
[----:B--234-:R-:W-:Y:S10]  /*0ff0*/  @P5 BRA `(.L_x_210) ;  /* 0x00000008006c5947 */ /* 0x01cff40003800000 */
[----:B-1----:R-:W-:Y:S01]  /*1000*/  FSETP.GEU.AND P6, PT, R3, R10, PT ;  /* 0x0000000a0300720b */ /* 0x002fe20003fce000 */
[----:B------:R-:W-:Y:S01]  /*1010*/  IMAD.MOV.U32 R13, RZ, RZ, R5 ;  /* 0x000000ffff0d7224 */ /* 0x000fe200078e0005 */
[----:B------:R-:W-:Y:S02]  /*1020*/  MOV R12, R4 ;  /* 0x00000004000c7202 */ /* 0x000fe40000000f00 */
[----:B------:R-:W-:Y:S01]  /*1030*/  FSEL R10, R10, R3, !P6 ;  /* 0x000000030a0a7208 */ /* 0x000fe20007000000 */
[----:B0-----:R-:W-:Y:S01]  /*1040*/  IMAD.MOV.U32 R3, RZ, RZ, R9 ;  /* 0x000000ffff037224 */ /* 0x001fe200078e0009 */
[----:B------:R-:W-:Y:S02]  /*1050*/  SEL R8, R15, R8, !P6 ;  /* 0x000000080f087207 */ /* 0x000fe40007000000 */
[----:B------:R-:W-:-:S13]  /*1060*/  FSETP.GT.AND P5, PT, R10, R5, PT ;  /* 0x000000050a00720b */ /* 0x000fda0003fa4000 */
        /* <DEDUP_REMOVED lines=69> */
[----:B------:R-:W-:-:S04]  /*14c0*/  IMAD.MOV.U32 R6, RZ, RZ, R0 ;  /* 0x000000ffff067224 */ /* 0x000fc800078e0000 */
[----:B------:R-:W-:Y:S01]  /*14d0*/  @P6 MOV R13, R9 ;  /* 0x00000009000d6202 */ /* 0x000fe20000000f00 */
[----:B------:R-:W-:Y:S01]  /*14e0*/  @P6 IMAD.MOV.U32 R11, RZ, RZ, R5 ;  /* 0x000000ffff0b6224 */ /* 0x000fe200078e0005 */
[----:B------:R-:W-:Y:S01]  /*14f0*/  @P6 MOV R9, R14 ;  /* 0x0000000e00096202 */ /* 0x000fe20000000f00 */
[----:B------:R-:W-:Y:S01]  /*1500*/  @P6 IMAD.MOV.U32 R5, RZ, RZ, R2 ;  /* 0x000000ffff056224 */ /* 0x000fe200078e0002 */
[----:B------:R-:W-:Y:S02]  /*1510*/  FSETP.GT.AND P6, PT, R13, R12, PT ;  /* 0x0000000c0d00720b */ /* 0x000fe40003fc4000 */
        /* <DEDUP_REMOVED lines=73> */
.L_x_210:
[----:B------:R-:W-:Y:S05]  /*19b0*/  BSYNC.RECONVERGENT B0 ;  /* 0x0000000000007941 */ /* 0x000fea0003800200 */
.L_x_209:
        /* <DEDUP_REMOVED lines=10> */
[----:B------:R0:W0:Y:S01]  /*1a60*/  SHFL.DOWN PT, R31, R3, 0x2, 0x1f ;  /* 0x08401f00031f7f89 */ /* 0x00002200000e0000 */
[----:B--234-:R-:W-:Y:S05]  /*1a70*/  @P1 BRA `(.L_x_212) ;  /* 0x00000008006c1947 */ /* 0x01cfea0003800000 */
[----:B-1----:R-:W-:Y:S01]  /*1a80*/  FSETP.GEU.AND P5, PT, R3, R10, PT ;  /* 0x0000000a0300720b */ /* 0x002fe20003fae000 */
[----:B------:R-:W-:Y:S02]  /*1a90*/  IMAD.MOV.U32 R13, RZ, RZ, R5 ;  /* 0x000000ffff0d7224 */ /* 0x000fe400078e0005 */
[----:B------:R-:W-:Y:S01]  /*1aa0*/  IMAD.MOV.U32 R14, RZ, RZ, R4 ;  /* 0x000000ffff0e7224 */ /* 0x000fe200078e0004 */
[----:B------:R-:W-:Y:S01]  /*1ab0*/  FSEL R10, R10, R3, !P5 ;  /* 0x000000030a0a7208 */ /* 0x000fe20006800000 */
[----:B------:R-:W-:Y:S01]  /*1ac0*/  IMAD.MOV.U32 R12, RZ, RZ, R7 ;  /* 0x000000ffff0c7224 */ /* 0x000fe200078e0007 */
[----:B------:R-:W-:Y:S02]  /*1ad0*/  SEL R8, R15, R8, !P5 ;  /* 0x000000080f087207 */ /* 0x000fe40006800000 */
[----:B------:R-:W-:Y:S02]  /*1ae0*/  FSETP.GT.AND P6, PT, R10, R5, PT ;  /* 0x000000050a00720b */ /* 0x000fe40003fc4000 */
[----:B0-----:R-:W-:-:S11]  /*1af0*/  MOV R3, R9 ;  /* 0x0000000900037202 */ /* 0x001fd60000000f00 */
[----:B------:R-:W-:Y:S01]  /*1b00*/  @P6 IMAD.MOV.U32 R13, RZ, RZ, R10 ;  /* 0x000000ffff0d6224 */ /* 0x000fe200078e000a */
[----:B------:R-:W-:Y:S01]  /*1b10*/  @P6 MOV R3, R8 ;  /* 0x0000000800036202 */ /* 0x000fe20000000f00 */
[----:B------:R-:W-:Y:S01]  /*1b20*/  @P6 IMAD.MOV.U32 R10, RZ, RZ, R5 ;  /* 0x000000ffff0a6224 */ /* 0x000fe200078e0005 */
[----:B------:R-:W-:Y:S01]  /*1b30*/  @P6 MOV R8, R9 ;  /* 0x0000000900086202 */ /* 0x000fe20000000f00 */
[----:B------:R-:W-:Y:S01]  /*1b40*/  IMAD.MOV.U32 R5, RZ, RZ, R11 ;  /* 0x000000ffff057224 */ /* 0x000fe200078e000b */
        /* <DEDUP_REMOVED lines=12> */
[----:B------:R-:W-:-:S07]  /*1c10*/  MOV R7, R3 ;  /* 0x0000000300077202 */ /* 0x000fce0000000f00 */
[----:B------:R-:W-:Y:S01]  /*1c20*/  @P6 IMAD.MOV.U32 R5, RZ, RZ, R14 ;  /* 0x000000ffff056224 */ /* 0x000fe200078e000e */
[----:B------:R-:W-:Y:S01]  /*1c30*/  @P6 MOV R4, R12 ;  /* 0x0000000c00046202 */ /* 0x000fe20000000f00 */
[----:B------:R-:W-:Y:S02]  /*1c40*/  @P6 IMAD.MOV.U32 R14, RZ, RZ, R11 ;  /* 0x000000ffff0e6224 */ /* 0x000fe400078e000b */
        /* <DEDUP_REMOVED lines=8> */
[----:B------:R-:W-:Y:S01]  /*1cd0*/  MOV R16, R14 ;  /* 0x0000000e00107202 */ /* 0x000fe20000000f00 */
[----:B------:R-:W-:Y:S01]  /*1ce0*/  IMAD.MOV.U32 R3, RZ, RZ, R0 ;  /* 0x000000ffff037224 */ /* 0x000fe200078e0000 */
[----:B------:R-:W-:-:S04]  /*1cf0*/  FSETP.GEU.AND P1, PT, R10, R27, PT ;  /* 0x0000001b0a00720b */ /* 0x000fc80003f2e000 */
[----:B------:R-:W-:Y:S01]  /*1d00*/  SEL R8, R19, R8, !P1 ;  /* 0x0000000813087207 */ /* 0x000fe20004800000 */
[----:B------:R-:W-:Y:S01]  /*1d10*/  @P6 IMAD.MOV.U32 R3, RZ, RZ, R5 ;  /* 0x000000ffff036224 */ /* 0x000fe200078e0005 */
[----:B------:R-:W-:Y:S01]  /*1d20*/  @P6 MOV R6, R4 ;  /* 0x0000000400066202 */ /* 0x000fe20000000f00 */
[----:B------:R-:W-:Y:S02]  /*1d30*/  @P6 IMAD.MOV.U32 R4, RZ, RZ, R2 ;  /* 0x000000ffff046224 */ /* 0x000fe400078e0002 */
[----:B------:R-:W-:Y:S01]  /*1d40*/  IMAD.MOV.U32 R2, RZ, RZ, R12 ;  /* 0x000000ffff027224 */ /* 0x000fe200078e000c */
[----:B------:R-:W-:Y:S01]  /*1d50*/  @P5 MOV R2, R7 ;  /* 0x0000000700025202 */ /* 0x000fe20000000f00 */
        /* <DEDUP_REMOVED lines=15> */
[-C--:B------:R-:W-:Y:S01]  /*1e50*/  FSETP.GT.AND P5, PT, R10, R3.reuse, PT ;  /* 0x000000030a00720b */ /* 0x080fe20003fa4000 */
[----:B------:R-:W-:Y:S01]  /*1e60*/  IMAD.MOV.U32 R13, RZ, RZ, R16 ;  /* 0x000000ffff0d7224 */ /* 0x000fe200078e0010 */
[----:B------:R-:W-:Y:S01]  /*1e70*/  MOV R4, R3 ;  /* 0x0000000300047202 */ /* 0x000fe20000000f00 */
        /* <DEDUP_REMOVED lines=22> */
[----:B------:R-:W-:Y:S01]  /*1fe0*/  SEL R8, R21, R8, !P5 ;  /* 0x0000000815087207 */ /* 0x000fe20006800000 */
[----:B------:R-:W-:-:S04]  /*1ff0*/  IMAD.MOV.U32 R14, RZ, RZ, R5 ;  /* 0x000000ffff0e7224 */ /* 0x000fc800078e0005 */
[----:B------:R-:W-:Y:S01]  /*2000*/  @P6 MOV R2, R7 ;  /* 0x0000000700026202 */ /* 0x000fe20000000f00 */
[----:B------:R-:W-:Y:S01]  /*2010*/  @P6 IMAD.MOV.U32 R9, RZ, RZ, R13 ;  /* 0x000000ffff096224 */ /* 0x000fe200078e000d */
[----:B------:R-:W-:Y:S01]  /*2020*/  @P6 MOV R13, R10 ;  /* 0x0000000a000d6202 */ /* 0x000fe20000000f00 */
[----:B------:R-:W-:Y:S01]  /*2030*/  @P6 IMAD.MOV.U32 R7, RZ, RZ, R0 ;  /* 0x000000ffff076224 */ /* 0x000fe200078e0000 */
[----:B------:R-:W-:Y:S02]  /*2040*/  FSETP.GT.AND P6, PT, R12, R11, PT ;  /* 0x0000000b0c00720b */ /* 0x000fe40003fc4000 */
[-C--:B------:R-:W-:Y:S01]  /*2050*/  FSETP.GT.AND P1, PT, R9, R4.reuse, PT ;  /* 0x000000040900720b */ /* 0x080fe20003f24000 */
[----:B------:R-:W-:Y:S01]  /*2060*/  IMAD.MOV.U32 R15, RZ, RZ, R7 ;  /* 0x000000ffff0f7224 */ /* 0x000fe200078e0007 */
[----:B------:R-:W-:Y:S02]  /*2070*/  MOV R10, R4 ;  /* 0x00000004000a7202 */ /* 0x000fe40000000f00 */
[----:B------:R-:W-:-:S07]  /*2080*/  MOV R18, R13 ;  /* 0x0000000d00127202 */ /* 0x000fce0000000f00 */
        /* <DEDUP_REMOVED lines=12> */
[----:B------:R-:W-:Y:S02]  /*2150*/  FSEL R3, R31, R12, !P6 ;  /* 0x0000000c1f037208 */ /* 0x000fe40007000000 */
[----:B------:R-:W-:Y:S02]  /*2160*/  MOV R0, R10 ;  /* 0x0000000a00007202 */ /* 0x000fe40000000f00 */
[----:B------:R-:W-:-:S03]  /*2170*/  SEL R8, R23, R8, !P6 ;  /* 0x0000000817087207 */ /* 0x000fc60007000000 */
        /* <DEDUP_REMOVED lines=15> */
[----:B------:R-:W-:-:S08]  /*2270*/  IMAD.MOV.U32 R7, RZ, RZ, R15 ;  /* 0x000000ffff077224 */ /* 0x000fd000078e000f */
[----:B------:R-:W-:Y:S02]  /*2280*/  @P5 IMAD.MOV.U32 R5, RZ, RZ, R3 ;  /* 0x000000ffff055224 */ /* 0x000fe400078e0003 */
[----:B------:R-:W-:Y:S01]  /*2290*/  @P1 IMAD.MOV.U32 R2, RZ, RZ, R17 ;  /* 0x000000ffff021224 */ /* 0x000fe200078e0011 */
[----:B------:R-:W-:Y:S01]  /*22a0*/  @P1 MOV R17, R6 ;  /* 0x0000000600111202 */ /* 0x000fe20000000f00 */
[----:B------:R-:W-:Y:S02]  /*22b0*/  @P1 IMAD.MOV.U32 R0, RZ, RZ, R19 ;  /* 0x000000ffff001224 */ /* 0x000fe400078e0013 */
[----:B------:R-:W-:Y:S01]  /*22c0*/  @P1 IMAD.MOV.U32 R19, RZ, RZ, R10 ;  /* 0x000000ffff131224 */ /* 0x000fe200078e000a */
[----:B------:R-:W-:Y:S01]  /*22d0*/  FSETP.GT.AND P1, PT, R5, R18, PT ;  /* 0x000000120500720b */ /* 0x000fe20003f24000 */
[----:B------:R-:W-:Y:S01]  /*22e0*/  @P5 IMAD.MOV.U32 R9, RZ, RZ, R8 ;  /* 0x000000ffff095224 */ /* 0x000fe200078e0008 */
[----:B------:R-:W-:Y:S01]  /*22f0*/  @P5 MOV R8, R14 ;  /* 0x0000000e00085202 */ /* 0x000fe20000000f00 */
[----:B------:R-:W-:Y:S01]  /*2300*/  @P5 IMAD.MOV.U32 R3, RZ, RZ, R16 ;  /* 0x000000ffff035224 */ /* 0x000fe200078e0010 */
[----:B------:R-:W-:Y:S01]  /*2310*/  MOV R13, R19 ;  /* 0x00000013000d7202 */ /* 0x000fe20000000f00 */
[----:B------:R-:W-:-:S08]  /*2320*/  IMAD.MOV.U32 R10, RZ, RZ, R17 ;  /* 0x000000ffff0a7224 */ /* 0x000fd000078e0011 */
        /* <DEDUP_REMOVED lines=16> */
.L_x_212:
[----:B------:R-:W-:Y:S05]  /*2430*/  BSYNC.RECONVERGENT B0 ;  /* 0x0000000000007941 */ /* 0x000fea0003800200 */
.L_x_211:
        /* <DEDUP_REMOVED lines=13> */
[----:B------:R-:W-:Y:S01]  /*2510*/  IMAD.MOV.U32 R13, RZ, RZ, R5 ;  /* 0x000000ffff0d7224 */ /* 0x000fe200078e0005 */
[----:B------:R-:W-:Y:S02]  /*2520*/  MOV R12, R4 ;  /* 0x00000004000c7202 */ /* 0x000fe40000000f00 */
[----:B------:R-:W-:Y:S02]  /*2530*/  FSEL R10, R10, R3, !P1 ;  /* 0x000000030a0a7208 */ /* 0x000fe40004800000 */
[----:B------:R-:W-:Y:S02]  /*2540*/  SEL R8, R15, R8, !P1 ;  /* 0x000000080f087207 */ /* 0x000fe40004800000 */
[----:B------:R-:W-:Y:S02]  /*2550*/  FSETP.GT.AND P2, PT, R10, R5, PT ;  /* 0x000000050a00720b */ /* 0x000fe40003f44000 */
[----:B0-----:R-:W-:-:S11]  /*2560*/  MOV R3, R9 ;  /* 0x0000000900037202 */ /* 0x001fd60000000f00 */
        /* <DEDUP_REMOVED lines=10> */
[----:B------:R-:W-:Y:S02]  /*2610*/  @P5 IMAD.MOV.U32 R12, RZ, RZ, R13 ;  /* 0x000000ffff0c5224 */ /* 0x000fe400078e000d */
[----:B------:R-:W-:Y:S02]  /*2620*/  @P5 IMAD.MOV.U32 R13, RZ, RZ, R4 ;  /* 0x000000ffff0d5224 */ /* 0x000fe400078e0004 */
[----:B------:R-:W-:Y:S01]  /*2630*/  IMAD.MOV.U32 R4, RZ, RZ, R7 ;  /* 0x000000ffff047224 */ /* 0x000fe200078e0007 */
[----:B------:R-:W-:Y:S01]  /*2640*/  FSETP.GT.AND P6, PT, R12, R11, PT ;  /* 0x0000000b0c00720b */ /* 0x000fe20003fc4000 */
[----:B------:R-:W-:Y:S01]  /*2650*/  IMAD.MOV.U32 R15, RZ, RZ, R13 ;  /* 0x000000ffff0f7224 */ /* 0x000fe200078e000d */
[----:B------:R-:W-:Y:S02]  /*2660*/  FSETP.GT.AND P2, PT, R10, R13, PT ;  /* 0x0000000d0a00720b */ /* 0x000fe40003f44000 */
[----:B------:R-:W-:Y:S01]  /*2670*/  @P5 MOV R4, R3 ;  /* 0x0000000300045202 */ /* 0x000fe20000000f00 */
[----:B------:R-:W-:-:S02]  /*2680*/  @P5 IMAD.MOV.U32 R3, RZ, RZ, R7 ;  /* 0x000000ffff035224 */ /* 0x000fc400078e0007 */
        /* <DEDUP_REMOVED lines=10> */
[----:B------:R-:W-:Y:S02]  /*2730*/  FSETP.GT.AND P5, PT, R15, R12, PT ;  /* 0x0000000c0f00720b */ /* 0x000fe40003fa4000 */
[----:B------:R-:W-:-:S07]  /*2740*/  FSETP.GEU.AND P1, PT, R10, R27, PT ;  /* 0x0000001b0a00720b */ /* 0x000fce0003f2e000 */
[----:B------:R-:W-:Y:S01]  /*2750*/  @P6 MOV R7, R9 ;  /* 0x0000000900076202 */ /* 0x000fe20000000f00 */
        /* <DEDUP_REMOVED lines=9> */
[----:B------:R-:W-:Y:S01]  /*27f0*/  IMAD.MOV.U32 R2, RZ, RZ, R4 ;  /* 0x000000ffff027224 */ /* 0x000fe200078e0004 */
[----:B------:R-:W-:Y:S01]  /*2800*/  @P2 MOV R8, R3 ;  /* 0x0000000300082202 */ /* 0x000fe20000000f00 */
[----:B------:R-:W-:Y:S01]  /*2810*/  @P5 IMAD.MOV.U32 R2, RZ, RZ, R0 ;  /* 0x000000ffff025224 */ /* 0x000fe200078e0000 */
[----:B------:R-:W-:Y:S01]  /*2820*/  FSETP.GT.AND P2, PT, R12, R15, PT ;  /* 0x0000000f0c00720b */ /* 0x000fe20003f44000 */
[----:B------:R-:W-:Y:S01]  /*2830*/  IMAD.MOV.U32 R10, RZ, RZ, R9 ;  /* 0x000000ffff0a7224 */ /* 0x000fe200078e0009 */
[----:B------:R-:W-:Y:S01]  /*2840*/  MOV R3, R5 ;  /* 0x0000000500037202 */ /* 0x000fe20000000f00 */
[----:B------:R-:W-:Y:S01]  /*2850*/  IMAD.MOV.U32 R11, RZ, RZ, R15 ;  /* 0x000000ffff0b7224 */ /* 0x000fe200078e000f */
[----:B------:R-:W-:Y:S01]  /*2860*/  SEL R8, R19, R8, !P1 ;  /* 0x0000000813087207 */ /* 0x000fe20004800000 */
[----:B------:R-:W-:Y:S01]  /*2870*/  @P5 IMAD.MOV.U32 R0, RZ, RZ, R4 ;  /* 0x000000ffff005224 */ /* 0x000fe200078e0004 */
[----:B------:R-:W-:-:S03]  /*2880*/  MOV R4, R7 ;  /* 0x0000000700047202 */ /* 0x000fc60000000f00 */
        /* <DEDUP_REMOVED lines=15> */
[----:B------:R-:W-:Y:S01]  /*2980*/  @P6 IMAD.MOV.U32 R4, RZ, RZ, R10 ;  /* 0x000000ffff046224 */ /* 0x000fe200078e000a */
[----:B------:R-:W-:Y:S01]  /*2990*/  SEL R8, R21, R8, !P1 ;  /* 0x0000000815087207 */ /* 0x000fe20004800000 */
        /* <DEDUP_REMOVED lines=9> */
[----:B------:R-:W-:-:S02]  /*2a30*/  @P5 IMAD.MOV.U32 R7, RZ, RZ, R5 ;  /* 0x000000ffff075224 */ /* 0x000fc400078e0005 */
[----:B------:R-:W-:Y:S02]  /*2a40*/  IMAD.MOV.U32 R14, RZ, RZ, R11 ;  /* 0x000000ffff0e7224 */ /* 0x000fe400078e000b */
[----:B------:R-:W-:Y:S02]  /*2a50*/  IMAD.MOV.U32 R6, RZ, RZ, R3 ;  /* 0x000000ffff067224 */ /* 0x000fe400078e0003 */
[----:B------:R-:W-:Y:S02]  /*2a60*/  @P5 IMAD.MOV.U32 R5, RZ, RZ, R2 ;  /* 0x000000ffff055224 */ /* 0x000fe400078e0002 */
        /* <DEDUP_REMOVED lines=14> */
[----:B------:R-:W-:Y:S02]  /*2b50*/  @P6 MOV R8, R5 ;  /* 0x0000000500086202 */ /* 0x000fe40000000f00 */
[----:B------:R-:W-:Y:S01]  /*2b60*/  FSEL R3, R31, R12, !P1 ;  /* 0x0000000c1f037208 */ /* 0x000fe20004800000 */
[----:B------:R-:W-:Y:S01]  /*2b70*/  IMAD.MOV.U32 R12, RZ, RZ, R7 ;  /* 0x000000ffff0c7224 */ /* 0x000fe200078e0007 */
[----:B------:R-:W-:Y:S01]  /*2b80*/  @P5 MOV R2, R13 ;  /* 0x0000000d00025202 */ /* 0x000fe20000000f00 */
[----:B------:R-:W-:Y:S01]  /*2b90*/  @P5 IMAD.MOV.U32 R13, RZ, RZ, R4 ;  /* 0x000000ffff0d5224 */ /* 0x000fe200078e0004 */
[----:B------:R-:W-:Y:S01]  /*2ba0*/  @P5 MOV R10, R6 ;  /* 0x00000006000a5202 */ /* 0x000fe20000000f00 */
[----:B------:R-:W-:Y:S01]  /*2bb0*/  @P2 IMAD.MOV.U32 R16, RZ, RZ, R14 ;  /* 0x000000ffff102224 */ /* 0x000fe200078e000e */
[----:B------:R-:W-:Y:S01]  /*2bc0*/  SEL R8, R23, R8, !P1 ;  /* 0x0000000817087207 */ /* 0x000fe20004800000 */
[----:B------:R-:W-:Y:S01]  /*2bd0*/  @P2 IMAD.MOV.U32 R14, RZ, RZ, R9 ;  /* 0x000000ffff0e2224 */ /* 0x000fe200078e0009 */
[-C--:B------:R-:W-:Y:S01]  /*2be0*/  MOV R17, R13.reuse ;  /* 0x0000000d00117202 */ /* 0x080fe20000000f00 */
[----:B------:R-:W-:Y:S01]  /*2bf0*/  @P5 IMAD.MOV.U32 R6, RZ, RZ, R0 ;  /* 0x000000ffff065224 */ /* 0x000fe200078e0000 */
[----:B------:R-:W-:Y:S01]  /*2c00*/  FSETP.GT.AND P5, PT, R16, R13, PT ;  /* 0x0000000d1000720b */ /* 0x000fe20003fa4000 */
[----:B------:R-:W-:Y:S01]  /*2c10*/  @P2 IMAD.MOV.U32 R12, RZ, RZ, R11 ;  /* 0x000000ffff0c2224 */ /* 0x000fe200078e000b */
[-C--:B------:R-:W-:Y:S01]  /*2c20*/  FSETP.GT.AND P6, PT, R3, R14.reuse, PT ;  /* 0x0000000e0300720b */ /* 0x080fe20003fc4000 */
[----:B------:R-:W-:Y:S01]  /*2c30*/  IMAD.MOV.U32 R15, RZ, RZ, R6 ;  /* 0x000000ffff0f7224 */ /* 0x000fe200078e0006 */
[----:B------:R-:W-:Y:S01]  /*2c40*/  MOV R5, R14 ;  /* 0x0000000e00057202 */ /* 0x000fe20000000f00 */
[----:B------:R-:W-:Y:S01]  /*2c50*/  @P2 IMAD.MOV.U32 R11, RZ, RZ, R7 ;  /* 0x000000ffff0b2224 */ /* 0x000fe200078e0007 */
[----:B------:R-:W-:-:S03]  /*2c60*/  MOV R0, R2 ;  /* 0x0000000200007202 */ /* 0x000fc60000000f00 */
        /* <DEDUP_REMOVED lines=36> */
.L_x_214:
[----:B------:R-:W-:Y:S05]  /*2eb0*/  BSYNC.RECONVERGENT B0 ;  /* 0x0000000000007941 */ /* 0x000fea0003800200 */
.L_x_213:
        /* <DEDUP_REMOVED lines=15> */
[----:B------:R-:W-:Y:S01]  /*2fb0*/  FSEL R10, R10, R3, !P5 ;  /* 0x000000030a0a7208 */ /* 0x000fe20006800000 */
[----:B0-----:R-:W-:Y:S01]  /*2fc0*/  IMAD.MOV.U32 R3, RZ, RZ, R9 ;  /* 0x000000ffff037224 */ /* 0x001fe200078e0009 */
[----:B------:R-:W-:Y:S01]  /*2fd0*/  SEL R8, R15, R8, !P5 ;  /* 0x000000080f087207 */ /* 0x000fe20006800000 */
[----:B------:R-:W-:Y:S01]  /*2fe0*/  IMAD.MOV.U32 R15, RZ, RZ, R11 ;  /* 0x000000ffff0f7224 */ /* 0x000fe200078e000b */
[----:B------:R-:W-:-:S13]  /*2ff0*/  FSETP.GT.AND P2, PT, R10, R5, PT ;  /* 0x000000050a00720b */ /* 0x000fda0003f44000 */
        /* <DEDUP_REMOVED lines=11> */
[----:B------:R-:W-:Y:S02]  /*30b0*/  IMAD.MOV.U32 R4, RZ, RZ, R7 ;  /* 0x000000ffff047224 */ /* 0x000fe400078e0007 */
[----:B------:R-:W-:Y:S01]  /*30c0*/  @P3 IMAD.MOV.U32 R4, RZ, RZ, R3 ;  /* 0x000000ffff043224 */ /* 0x000fe200078e0003 */
[----:B------:R-:W-:Y:S01]  /*30d0*/  FSETP.GT.AND P1, PT, R12, R11, PT ;  /* 0x0000000b0c00720b */ /* 0x000fe20003f24000 */
[----:B------:R-:W-:Y:S01]  /*30e0*/  @P3 IMAD.MOV.U32 R3, RZ, RZ, R7 ;  /* 0x000000ffff033224 */ /* 0x000fe200078e0007 */
[-C--:B------:R-:W-:Y:S01]  /*30f0*/  FSETP.GT.AND P5, PT, R10, R13.reuse, PT ;  /* 0x0000000d0a00720b */ /* 0x080fe20003fa4000 */
[----:B------:R-:W-:Y:S01]  /*3100*/  IMAD.MOV.U32 R7, RZ, RZ, R2 ;  /* 0x000000ffff077224 */ /* 0x000fe200078e0002 */
        /* <DEDUP_REMOVED lines=12> */
[----:B------:R-:W-:-:S03]  /*31d0*/  FSEL R10, R27, R10, !P1 ;  /* 0x0000000a1b0a7208 */ /* 0x000fc60004800000 */
        /* <DEDUP_REMOVED lines=8> */
[----:B------:R-:W-:Y:S01]  /*3260*/  IMAD.MOV.U32 R11, RZ, RZ, R15 ;  /* 0x000000ffff0b7224 */ /* 0x000fe200078e000f */
[----:B------:R-:W-:Y:S01]  /*3270*/  FSETP.GT.AND P6, PT, R10, R9, PT ;  /* 0x000000090a00720b */ /* 0x000fe20003fc4000 */
[----:B------:R-:W-:Y:S01]  /*3280*/  IMAD.MOV.U32 R13, RZ, RZ, R9 ;  /* 0x000000ffff0d7224 */ /* 0x000fe200078e0009 */
[----:B------:R-:W-:Y:S01]  /*3290*/  @P5 MOV R0, R8 ;  /* 0x0000000800005202 */ /* 0x000fe20000000f00 */
[----:B------:R-:W-:-:S02]  /*32a0*/  IMAD.MOV.U32 R2, RZ, RZ, R4 ;  /* 0x000000ffff027224 */ /* 0x000fc400078e0004 */
[----:B------:R-:W-:Y:S02]  /*32b0*/  @P5 IMAD.MOV.U32 R8, RZ, RZ, R3 ;  /* 0x000000ffff085224 */ /* 0x000fe400078e0003 */
        /* <DEDUP_REMOVED lines=12> */
[----:B------:R-:W-:Y:S02]  /*3380*/  FSETP.GEU.AND P2, PT, R10, R29, PT ;  /* 0x0000001d0a00720b */ /* 0x000fe40003f4e000 */
[----:B------:R-:W-:Y:S02]  /*3390*/  SEL R8, R19, R8, !P1 ;  /* 0x0000000813087207 */ /* 0x000fe40004800000 */
[----:B------:R-:W-:Y:S02]  /*33a0*/  MOV R12, R14 ;  /* 0x0000000e000c7202 */ /* 0x000fe40000000f00 */
[----:B------:R-:W-:Y:S01]  /*33b0*/  MOV R5, R0 ;  /* 0x0000000000057202 */ /* 0x000fe20000000f00 */
[----:B------:R-:W-:-:S02]  /*33c0*/  @P5 IMAD.MOV.U32 R4, RZ, RZ, R11 ;  /* 0x000000ffff045224 */ /* 0x000fc400078e000b */
        /* <DEDUP_REMOVED lines=10> */
[----:B------:R-:W-:Y:S01]  /*3470*/  FSETP.GT.AND P6, PT, R14, R13, PT ;  /* 0x0000000d0e00720b */ /* 0x000fe20003fc4000 */
[----:B------:R-:W-:Y:S01]  /*3480*/  IMAD.MOV.U32 R0, RZ, RZ, R7 ;  /* 0x000000ffff007224 */ /* 0x000fe200078e0007 */
[----:B------:R-:W-:Y:S01]  /*3490*/  SEL R8, R21, R8, !P2 ;  /* 0x0000000815087207 */ /* 0x000fe20005000000 */
[----:B------:R-:W-:-:S02]  /*34a0*/  @P5 IMAD.MOV.U32 R0, RZ, RZ, R3 ;  /* 0x000000ffff005224 */ /* 0x000fc400078e0003 */
        /* <DEDUP_REMOVED lines=15> */
[----:B------:R-:W-:-:S04]  /*35a0*/  FSETP.GEU.AND P1, PT, R14, R31, PT ;  /* 0x0000001f0e00720b */ /* 0x000fc80003f2e000 */
[----:B------:R-:W-:Y:S02]  /*35b0*/  FSEL R3, R31, R14, !P1 ;  /* 0x0000000e1f037208 */ /* 0x000fe40004800000 */
[----:B------:R-:W-:Y:S01]  /*35c0*/  @P5 MOV R7, R9 ;  /* 0x0000000900075202 */ /* 0x000fe20000000f00 */
[----:B------:R-:W-:Y:S01]  /*35d0*/  @P5 IMAD.MOV.U32 R9, RZ, RZ, R4 ;  /* 0x000000ffff095224 */ /* 0x000fe200078e0004 */
[----:B------:R-:W-:Y:S01]  /*35e0*/  @P5 MOV R10, R2 ;  /* 0x00000002000a5202 */ /* 0x000fe20000000f00 */
[----:B------:R-:W-:Y:S01]  /*35f0*/  @P3 IMAD.MOV.U32 R16, RZ, RZ, R15 ;  /* 0x000000ffff103224 */ /* 0x000fe200078e000f */
[----:B------:R-:W-:Y:S01]  /*3600*/  @P3 MOV R15, R12 ;  /* 0x0000000c000f3202 */ /* 0x000fe20000000f00 */
[----:B------:R-:W-:Y:S01]  /*3610*/  @P5 IMAD.MOV.U32 R2, RZ, RZ, R0 ;  /* 0x000000ffff025224 */ /* 0x000fe200078e0000 */
[-C--:B------:R-:W-:Y:S01]  /*3620*/  MOV R14, R9.reuse ;  /* 0x00000009000e7202 */ /* 0x080fe20000000f00 */
[--C-:B------:R-:W-:Y:S01]  /*3630*/  IMAD.MOV.U32 R0, RZ, RZ, R5.reuse ;  /* 0x000000ffff007224 */ /* 0x100fe200078e0005 */
        /* <DEDUP_REMOVED lines=23> */
[----:B------:R-:W-:-:S06]  /*37b0*/  @P2 IMAD.MOV.U32 R8, RZ, RZ, R0 ;  /* 0x000000ffff082224 */ /* 0x000fcc00078e0000 */
[----:B------:R-:W-:Y:S01]  /*37c0*/  @P6 MOV R18, R14 ;  /* 0x0000000e00126202 */ /* 0x000fe20000000f00 */
[----:B------:R-:W-:Y:S02]  /*37d0*/  @P6 IMAD.MOV.U32 R14, RZ, RZ, R7 ;  /* 0x000000ffff0e6224 */ /* 0x000fe400078e0007 */
[----:B------:R-:W-:Y:S01]  /*37e0*/  @P3 IMAD.MOV.U32 R4, RZ, RZ, R5 ;  /* 0x000000ffff043224 */ /* 0x000fe200078e0005 */
[----:B------:R-:W-:Y:S01]  /*37f0*/  @P3 MOV R5, R16 ;  /* 0x0000001000053202 */ /* 0x000fe20000000f00 */
[----:B------:R-:W-:Y:S02]  /*3800*/  IMAD.MOV.U32 R11, RZ, RZ, R14 ;  /* 0x000000ffff0b7224 */ /* 0x000fe400078e000e */
[----:B------:R-:W-:Y:S01]  /*3810*/  @P6 IMAD.MOV.U32 R17, RZ, RZ, R13 ;  /* 0x000000ffff116224 */ /* 0x000fe200078e000d */
[----:B------:R-:W-:Y:S01]  /*3820*/  FSETP.GT.AND P5, PT, R4, R14, PT ;  /* 0x0000000e0400720b */ /* 0x000fe20003fa4000 */
[----:B------:R-:W-:Y:S01]  /*3830*/  IMAD.MOV.U32 R7, RZ, RZ, R12 ;  /* 0x000000ffff077224 */ /* 0x000fe200078e000c */
[----:B------:R-:W-:Y:S01]  /*3840*/  @P6 MOV R13, R10 ;  /* 0x0000000a000d6202 */ /* 0x000fe20000000f00 */
[----:B------:R-:W-:Y:S01]  /*3850*/  IMAD.MOV.U32 R2, RZ, RZ, R17 ;  /* 0x000000ffff027224 */ /* 0x000fe200078e0011 */
[----:B------:R-:W-:Y:S01]  /*3860*/  @P3 MOV R7, R9 ;  /* 0x0000000900073202 */ /* 0x000fe20000000f00 */
[----:B------:R-:W-:-:S02]  /*3870*/  IMAD.MOV.U32 R0, RZ, RZ, R18 ;  /* 0x000000ffff007224 */ /* 0x000fc400078e0012 */
[----:B------:R-:W-:Y:S02]  /*3880*/  IMAD.MOV.U32 R6, RZ, RZ, R13 ;  /* 0x000000ffff067224 */ /* 0x000fe400078e000d */
        /* <DEDUP_REMOVED lines=10> */
.L_x_216:
[----:B------:R-:W-:Y:S05]  /*3930*/  BSYNC.RECONVERGENT B0 ;  /* 0x0000000000007941 */ /* 0x000fea0003800200 */
.L_x_215:
[----:B------:R2:W3:Y:S01]  /*3940*/  SHFL.DOWN PT, R17, R2, 0x10, 0x1f ;  /* 0x0a001f0002117f89 */ /* 0x0004e200000e0000 */
[----:B------:R-:W-:Y:S03]  /*3950*/  BSSY.RECONVERGENT B0, `(.L_x_217) ;  /* 0x00000a6000007945 */ /* 0x000fe60003800200 */
[----:B------:R2:W4:Y:S04]  /*3960*/  SHFL.DOWN PT, R19, R6, 0x10, 0x1f ;  /* 0x0a001f0006137f89 */ /* 0x00052800000e0000 */
[----:B-1----:R2:W1:Y:S04]  /*3970*/  SHFL.DOWN PT, R21, R7, 0x10, 0x1f ;  /* 0x0a001f0007157f89 */ /* 0x00246800000e0000 */
[----:B------:R2:W1:Y:S04]  /*3980*/  SHFL.DOWN PT, R23, R9, 0x10, 0x1f ;  /* 0x0a001f0009177f89 */ /* 0x00046800000e0000 */
[----:B------:R2:W1:Y:S04]  /*3990*/  SHFL.DOWN PT, R25, R8, 0x10, 0x1f ;  /* 0x0a001f0008197f89 */ /* 0x00046800000e0000 */
[----:B------:R2:W1:Y:S04]  /*39a0*/  SHFL.DOWN PT, R10, R0, 0x10, 0x1f ;  /* 0x0a001f00000a7f89 */ /* 0x00046800000e0000 */
[----:B------:R2:W1:Y:S04]  /*39b0*/  SHFL.DOWN PT, R15, R11, 0x10, 0x1f ;  /* 0x0a001f000b0f7f89 */ /* 0x00046800000e0000 */
[----:B0-----:R2:W0:Y:S04]  /*39c0*/  SHFL.DOWN PT, R27, R4, 0x10, 0x1f ;  /* 0x0a001f00041b7f89 */ /* 0x00142800000e0000 */
[----:B------:R2:W0:Y:S04]  /*39d0*/  SHFL.DOWN PT, R29, R5, 0x10, 0x1f ;  /* 0x0a001f00051d7f89 */ /* 0x00042800000e0000 */
[----:B------:R2:W0:Y:S01]  /*39e0*/  SHFL.DOWN PT, R31, R3, 0x10, 0x1f ;  /* 0x0a001f00031f7f89 */ /* 0x00042200000e0000 */
[----:B---34-:R-:W-:Y:S05]  /*39f0*/  @P4 BRA `(.L_x_218) ;  /* 0x00000008006c4947 */ /* 0x018fea0003800000 */
[----:B-1----:R-:W-:Y:S01]  /*3a00*/  FSETP.GEU.AND P5, PT, R3, R10, PT ;  /* 0x0000000a0300720b */ /* 0x002fe20003fae000 */
[----:B------:R-:W-:Y:S01]  /*3a10*/  IMAD.MOV.U32 R13, RZ, RZ, R5 ;  /* 0x000000ffff0d7224 */ /* 0x000fe200078e0005 */
[----:B------:R-:W-:Y:S02]  /*3a20*/  MOV R12, R4 ;  /* 0x00000004000c7202 */ /* 0x000fe40000000f00 */
[----:B------:R-:W-:Y:S01]  /*3a30*/  FSEL R10, R10, R3, !P5 ;  /* 0x000000030a0a7208 */ /* 0x000fe20006800000 */
[----:B--2---:R-:W-:Y:S01]  /*3a40*/  IMAD.MOV.U32 R3, RZ, RZ, R9 ;  /* 0x000000ffff037224 */ /* 0x004fe200078e0009 */
[----:B------:R-:W-:Y:S02]  /*3a50*/  SEL R8, R17, R8, !P5 ;  /* 0x0000000811087207 */ /* 0x000fe40006800000 */
[----:B------:R-:W-:-:S13]  /*3a60*/  FSETP.GT.AND P3, PT, R10, R5, PT ;  /* 0x000000050a00720b */ /* 0x000fda0003f64000 */
[----:B------:R-:W-:Y:S02]  /*3a70*/  @P3 IMAD.MOV.U32 R13, RZ, RZ, R10 ;  /* 0x000000ffff0d3224 */ /* 0x000fe400078e000a */
[----:B------:R-:W-:Y:S02]  /*3a80*/  @P3 IMAD.MOV.U32 R10, RZ, RZ, R5 ;  /* 0x000000ffff0a3224 */ /* 0x000fe400078e0005 */
[----:B------:R-:W-:Y:S01]  /*3a90*/  @P3 IMAD.MOV.U32 R3, RZ, RZ, R8 ;  /* 0x000000ffff033224 */ /* 0x000fe200078e0008 */
[----:B------:R-:W-:Y:S01]  /*3aa0*/  FSETP.GT.AND P4, PT, R13, R4, PT ;  /* 0x000000040d00720b */ /* 0x000fe20003f84000 */
[----:B------:R-:W-:Y:S01]  /*3ab0*/  IMAD.MOV.U32 R5, RZ, RZ, R6 ;  /* 0x000000ffff057224 */ /* 0x000fe200078e0006 */
[----:B------:R-:W-:Y:S02]  /*3ac0*/  FSETP.GEU.AND P1, PT, R10, R15, PT ;  /* 0x0000000f0a00720b */ /* 0x000fe40003f2e000 */
[----:B------:R-:W-:Y:S02]  /*3ad0*/  @P3 MOV R8, R9 ;  /* 0x0000000900083202 */ /* 0x000fe40000000f00 */
[----:B------:R-:W-:Y:S01]  /*3ae0*/  FSEL R10, R15, R10, !P1 ;  /* 0x0000000a0f0a7208 */ /* 0x000fe20004800000 */
[----:B------:R-:W-:Y:S01]  /*3af0*/  IMAD.MOV.U32 R15, RZ, RZ, R11 ;  /* 0x000000ffff0f7224 */ /* 0x000fe200078e000b */
[----:B------:R-:W-:-:S05]  /*3b00*/  SEL R8, R19, R8, !P1 ;  /* 0x0000000813087207 */ /* 0x000fca0004800000 */
[----:B------:R-:W-:Y:S01]  /*3b10*/  @P4 IMAD.MOV.U32 R12, RZ, RZ, R13 ;  /* 0x000000ffff0c4224 */ /* 0x000fe200078e000d */
[----:B------:R-:W-:Y:S02]  /*3b20*/  @P4 MOV R13, R4 ;  /* 0x00000004000d4202 */ /* 0x000fe40000000f00 */
[----:B------:R-:W-:Y:S01]  /*3b30*/  MOV R4, R7 ;  /* 0x0000000700047202 */ /* 0x000fe20000000f00 */
[----:B------:R-:W-:Y:S01]  /*3b40*/  @P4 IMAD.MOV.U32 R4, RZ, RZ, R3 ;  /* 0x000000ffff044224 */ /* 0x000fe200078e0003 */
[----:B------:R-:W-:Y:S02]  /*3b50*/  FSETP.GT.AND P6, PT, R12, R11, PT ;  /* 0x0000000b0c00720b */ /* 0x000fe40003fc4000 */
[----:B------:R-:W-:Y:S02]  /*3b60*/  FSETP.GT.AND P2, PT, R10, R13, PT ;  /* 0x0000000d0a00720b */ /* 0x000fe40003f44000 */
[----:B------:R-:W-:Y:S01]  /*3b70*/  @P4 MOV R3, R7 ;  /* 0x0000000700034202 */ /* 0x000fe20000000f00 */
[----:B------:R-:W-:-:S08]  /*3b80*/  IMAD.MOV.U32 R7, RZ, RZ, R0 ;  /* 0x000000ffff077224 */ /* 0x000fd000078e0000 */
[----:B------:R-:W-:Y:S01]  /*3b90*/  @P6 IMAD.MOV.U32 R15, RZ, RZ, R12 ;  /* 0x000000ffff0f6224 */ /* 0x000fe200078e000c */
[----:B------:R-:W-:Y:S01]  /*3ba0*/  @P6 MOV R12, R11 ;  /* 0x0000000b000c6202 */ /* 0x000fe20000000f00 */
[--C-:B------:R-:W-:Y:S02]  /*3bb0*/  IMAD.MOV.U32 R11, RZ, RZ, R13.reuse ;  /* 0x000000ffff0b7224 */ /* 0x100fe400078e000d */
[----:B------:R-:W-:Y:S01]  /*3bc0*/  @P2 IMAD.MOV.U32 R11, RZ, RZ, R10 ;  /* 0x000000ffff0b2224 */ /* 0x000fe200078e000a */
[----:B------:R-:W-:Y:S01]  /*3bd0*/  FSETP.GT.AND P5, PT, R15, R0, PT ;  /* 0x000000000f00720b */ /* 0x000fe20003fa4000 */
[----:B------:R-:W-:Y:S02]  /*3be0*/  @P2 IMAD.MOV.U32 R10, RZ, RZ, R13 ;  /* 0x000000ffff0a2224 */ /* 0x000fe400078e000d */
[----:B------:R-:W-:Y:S01]  /*3bf0*/  @P6 IMAD.MOV.U32 R5, RZ, RZ, R4 ;  /* 0x000000ffff056224 */ /* 0x000fe200078e0004 */
[----:B------:R-:W-:Y:S02]  /*3c00*/  FSETP.GT.AND P3, PT, R11, R12, PT ;  /* 0x0000000c0b00720b */ /* 0x000fe40003f64000 */
[----:B------:R-:W-:-:S02]  /*3c10*/  @P6 MOV R4, R6 ;  /* 0x0000000600046202 */ /* 0x000fc40000000f00 */
[----:B------:R-:W-:Y:S02]  /*3c20*/  MOV R6, R12 ;  /* 0x0000000c00067202 */ /* 0x000fe40000000f00 */
[----:B0-----:R-:W-:-:S03]  /*3c30*/  FSETP.GEU.AND P6, PT, R10, R27, PT ;  /* 0x0000001b0a00720b */ /* 0x001fc60003fce000 */
[----:B------:R-:W-:Y:S02]  /*3c40*/  @P5 IMAD.MOV.U32 R7, RZ, RZ, R15 ;  /* 0x000000ffff075224 */ /* 0x000fe400078e000f */
[----:B------:R-:W-:Y:S02]  /*3c50*/  @P5 IMAD.MOV.U32 R15, RZ, RZ, R0 ;  /* 0x000000ffff0f5224 */ /* 0x000fe400078e0000 */
[----:B------:R-:W-:Y:S01]  /*3c60*/  @P3 MOV R6, R11 ;  /* 0x0000000b00063202 */ /* 0x000fe20000000f00 */
[----:B------:R-:W-:Y:S01]  /*3c70*/  @P3 IMAD.MOV.U32 R11, RZ, RZ, R12 ;  /* 0x000000ffff0b3224 */ /* 0x000fe200078e000c */
[----:B------:R-:W-:Y:S01]  /*3c80*/  FSEL R12, R27, R10, !P6 ;  /* 0x0000000a1b0c7208 */ /* 0x000fe20007000000 */
[----:B------:R-:W-:Y:S01]  /*3c90*/  IMAD.MOV.U32 R0, RZ, RZ, R2 ;  /* 0x000000ffff007224 */ /* 0x000fe200078e0002 */
[----:B------:R-:W-:Y:S01]  /*3ca0*/  FSETP.GT.AND P4, PT, R6, R15, PT ;  /* 0x0000000f0600720b */ /* 0x000fe20003f84000 */
[----:B------:R-:W-:Y:S01]  /*3cb0*/  @P5 IMAD.MOV.U32 R0, RZ, RZ, R5 ;  /* 0x000000ffff005224 */ /* 0x000fe200078e0005 */
[----:B------:R-:W-:Y:S01]  /*3cc0*/  @P5 MOV R5, R2 ;  /* 0x0000000200055202 */ /* 0x000fe20000000f00 */
[----:B------:R-:W-:Y:S01]  /*3cd0*/  IMAD.MOV.U32 R10, RZ, RZ, R15 ;  /* 0x000000ffff0a7224 */ /* 0x000fe200078e000f */
[----:B------:R-:W-:Y:S01]  /*3ce0*/  FSETP.GT.AND P5, PT, R12, R11, PT ;  /* 0x0000000b0c00720b */ /* 0x000fe20003fa4000 */
[----:B------:R-:W-:Y:S01]  /*3cf0*/  IMAD.MOV.U32 R13, RZ, RZ, R11 ;  /* 0x000000ffff0d7224 */ /* 0x000fe200078e000b */
[----:B------:R-:W-:Y:S01]  /*3d00*/  MOV R2, R3 ;  /* 0x0000000300027202 */ /* 0x000fe20000000f00 */
[----:B------:R-:W-:Y:S01]  /*3d10*/  @P2 IMAD.MOV.U32 R2, RZ, RZ, R8 ;  /* 0x000000ffff022224 */ /* 0x000fe200078e0008 */
[----:B------:R-:W-:Y:S01]  /*3d20*/  MOV R9, R7 ;  /* 0x0000000700097202 */ /* 0x000fe20000000f00 */
[----:B------:R-:W-:Y:S01]  /*3d30*/  @P2 IMAD.MOV.U32 R8, RZ, RZ, R3 ;  /* 0x000000ffff082224 */ /* 0x000fe200078e0003 */
[----:B------:R-:W-:Y:S01]  /*3d40*/  MOV R3, R4 ;  /* 0x0000000400037202 */ /* 0x000fe20000000f00 */
[----:B------:R-:W-:-:S02]  /*3d50*/  @P3 IMAD.MOV.U32 R3, RZ, RZ, R2 ;  /* 0x000000ffff033224 */ /* 0x000fc400078e0002 */
[----:B------:R-:W-:Y:S01]  /*3d60*/  @P4 IMAD.MOV.U32 R10, RZ, RZ, R6 ;  /* 0x000000ffff0a4224 */ /* 0x000fe200078e0006 */
[----:B------:R-:W-:Y:S01]  /*3d70*/  SEL R8, R21, R8, !P6 ;  /* 0x0000000815087207 */ /* 0x000fe20007000000 */
[----:B------:R-:W-:Y:S02]  /*3d80*/  @P4 IMAD.MOV.U32 R6, RZ, RZ, R15 ;  /* 0x000000ffff064224 */ /* 0x000fe400078e000f */
[----:B------:R-:W-:Y:S01]  /*3d90*/  @P5 MOV R13, R12 ;  /* 0x0000000c000d5202 */ /* 0x000fe20000000f00 */
[----:B------:R-:W-:Y:S01]  /*3da0*/  @P5 IMAD.MOV.U32 R12, RZ, RZ, R11 ;  /* 0x000000ffff0c5224 */ /* 0x000fe200078e000b */
[----:B------:R-:W-:Y:S01]  /*3db0*/  FSETP.GT.AND P1, PT, R10, R7, PT ;  /* 0x000000070a00720b */ /* 0x000fe20003f24000 */
[----:B------:R-:W-:Y:S01]  /*3dc0*/  @P3 IMAD.MOV.U32 R2, RZ, RZ, R4 ;  /* 0x000000ffff023224 */ /* 0x000fe200078e0004 */
[-C--:B------:R-:W-:Y:S01]  /*3dd0*/  FSETP.GT.AND P2, PT, R13, R6.reuse, PT ;  /* 0x000000060d00720b */ /* 0x080fe20003f44000 */
[----:B------:R-:W-:Y:S01]  /*3de0*/  IMAD.MOV.U32 R4, RZ, RZ, R5 ;  /* 0x000000ffff047224 */ /* 0x000fe200078e0005 */
[----:B------:R-:W-:Y:S01]  /*3df0*/  FSETP.GEU.AND P3, PT, R12, R29, PT ;  /* 0x0000001d0c00720b */ /* 0x000fe20003f6e000 */
[----:B------:R-:W-:Y:S01]  /*3e00*/  @P4 IMAD.MOV.U32 R4, RZ, RZ, R3 ;  /* 0x000000ffff044224 */ /* 0x000fe200078e0003 */
[----:B------:R-:W-:-:S02]  /*3e10*/  MOV R11, R6 ;  /* 0x00000006000b7202 */ /* 0x000fc40000000f00 */
[----:B------:R-:W-:Y:S02]  /*3e20*/  FSEL R16, R29, R12, !P3 ;  /* 0x0000000c1d107208 */ /* 0x000fe40005800000 */
[----:B------:R-:W-:-:S03]  /*3e30*/  @P4 MOV R3, R5 ;  /* 0x0000000500034202 */ /* 0x000fc60000000f00 */
        /* <DEDUP_REMOVED lines=12> */
[----:B------:R-:W-:Y:S01]  /*3f00*/  MOV R2, R0 ;  /* 0x0000000000027202 */ /* 0x000fe20000000f00 */
[----:B------:R-:W-:Y:S01]  /*3f10*/  IMAD.MOV.U32 R14, RZ, RZ, R9 ;  /* 0x000000ffff0e7224 */ /* 0x000fe200078e0009 */
[----:B------:R-:W-:Y:S01]  /*3f20*/  @P1 MOV R2, R4 ;  /* 0x0000000400021202 */ /* 0x000fe20000000f00 */
[----:B------:R-:W-:Y:S01]  /*3f30*/  @P1 IMAD.MOV.U32 R4, RZ, RZ, R0 ;  /* 0x000000ffff041224 */ /* 0x000fe200078e0000 */
[----:B------:R-:W-:-:S02]  /*3f40*/  @P2 MOV R7, R6 ;  /* 0x0000000600072202 */ /* 0x000fc40000000f00 */
[----:B------:R-:W-:Y:S01]  /*3f50*/  @P2 MOV R6, R3 ;  /* 0x0000000300062202 */ /* 0x000fe20000000f00 */
[----:B------:R-:W-:Y:S01]  /*3f60*/  @P4 IMAD.MOV.U32 R12, RZ, RZ, R11 ;  /* 0x000000ffff0c4224 */ /* 0x000fe200078e000b */
[----:B------:R-:W-:Y:S01]  /*3f70*/  @P4 MOV R11, R10 ;  /* 0x0000000a000b4202 */ /* 0x000fe20000000f00 */
[----:B------:R-:W-:Y:S01]  /*3f80*/  IMAD.MOV.U32 R0, RZ, RZ, R4 ;  /* 0x000000ffff007224 */ /* 0x000fe200078e0004 */
[----:B------:R-:W-:Y:S02]  /*3f90*/  @P6 MOV R18, R16 ;  /* 0x0000001000126202 */ /* 0x000fe40000000f00 */
[----:B------:R-:W-:Y:S02]  /*3fa0*/  FSETP.GT.AND P5, PT, R12, R9, PT ;  /* 0x000000090c00720b */ /* 0x000fe40003fa4000 */
[----:B------:R-:W-:Y:S02]  /*3fb0*/  FSETP.GT.AND P1, PT, R18, R11, PT ;  /* 0x0000000b1200720b */ /* 0x000fe40003f24000 */
[----:B------:R-:W-:-:S02]  /*3fc0*/  @P6 MOV R16, R13 ;  /* 0x0000000d00106202 */ /* 0x000fc40000000f00 */
[----:B------:R-:W-:Y:S02]  /*3fd0*/  MOV R13, R11 ;  /* 0x0000000b000d7202 */ /* 0x000fe40000000f00 */
[----:B------:R-:W-:Y:S02]  /*3fe0*/  FSETP.GEU.AND P2, PT, R16, R31, PT ;  /* 0x0000001f1000720b */ /* 0x000fe40003f4e000 */
[----:B------:R-:W-:Y:S01]  /*3ff0*/  @P4 MOV R0, R7 ;  /* 0x0000000700004202 */ /* 0x000fe20000000f00 */
[----:B------:R-:W-:Y:S01]  /*4000*/  @P4 IMAD.MOV.U32 R7, RZ, RZ, R4 ;  /* 0x000000ffff074224 */ /* 0x000fe200078e0004 */
[----:B------:R-:W-:Y:S01]  /*4010*/  FSEL R3, R31, R16, !P2 ;  /* 0x000000101f037208 */ /* 0x000fe20005000000 */
[----:B------:R-:W-:Y:S01]  /*4020*/  @P5 IMAD.MOV.U32 R14, RZ, RZ, R12 ;  /* 0x000000ffff0e5224 */ /* 0x000fe200078e000c */
[----:B------:R-:W-:Y:S01]  /*4030*/  MOV R10, R2 ;  /* 0x00000002000a7202 */ /* 0x000fe20000000f00 */
[----:B------:R-:W-:Y:S01]  /*4040*/  @P5 IMAD.MOV.U32 R12, RZ, RZ, R9 ;  /* 0x000000ffff0c5224 */ /* 0x000fe200078e0009 */
        /* <DEDUP_REMOVED lines=10> */
[----:B------:R-:W-:Y:S01]  /*40f0*/  MOV R5, R18 ;  /* 0x0000001200057202 */ /* 0x000fe20000000f00 */
[----:B------:R-:W-:Y:S01]  /*4100*/  IMAD.MOV.U32 R20, RZ, RZ, R14 ;  /* 0x000000ffff147224 */ /* 0x000fe200078e000e */
[----:B------:R-:W-:-:S02]  /*4110*/  @P6 MOV R8, R6 ;  /* 0x0000000600086202 */ /* 0x000fc40000000f00 */
[----:B------:R-:W-:Y:S02]  /*4120*/  MOV R16, R10 ;  /* 0x0000000a00107202 */ /* 0x000fe40000000f00 */
[----:B------:R-:W-:-:S03]  /*4130*/  SEL R8, R25, R8, !P2 ;  /* 0x0000000819087207 */ /* 0x000fc60005000000 */
        /* <DEDUP_REMOVED lines=8> */
[----:B------:R-:W-:Y:S02]  /*41c0*/  MOV R4, R13 ;  /* 0x0000000d00047202 */ /* 0x000fe40000000f00 */
[----:B------:R-:W-:-:S04]  /*41d0*/  @P1 MOV R2, R7 ;  /* 0x0000000700021202 */ /* 0x000fc80000000f00 */
[----:B------:R-:W-:Y:S02]  /*41e0*/  MOV R9, R2 ;  /* 0x0000000200097202 */ /* 0x000fe40000000f00 */
[----:B------:R-:W-:Y:S02]  /*41f0*/  @P5 MOV R9, R8 ;  /* 0x0000000800095202 */ /* 0x000fe40000000f00 */
        /* <DEDUP_REMOVED lines=10> */
[----:B------:R-:W-:Y:S01]  /*42a0*/  @P3 IMAD.MOV.U32 R16, RZ, RZ, R14 ;  /* 0x000000ffff103224 */ /* 0x000fe200078e000e */
[----:B------:R-:W-:Y:S01]  /*42b0*/  MOV R7, R12 ;  /* 0x0000000c00077202 */ /* 0x000fe20000000f00 */
[----:B------:R-:W-:Y:S01]  /*42c0*/  @P3 IMAD.MOV.U32 R14, RZ, RZ, R10 ;  /* 0x000000ffff0e3224 */ /* 0x000fe200078e000a */
[----:B------:R-:W-:Y:S01]  /*42d0*/  @P6 MOV R7, R9 ;  /* 0x0000000900076202 */ /* 0x000fe20000000f00 */
[----:B------:R-:W-:Y:S01]  /*42e0*/  @P6 IMAD.MOV.U32 R5, RZ, RZ, R13 ;  /* 0x000000ffff056224 */ /* 0x000fe200078e000d */
[----:B------:R-:W-:Y:S01]  /*42f0*/  MOV R2, R16 ;  /* 0x0000001000027202 */ /* 0x000fe20000000f00 */
[----:B------:R-:W-:Y:S01]  /*4300*/  IMAD.MOV.U32 R6, RZ, RZ, R14 ;  /* 0x000000ffff067224 */ /* 0x000fe200078e000e */
[----:B------:R-:W-:Y:S01]  /*4310*/  @P6 MOV R9, R12 ;  /* 0x0000000c00096202 */ /* 0x000fe20000000f00 */
[----:B------:R-:W-:Y:S01]  /*4320*/  @P1 IMAD.MOV.U32 R11, RZ, RZ, R4 ;  /* 0x000000ffff0b1224 */ /* 0x000fe200078e0004 */
[----:B------:R-:W-:Y:S01]  /*4330*/  @P1 MOV R4, R15 ;  /* 0x0000000f00041202 */ /* 0x000fe20000000f00 */
[----:B------:R-:W-:Y:S01]  /*4340*/  @P1 IMAD.MOV.U32 R6, RZ, RZ, R7 ;  /* 0x000000ffff061224 */ /* 0x000fe200078e0007 */
[----:B------:R-:W-:-:S02]  /*4350*/  @P1 MOV R7, R14 ;  /* 0x0000000e00071202 */ /* 0x000fc40000000f00 */
[----:B------:R-:W-:-:S13]  /*4360*/  FSETP.GT.AND P2, PT, R11, R20, PT ;  /* 0x000000140b00720b */ /* 0x000fda0003f44000 */
[----:B------:R-:W-:Y:S01]  /*4370*/  @P2 IMAD.MOV.U32 R2, RZ, RZ, R6 ;  /* 0x000000ffff022224 */ /* 0x000fe200078e0006 */
[----:B------:R-:W-:Y:S01]  /*4380*/  @P2 MOV R6, R16 ;  /* 0x0000001000062202 */ /* 0x000fe20000000f00 */
[----:B------:R-:W-:Y:S01]  /*4390*/  @P2 IMAD.MOV.U32 R0, RZ, RZ, R11 ;  /* 0x000000ffff002224 */ /* 0x000fe200078e000b */
[----:B------:R-:W-:-:S07]  /*43a0*/  @P2 MOV R11, R20 ;  /* 0x00000014000b2202 */ /* 0x000fce0000000f00 */
.L_x_218:
[----:B------:R-:W-:Y:S05]  /*43b0*/  BSYNC.RECONVERGENT B0 ;  /* 0x0000000000007941 */ /* 0x000fea0003800200 */
.L_x_217:
[----:B------:R-:W-:Y:S06]  /*43c0*/  BAR.SYNC.DEFER_BLOCKING 0x0 ;  /* 0x0000000000007b1d */ /* 0x000fec0000010000 */
[----:B------:R-:W-:Y:S05]  /*43d0*/  @P0 EXIT ;  /* 0x000000000000094d */ /* 0x000fea0003800000 */
[----:B-1----:R-:W1:Y:S08]  /*43e0*/  LDC R10, c[0x0][0x39c] ;  /* 0x0000e700ff0a7b82 */ /* 0x002e700000000800 */
[----:B------:R-:W3:Y:S08]  /*43f0*/  LDC.64 R12, c[0x0][0x388] ;  /* 0x0000e200ff0c7b82 */ /* 0x000ef00000000a00 */
[----:B------:R-:W4:Y:S01]  /*4400*/  LDC.64 R14, c[0x0][0x390] ;  /* 0x0000e400ff0e7b82 */ /* 0x000f220000000a00 */
[C---:B-1----:R-:W-:Y:S01]  /*4410*/  ISETP.GE.AND P0, PT, R10.reuse, 0x1, PT ;  /* 0x000000010a00780c */ /* 0x042fe20003f06270 */
[C---:B------:R-:W-:Y:S01]  /*4420*/  IMAD R17, R10.reuse, UR6, RZ ;  /* 0x000000060a117c24 */ /* 0x040fe2000f8e02ff */
[----:B------:R-:W-:-:S02]  /*4430*/  ISETP.GE.AND P1, PT, R10, 0x2, PT ;  /* 0x000000020a00780c */ /* 0x000fc40003f26270 */
[C---:B------:R-:W-:Y:S02]  /*4440*/  ISETP.GE.AND P2, PT, R10.reuse, 0x3, PT ;  /* 0x000000030a00780c */ /* 0x040fe40003f46270 */
[C---:B------:R-:W-:Y:S01]  /*4450*/  ISETP.GE.AND P3, PT, R10.reuse, 0x4, PT ;  /* 0x000000040a00780c */ /* 0x040fe20003f66270 */
[----:B---3--:R-:W-:Y:S01]  /*4460*/  IMAD.WIDE R12, R17, 0x4, R12 ;  /* 0x00000004110c7825 */ /* 0x008fe200078e020c */
[----:B------:R-:W-:-:S05]  /*4470*/  ISETP.GE.AND P4, PT, R10, 0x5, PT ;  /* 0x000000050a00780c */ /* 0x000fca0003f86270 */
[----:B------:R1:W-:Y:S01]  /*4480*/  @P0 STG.E desc[UR4][R12.64], R2 ;  /* 0x000000020c000986 */ /* 0x0003e2000c101904 */
[----:B----4-:R-:W-:-:S05]  /*4490*/  IMAD.WIDE R14, R17, 0x4, R14 ;  /* 0x00000004110e7825 */ /* 0x010fca00078e020e */
[----:B------:R1:W-:Y:S04]  /*44a0*/  @P0 STG.E desc[UR4][R14.64], R0 ;  /* 0x000000000e000986 */ /* 0x0003e8000c101904 */
[----:B------:R1:W-:Y:S04]  /*44b0*/  @P1 STG.E desc[UR4][R12.64+0x4], R6 ;  /* 0x000004060c001986 */ /* 0x0003e8000c101904 */
[----:B------:R1:W-:Y:S04]  /*44c0*/  @P1 STG.E desc[UR4][R14.64+0x4], R11 ;  /* 0x0000040b0e001986 */ /* 0x0003e8000c101904 */
        /* <DEDUP_REMOVED lines=8> */
.L_x_219:
        /* <DEDUP_REMOVED lines=11> */
.L_x_570:


//--------------------- .text._Z4topkILi5ELi64EEvPKfPiPfii --------------------------
	.section	.text._Z4topkILi5ELi64EEvPKfPiPfii,"ax",@progbits
	.align	128
        .global         _Z4topkILi5ELi64EEvPKfPiPfii
        .type           _Z4topkILi5ELi64EEvPKfPiPfii,@function
        .size           _Z4topkILi5ELi64EEvPKfPiPfii,(.L_x_571 - _Z4topkILi5ELi64EEvPKfPiPfii)
        .other          _Z4topkILi5ELi64EEvPKfPiPfii,@"STO_CUDA_ENTRY STV_DEFAULT"
_Z4topkILi5ELi64EEvPKfPiPfii:
.text._Z4topkILi5ELi64EEvPKfPiPfii:
        /* <DEDUP_REMOVED lines=23> */
[----:B------:R-:W-:Y:S02]  /*0170*/  IMAD.MOV.U32 R15, RZ, RZ, -0x1 ;  /* 0xffffffffff0f7424 */ /* 0x000fe400078e00ff */
[----:B------:R-:W-:-:S05]  /*0180*/  IMAD.IADD R10, R5, 0x1, R6 ;  /* 0x00000001050a7824 */ /* 0x000fca00078e0206 */
        /* <DEDUP_REMOVED lines=20> */
[----:B------:R-:W-:Y:S01]  /*02d0*/  MOV R6, R4 ;  /* 0x0000000400067202 */ /* 0x000fe20000000f00 */
[----:B------:R-:W-:Y:S01]  /*02e0*/  IMAD.MOV.U32 R15, RZ, RZ, -0x1 ;  /* 0xffffffffff0f7424 */ /* 0x000fe200078e00ff */
[----:B------:R-:W-:Y:S01]  /*02f0*/  IADD3 R19, PT, PT, -R2, RZ, RZ ;  /* 0x000000ff02137210 */ /* 0x000fe20007ffe1ff */
[----:B------:R-:W-:Y:S01]  /*0300*/  IMAD.MOV.U32 R12, RZ, RZ, -0x800001 ;  /* 0xff7fffffff0c7424 */ /* 0x000fe200078e00ff */
[----:B0-----:R-:W-:-:S04]  /*0310*/  LEA R7, P1, R16, UR4, 0x2 ;  /* 0x0000000410077c11 */ /* 0x001fc8000f8210ff */
[----:B------:R-:W-:-:S09]  /*0320*/  LEA.HI.X R16, R16, UR5, R3, 0x2, P1 ;  /* 0x0000000510107c11 */ /* 0x000fd200088f1403 */
.L_x_224:
        /* <DEDUP_REMOVED lines=48> */
.L_x_223:
[----:B------:R-:W-:Y:S05]  /*0630*/  BSYNC.RECONVERGENT B1 ;  /* 0x0000000000017941 */ /* 0x000fea0003800200 */
.L_x_222:
[----:B------:R-:W-:Y:S05]  /*0640*/  @!P0 BRA `(.L_x_221) ;  /* 0x00000008001c8947 */ /* 0x000fea0003800000 */
.L_x_225:
        /* <DEDUP_REMOVED lines=9> */
[----:B------:R-:W-:Y:S02]  /*06e0*/  FSEL R18, R18, R17, P3 ;  /* 0x0000001112127208 */ /* 0x000fe40001800000 */
[----:B0-----:R-:W-:Y:S02]  /*06f0*/  SEL R10, R6, R15, P3 ;  /* 0x0000000f060a7207 */ /* 0x001fe40001800000 */
[----:B------:R-:W-:Y:S02]  /*0700*/  FSETP.GT.AND P4, PT, R18, R9, PT ;  /* 0x000000091200720b */ /* 0x000fe40003f84000 */
[----:B------:R-:W-:Y:S01]  /*0710*/  MOV R17, R18 ;  /* 0x0000001200117202 */ /* 0x000fe20000000f00 */
[----:B------:R-:W-:-:S10]  /*0720*/  IMAD.MOV.U32 R15, RZ, RZ, R10 ;  /* 0x000000ffff0f7224 */ /* 0x000fd400078e000a */
[----:B------:R-:W-:Y:S01]  /*0730*/  @P4 IMAD.MOV.U32 R17, RZ, RZ, R9 ;  /* 0x000000ffff114224 */ /* 0x000fe200078e0009 */
[----:B------:R-:W-:Y:S01]  /*0740*/  @P4 MOV R15, R14 ;  /* 0x0000000e000f4202 */ /* 0x000fe20000000f00 */
[----:B------:R-:W-:Y:S02]  /*0750*/  @P4 IMAD.MOV.U32 R9, RZ, RZ, R18 ;  /* 0x000000ffff094224 */ /* 0x000fe400078e0012 */
[----:B------:R-:W-:Y:S01]  /*0760*/  @P4 IMAD.MOV.U32 R14, RZ, RZ, R10 ;  /* 0x000000ffff0e4224 */ /* 0x000fe200078e000a */
[C---:B---3--:R-:W-:Y:S02]  /*0770*/  FSETP.GT.AND P5, PT, R20.reuse, R17, PT ;  /* 0x000000111400720b */ /* 0x048fe40003fa4000 */
[----:B------:R-:W-:Y:S02]  /*0780*/  FSETP.GT.AND P2, PT, R9, R8, PT ;  /* 0x000000080900720b */ /* 0x000fe40003f44000 */
[----:B------:R-:W-:Y:S02]  /*0790*/  MOV R18, R9 ;  /* 0x0000000900127202 */ /* 0x000fe40000000f00 */
[----:B------:R-:W-:-:S02]  /*07a0*/  FSEL R17, R20, R17, P5 ;  /* 0x0000001114117208 */ /* 0x000fc40002800000 */
[----:B------:R-:W-:-:S05]  /*07b0*/  MOV R10, R14 ;  /* 0x0000000e000a7202 */ /* 0x000fca0000000f00 */
[----:B------:R-:W-:Y:S02]  /*07c0*/  @P5 VIADD R15, R6, 0x40 ;  /* 0x00000040060f5836 */ /* 0x000fe40000000000 */
[----:B------:R-:W-:Y:S02]  /*07d0*/  @P2 IMAD.MOV.U32 R18, RZ, RZ, R8 ;  /* 0x000000ffff122224 */ /* 0x000fe400078e0008 */
[----:B------:R-:W-:Y:S01]  /*07e0*/  @P2 IMAD.MOV.U32 R8, RZ, RZ, R9 ;  /* 0x000000ffff082224 */ /* 0x000fe200078e0009 */
[----:B------:R-:W-:Y:S01]  /*07f0*/  MOV R9, R17 ;  /* 0x0000001100097202 */ /* 0x000fe20000000f00 */
[----:B------:R-:W-:Y:S01]  /*0800*/  @P2 IMAD.MOV.U32 R10, RZ, RZ, R3 ;  /* 0x000000ffff0a2224 */ /* 0x000fe200078e0003 */
[----:B------:R-:W-:Y:S01]  /*0810*/  FSETP.GT.AND P0, PT, R17, R18, PT ;  /* 0x000000121100720b */ /* 0x000fe20003f04000 */
[----:B------:R-:W-:Y:S01]  /*0820*/  IMAD.MOV.U32 R11, RZ, RZ, R8 ;  /* 0x000000ffff0b7224 */ /* 0x000fe200078e0008 */
[----:B------:R-:W-:Y:S02]  /*0830*/  FSETP.GT.AND P1, PT, R8, R13, PT ;  /* 0x0000000d0800720b */ /* 0x000fe40003f24000 */
[----:B------:R-:W-:-:S05]  /*0840*/  @P2 MOV R3, R14 ;  /* 0x0000000e00032202 */ /* 0x000fca0000000f00 */
[----:B------:R-:W-:-:S04]  /*0850*/  IMAD.MOV.U32 R14, RZ, RZ, R3 ;  /* 0x000000ffff0e7224 */ /* 0x000fc800078e0003 */
[----:B------:R-:W-:Y:S01]  /*0860*/  @P0 MOV R9, R18 ;  /* 0x0000001200090202 */ /* 0x000fe20000000f00 */
[----:B------:R-:W-:Y:S02]  /*0870*/  @P0 IMAD.MOV.U32 R18, RZ, RZ, R17 ;  /* 0x000000ffff120224 */ /* 0x000fe400078e0011 */
[----:B------:R-:W-:Y:S01]  /*0880*/  @P1 IMAD.MOV.U32 R11, RZ, RZ, R13 ;  /* 0x000000ffff0b1224 */ /* 0x000fe200078e000d */
[----:B----4-:R-:W-:Y:S01]  /*0890*/  FSETP.GT.AND P3, PT, R16, R9, PT ;  /* 0x000000091000720b */ /* 0x010fe20003f64000 */
[----:B------:R-:W-:Y:S02]  /*08a0*/  @P1 IMAD.MOV.U32 R13, RZ, RZ, R8 ;  /* 0x000000ffff0d1224 */ /* 0x000fe400078e0008 */
[----:B------:R-:W-:Y:S01]  /*08b0*/  IMAD.MOV.U32 R8, RZ, RZ, R18 ;  /* 0x000000ffff087224 */ /* 0x000fe200078e0012 */
[----:B------:R-:W-:Y:S01]  /*08c0*/  FSETP.GT.AND P6, PT, R18, R11, PT ;  /* 0x0000000b1200720b */ /* 0x000fe20003fc4000 */
[----:B------:R-:W-:Y:S01]  /*08d0*/  @P1 IMAD.MOV.U32 R14, RZ, RZ, R2 ;  /* 0x000000ffff0e1224 */ /* 0x000fe200078e0002 */
[----:B------:R-:W-:-:S02]  /*08e0*/  FSETP.GT.AND P4, PT, R13, R12, PT ;  /* 0x0000000c0d00720b */ /* 0x000fc40003f84000 */
[----:B------:R-:W-:Y:S01]  /*08f0*/  FSEL R17, R16, R9, P3 ;  /* 0x0000000910117208 */ /* 0x000fe20001800000 */
[----:B------:R-:W-:Y:S01]  /*0900*/  IMAD.MOV.U32 R9, RZ, RZ, R13 ;  /* 0x000000ffff097224 */ /* 0x000fe200078e000d */
[----:B------:R-:W-:-:S03]  /*0910*/  @P1 MOV R2, R3 ;  /* 0x0000000300021202 */ /* 0x000fc60000000f00 */
[----:B------:R-:W-:Y:S02]  /*0920*/  IMAD.MOV.U32 R16, RZ, RZ, R17 ;  /* 0x000000ffff107224 */ /* 0x000fe400078e0011 */
[----:B------:R-:W-:Y:S02]  /*0930*/  IMAD.MOV.U32 R3, RZ, RZ, R2 ;  /* 0x000000ffff037224 */ /* 0x000fe400078e0002 */
[----:B------:R-:W-:Y:S01]  /*0940*/  @P6 IMAD.MOV.U32 R8, RZ, RZ, R11 ;  /* 0x000000ffff086224 */ /* 0x000fe200078e000b */
[----:B------:R-:W-:Y:S01]  /*0950*/  @P6 MOV R11, R18 ;  /* 0x00000012000b6202 */ /* 0x000fe20000000f00 */
[----:B------:R-:W-:Y:S01]  /*0960*/  @P4 IMAD.MOV.U32 R9, RZ, RZ, R12 ;  /* 0x000000ffff094224 */ /* 0x000fe200078e000c */
[----:B------:R-:W-:Y:S01]  /*0970*/  MOV R18, R15 ;  /* 0x0000000f00127202 */ /* 0x000fe20000000f00 */
[----:B------:R-:W-:Y:S01]  /*0980*/  @P0 IMAD.MOV.U32 R18, RZ, RZ, R10 ;  /* 0x000000ffff120224 */ /* 0x000fe200078e000a */
[----:B------:R-:W-:Y:S01]  /*0990*/  FSETP.GT.AND P2, PT, R17, R8, PT ;  /* 0x000000081100720b */ /* 0x000fe20003f44000 */
[----:B------:R-:W-:Y:S01]  /*09a0*/  @P3 VIADD R18, R6, 0x80 ;  /* 0x0000008006123836 */ /* 0x000fe20000000000 */
[----:B------:R-:W-:-:S02]  /*09b0*/  FSETP.GT.AND P5, PT, R11, R9, PT ;  /* 0x000000090b00720b */ /* 0x000fc40003fa4000 */
[----:B------:R-:W-:Y:S01]  /*09c0*/  @P0 MOV R10, R15 ;  /* 0x0000000f000a0202 */ /* 0x000fe20000000f00 */
[----:B------:R-:W-:Y:S01]  /*09d0*/  IMAD.MOV.U32 R15, RZ, RZ, R11 ;  /* 0x000000ffff0f7224 */ /* 0x000fe200078e000b */
[----:B------:R-:W-:Y:S02]  /*09e0*/  @P4 MOV R12, R13 ;  /* 0x0000000d000c4202 */ /* 0x000fe40000000f00 */
[----:B------:R-:W-:Y:S01]  /*09f0*/  @P4 MOV R3, R0 ;  /* 0x0000000000034202 */ /* 0x000fe20000000f00 */
[----:B------:R-:W-:-:S04]  /*0a00*/  @P4 IMAD.MOV.U32 R0, RZ, RZ, R2 ;  /* 0x000000ffff004224 */ /* 0x000fc800078e0002 */
[----:B------:R-:W-:Y:S01]  /*0a10*/  @P2 MOV R16, R8 ;  /* 0x0000000800102202 */ /* 0x000fe20000000f00 */
[----:B------:R-:W-:Y:S02]  /*0a20*/  @P2 IMAD.MOV.U32 R8, RZ, RZ, R17 ;  /* 0x000000ffff082224 */ /* 0x000fe400078e0011 */
[----:B------:R-:W-:Y:S01]  /*0a30*/  @P5 IMAD.MOV.U32 R15, RZ, RZ, R9 ;  /* 0x000000ffff0f5224 */ /* 0x000fe200078e0009 */
[----:B-----5:R-:W-:Y:S01]  /*0a40*/  FSETP.GT.AND P4, PT, R7, R16, PT ;  /* 0x000000100700720b */ /* 0x020fe20003f84000 */
[----:B------:R-:W-:Y:S02]  /*0a50*/  @P5 IMAD.MOV.U32 R9, RZ, RZ, R11 ;  /* 0x000000ffff095224 */ /* 0x000fe400078e000b */
[----:B------:R-:W-:Y:S01]  /*0a60*/  IMAD.MOV.U32 R11, RZ, RZ, R10 ;  /* 0x000000ffff0b7224 */ /* 0x000fe200078e000a */
[----:B------:R-:W-:Y:S01]  /*0a70*/  FSETP.GT.AND P1, PT, R8, R15, PT ;  /* 0x0000000f0800720b */ /* 0x000fe20003f24000 */
[----:B------:R-:W-:Y:S01]  /*0a80*/  @P6 IMAD.MOV.U32 R11, RZ, RZ, R14 ;  /* 0x000000ffff0b6224 */ /* 0x000fe200078e000e */
[----:B------:R-:W-:-:S02]  /*0a90*/  FSETP.GT.AND P0, PT, R9, R12, PT ;  /* 0x0000000c0900720b */ /* 0x000fc40003f04000 */
[----:B------:R-:W-:Y:S01]  /*0aa0*/  @P6 MOV R14, R10 ;  /* 0x0000000a000e6202 */ /* 0x000fe20000000f00 */
[----:B------:R-:W-:Y:S01]  /*0ab0*/  IMAD.MOV.U32 R10, RZ, RZ, R8 ;  /* 0x000000ffff0a7224 */ /* 0x000fe200078e0008 */
[----:B------:R-:W-:Y:S01]  /*0ac0*/  FSEL R13, R7, R16, P4 ;  /* 0x00000010070d7208 */ /* 0x000fe20002000000 */
[----:B------:R-:W-:Y:S01]  /*0ad0*/  IMAD.MOV.U32 R7, RZ, RZ, R9 ;  /* 0x000000ffff077224 */ /* 0x000fe200078e0009 */
[----:B------:R-:W-:Y:S01]  /*0ae0*/  MOV R2, R14 ;  /* 0x0000000e00027202 */ /* 0x000fe20000000f00 */
        /* <DEDUP_REMOVED lines=8> */
[----:B------:R-:W-:Y:S01]  /*0b70*/  IMAD.MOV.U32 R19, RZ, RZ, R15 ;  /* 0x000000ffff137224 */ /* 0x000fe200078e000f */
[----:B------:R-:W-:-:S02]  /*0b80*/  FSETP.GT.AND P5, PT, R15, R7, PT ;  /* 0x000000070f00720b */ /* 0x000fc40003fa4000 */
[----:B------:R-:W-:Y:S02]  /*0b90*/  MOV R8, R18 ;  /* 0x0000001200087202 */ /* 0x000fe40000000f00 */
[----:B------:R-:W-:Y:S01]  /*0ba0*/  @P2 MOV R8, R11 ;  /* 0x0000000b00082202 */ /* 0x000fe20000000f00 */
[----:B------:R-:W-:Y:S02]  /*0bb0*/  @P2 IMAD.MOV.U32 R11, RZ, RZ, R18 ;  /* 0x000000ffff0b2224 */ /* 0x000fe400078e0012 */
[C---:B------:R-:W-:Y:S02]  /*0bc0*/  @P4 VIADD R8, R6.reuse, 0xc0 ;  /* 0x000000c006084836 */ /* 0x040fe40000000000 */
[----:B------:R-:W-:Y:S02]  /*0bd0*/  VIADD R6, R6, 0x100 ;  /* 0x0000010006067836 */ /* 0x000fe40000000000 */
[----:B------:R-:W-:Y:S01]  /*0be0*/  @P6 MOV R17, R10 ;  /* 0x0000000a00116202 */ /* 0x000fe20000000f00 */
[----:B------:R-:W-:Y:S01]  /*0bf0*/  @P6 IMAD.MOV.U32 R10, RZ, RZ, R13 ;  /* 0x000000ffff0a6224 */ /* 0x000fe200078e000d */
[----:B------:R-:W-:Y:S01]  /*0c00*/  MOV R13, R11 ;  /* 0x0000000b000d7202 */ /* 0x000fe20000000f00 */
[----:B------:R-:W-:-:S02]  /*0c10*/  @P5 IMAD.MOV.U32 R19, RZ, RZ, R7 ;  /* 0x000000ffff135224 */ /* 0x000fc400078e0007 */
[----:B------:R-:W-:Y:S01]  /*0c20*/  @P5 IMAD.MOV.U32 R7, RZ, RZ, R15 ;  /* 0x000000ffff075224 */ /* 0x000fe200078e000f */
[----:B------:R-:W-:Y:S01]  /*0c30*/  MOV R15, R8 ;  /* 0x00000008000f7202 */ /* 0x000fe20000000f00 */
[----:B------:R-:W-:Y:S01]  /*0c40*/  IMAD.MOV.U32 R9, RZ, RZ, R10 ;  /* 0x000000ffff097224 */ /* 0x000fe200078e000a */
[----:B------:R-:W-:Y:S01]  /*0c50*/  FSETP.GT.AND P3, PT, R10, R19, PT ;  /* 0x000000130a00720b */ /* 0x000fe20003f64000 */
[----:B------:R-:W-:Y:S01]  /*0c60*/  IMAD.MOV.U32 R16, RZ, RZ, R7 ;  /* 0x000000ffff107224 */ /* 0x000fe200078e0007 */
[----:B------:R-:W-:Y:S01]  /*0c70*/  FSETP.GT.AND P2, PT, R7, R12, PT ;  /* 0x0000000c0700720b */ /* 0x000fe20003f44000 */
[----:B------:R-:W-:Y:S01]  /*0c80*/  @P1 IMAD.MOV.U32 R13, RZ, RZ, R2 ;  /* 0x000000ffff0d1224 */ /* 0x000fe200078e0002 */
[----:B------:R-:W-:-:S03]  /*0c90*/  @P1 MOV R2, R11 ;  /* 0x0000000b00021202 */ /* 0x000fc60000000f00 */
[----:B------:R-:W-:Y:S01]  /*0ca0*/  @P6 IMAD.MOV.U32 R15, RZ, RZ, R13 ;  /* 0x000000ffff0f6224 */ /* 0x000fe200078e000d */
[----:B------:R-:W-:Y:S01]  /*0cb0*/  MOV R11, R2 ;  /* 0x00000002000b7202 */ /* 0x000fe20000000f00 */
[----:B------:R-:W-:-:S04]  /*0cc0*/  @P6 IMAD.MOV.U32 R13, RZ, RZ, R8 ;  /* 0x000000ffff0d6224 */ /* 0x000fc800078e0008 */
[----:B------:R-:W-:Y:S01]  /*0cd0*/  @P3 IMAD.MOV.U32 R9, RZ, RZ, R19 ;  /* 0x000000ffff093224 */ /* 0x000fe200078e0013 */
[----:B------:R-:W-:Y:S01]  /*0ce0*/  @P3 MOV R19, R10 ;  /* 0x0000000a00133202 */ /* 0x000fe20000000f00 */
[----:B------:R-:W-:Y:S01]  /*0cf0*/  @P2 IMAD.MOV.U32 R16, RZ, RZ, R12 ;  /* 0x000000ffff102224 */ /* 0x000fe200078e000c */
[----:B------:R-:W-:Y:S01]  /*0d00*/  MOV R14, R13 ;  /* 0x0000000d000e7202 */ /* 0x000fe20000000f00 */
[--C-:B------:R-:W-:Y:S01]  /*0d10*/  IMAD.MOV.U32 R10, RZ, RZ, R3.reuse ;  /* 0x000000ffff0a7224 */ /* 0x100fe200078e0003 */
[----:B------:R-:W-:Y:S01]  /*0d20*/  @P2 MOV R12, R7 ;  /* 0x00000007000c2202 */ /* 0x000fe20000000f00 */
[----:B------:R-:W-:Y:S01]  /*0d30*/  @P0 IMAD.MOV.U32 R10, RZ, RZ, R0 ;  /* 0x000000ffff0a0224 */ /* 0x000fe200078e0000 */
[----:B------:R-:W-:Y:S01]  /*0d40*/  FSETP.GT.AND P1, PT, R19, R16, PT ;  /* 0x000000101300720b */ /* 0x000fe20003f24000 */
[----:B------:R-:W-:Y:S01]  /*0d50*/  @P0 IMAD.MOV.U32 R0, RZ, RZ, R3 ;  /* 0x000000ffff000224 */ /* 0x000fe200078e0003 */
[----:B------:R-:W-:Y:S01]  /*0d60*/  MOV R8, R19 ;  /* 0x0000001300087202 */ /* 0x000fe20000000f00 */
[----:B------:R-:W-:-:S02]  /*0d70*/  @P5 IMAD.MOV.U32 R11, RZ, RZ, R10 ;  /* 0x000000ffff0b5224 */ /* 0x000fc400078e000a */
[----:B------:R-:W-:Y:S02]  /*0d80*/  @P5 IMAD.MOV.U32 R10, RZ, RZ, R2 ;  /* 0x000000ffff0a5224 */ /* 0x000fe400078e0002 */
[----:B------:R-:W-:Y:S01]  /*0d90*/  @P3 IMAD.MOV.U32 R14, RZ, RZ, R11 ;  /* 0x000000ffff0e3224 */ /* 0x000fe200078e000b */
[----:B------:R-:W-:Y:S01]  /*0da0*/  @P3 MOV R11, R13 ;  /* 0x0000000d000b3202 */ /* 0x000fe20000000f00 */
[----:B------:R-:W-:Y:S02]  /*0db0*/  IMAD.MOV.U32 R7, RZ, RZ, R10 ;  /* 0x000000ffff077224 */ /* 0x000fe400078e000a */
[----:B------:R-:W-:Y:S01]  /*0dc0*/  @P2 IMAD.MOV.U32 R7, RZ, RZ, R0 ;  /* 0x000000ffff072224 */ /* 0x000fe200078e0000 */
[----:B------:R-:W-:Y:S01]  /*0dd0*/  @P2 MOV R0, R10 ;  /* 0x0000000a00002202 */ /* 0x000fe20000000f00 */
[----:B------:R-:W-:Y:S02]  /*0de0*/  @P1 IMAD.MOV.U32 R8, RZ, RZ, R16 ;  /* 0x000000ffff081224 */ /* 0x000fe400078e0010 */
[----:B------:R-:W-:-:S02]  /*0df0*/  @P1 IMAD.MOV.U32 R16, RZ, RZ, R19 ;  /* 0x000000ffff101224 */ /* 0x000fc400078e0013 */
[--C-:B------:R-:W-:Y:S01]  /*0e00*/  IMAD.MOV.U32 R3, RZ, RZ, R11.reuse ;  /* 0x000000ffff037224 */ /* 0x100fe200078e000b */
[----:B------:R-:W-:Y:S01]  /*0e10*/  @P1 MOV R3, R7 ;  /* 0x0000000700031202 */ /* 0x000fe20000000f00 */
[----:B------:R-:W-:Y:S01]  /*0e20*/  @P1 IMAD.MOV.U32 R7, RZ, RZ, R11 ;  /* 0x000000ffff071224 */ /* 0x000fe200078e000b */
[----:B------:R-:W-:Y:S01]  /*0e30*/  ISETP.GE.AND P1, PT, R6, UR9, PT ;  /* 0x0000000906007c0c */ /* 0x000fe2000bf26270 */
[----:B------:R-:W-:Y:S01]  /*0e40*/  IMAD.MOV.U32 R13, RZ, RZ, R16 ;  /* 0x000000ffff0d7224 */ /* 0x000fe200078e0010 */
[----:B------:R-:W-:Y:S01]  /*0e50*/  FSETP.GT.AND P0, PT, R16, R12, PT ;  /* 0x0000000c1000720b */ /* 0x000fe20003f04000 */
[----:B------:R-:W-:-:S12]  /*0e60*/  IMAD.MOV.U32 R2, RZ, RZ, R7 ;  /* 0x000000ffff027224 */ /* 0x000fd800078e0007 */
[----:B------:R-:W-:Y:S01]  /*0e70*/  @P0 MOV R13, R12 ;  /* 0x0000000c000d0202 */ /* 0x000fe20000000f00 */
[----:B------:R-:W-:Y:S01]  /*0e80*/  @P0 IMAD.MOV.U32 R2, RZ, RZ, R0 ;  /* 0x000000ffff020224 */ /* 0x000fe200078e0000 */
[----:B------:R-:W-:Y:S01]  /*0e90*/  @P0 MOV R12, R16 ;  /* 0x00000010000c0202 */ /* 0x000fe20000000f00 */
[----:B------:R-:W-:Y:S01]  /*0ea0*/  @P0 IMAD.MOV.U32 R0, RZ, RZ, R7 ;  /* 0x000000ffff000224 */ /* 0x000fe200078e0007 */
[----:B------:R-:W-:Y:S06]  /*0eb0*/  @!P1 BRA `(.L_x_225) ;  /* 0xfffffff400e49947 */ /* 0x000fec000383ffff */
.L_x_221:
[----:B------:R-:W-:Y:S05]  /*0ec0*/  BSYNC.RECONVERGENT B0 ;  /* 0x0000000000007941 */ /* 0x000fea0003800200 */
.L_x_220:
        /* <DEDUP_REMOVED lines=12> */
[----:B------:R-:W-:-:S03]  /*0f90*/  ISETP.GT.AND P2, PT, R16, 0x1d, PT ;  /* 0x0000001d1000780c */ /* 0x000fc60003f44270 */
[----:B------:R0:W0:Y:S04]  /*0fa0*/  SHFL.DOWN PT, R6, R9, 0x1, 0x1f ;  /* 0x08201f0009067f89 */ /* 0x00002800000e0000 */
[----:B------:R0:W0:Y:S02]  /*0fb0*/  SHFL.DOWN PT, R5, R17, 0x1, 0x1f ;  /* 0x08201f0011057f89 */ /* 0x00002400000e0000 */
[----:B--234-:R-:W-:Y:S05]  /*0fc0*/  @P1 BRA `(.L_x_227) ;  /* 0x00000008006c1947 */ /* 0x01cfea0003800000 */
[----:B-1----:R-:W-:Y:S01]  /*0fd0*/  FSETP.GEU.AND P5, PT, R17, R20, PT ;  /* 0x000000141100720b */ /* 0x002fe20003fae000 */
[----:B------:R-:W-:-:S03]  /*0fe0*/  IMAD.MOV.U32 R21, RZ, RZ, R9 ;  /* 0x000000ffff157224 */ /* 0x000fc600078e0009 */
[----:B------:R-:W-:Y:S02]  /*0ff0*/  FSEL R20, R20, R17, !P5 ;  /* 0x0000001114147208 */ /* 0x000fe40006800000 */
[----:B0-----:R-:W-:Y:S02]  /*1000*/  MOV R17, R8 ;  /* 0x0000000800117202 */ /* 0x001fe40000000f00 */
[----:B------:R-:W-:-:S13]  /*1010*/  FSETP.GT.AND P3, PT, R20, R9, PT ;  /* 0x000000091400720b */ /* 0x000fda0003f64000 */
[----:B------:R-:W-:Y:S02]  /*1020*/  @P3 IMAD.MOV.U32 R21, RZ, RZ, R20 ;  /* 0x000000ffff153224 */ /* 0x000fe400078e0014 */
[----:B------:R-:W-:Y:S02]  /*1030*/  @P3 IMAD.MOV.U32 R20, RZ, RZ, R9 ;  /* 0x000000ffff143224 */ /* 0x000fe400078e0009 */
[----:B------:R-:W-:Y:S01]  /*1040*/  IMAD.MOV.U32 R9, RZ, RZ, R13 ;  /* 0x000000ffff097224 */ /* 0x000fe200078e000d */
[----:B------:R-:W-:Y:S02]  /*1050*/  FSETP.GT.AND P4, PT, R21, R8, PT ;  /* 0x000000081500720b */ /* 0x000fe40003f84000 */
[----:B------:R-:W-:-:S04]  /*1060*/  FSETP.GEU.AND P6, PT, R20, R23, PT ;  /* 0x000000171400720b */ /* 0x000fc80003fce000 */
[----:B------:R-:W-:Y:S02]  /*1070*/  FSEL R20, R23, R20, !P6 ;  /* 0x0000001417147208 */ /* 0x000fe40007000000 */
[----:B------:R-:W-:Y:S01]  /*1080*/  SEL R23, R22, R15, !P5 ;  /* 0x0000000f16177207 */ /* 0x000fe20006800000 */
[----:B------:R-:W-:-:S03]  /*1090*/  IMAD.MOV.U32 R15, RZ, RZ, R14 ;  /* 0x000000ffff0f7224 */ /* 0x000fc600078e000e */
[----:B------:R-:W-:Y:S01]  /*10a0*/  @P3 MOV R15, R23 ;  /* 0x00000017000f3202 */ /* 0x000fe20000000f00 */
[----:B------:R-:W-:Y:S01]  /*10b0*/  @P4 IMAD.MOV.U32 R17, RZ, RZ, R21 ;  /* 0x000000ffff114224 */ /* 0x000fe200078e0015 */
[----:B------:R-:W-:Y:S01]  /*10c0*/  @P4 MOV R21, R8 ;  /* 0x0000000800154202 */ /* 0x000fe20000000f00 */
[----:B------:R-:W-:Y:S02]  /*10d0*/  @P3 IMAD.MOV.U32 R23, RZ, RZ, R14 ;  /* 0x000000ffff173224 */ /* 0x000fe400078e000e */
[----:B------:R-:W-:Y:S01]  /*10e0*/  IMAD.MOV.U32 R14, RZ, RZ, R3 ;  /* 0x000000ffff0e7224 */ /* 0x000fe200078e0003 */
[----:B------:R-:W-:Y:S01]  /*10f0*/  FSETP.GT.AND P1, PT, R17, R13, PT ;  /* 0x0000000d1100720b */ /* 0x000fe20003f24000 */
[----:B------:R-:W-:Y:S01]  /*1100*/  @P4 IMAD.MOV.U32 R14, RZ, RZ, R15 ;  /* 0x000000ffff0e4224 */ /* 0x000fe200078e000f */
[-C--:B------:R-:W-:Y:S01]  /*1110*/  FSETP.GT.AND P5, PT, R20, R21.reuse, PT ;  /* 0x000000151400720b */ /* 0x080fe20003fa4000 */
[----:B------:R-:W-:Y:S01]  /*1120*/  @P4 IMAD.MOV.U32 R15, RZ, RZ, R3 ;  /* 0x000000ffff0f4224 */ /* 0x000fe200078e0003 */
[----:B------:R-:W-:Y:S01]  /*1130*/  MOV R8, R21 ;  /* 0x0000001500087202 */ /* 0x000fe20000000f00 */
[----:B------:R-:W-:Y:S01]  /*1140*/  IMAD.MOV.U32 R3, RZ, RZ, R0 ;  /* 0x000000ffff037224 */ /* 0x000fe200078e0000 */
[----:B------:R-:W-:-:S07]  /*1150*/  SEL R18, R18, R23, !P6 ;  /* 0x0000001712127207 */ /* 0x000fce0007000000 */
[----:B------:R-:W-:Y:S02]  /*1160*/  @P1 IMAD.MOV.U32 R9, RZ, RZ, R17 ;  /* 0x000000ffff091224 */ /* 0x000fe400078e0011 */
[----:B------:R-:W-:Y:S01]  /*1170*/  @P1 IMAD.MOV.U32 R17, RZ, RZ, R13 ;  /* 0x000000ffff111224 */ /* 0x000fe200078e000d */
[----:B------:R-:W-:Y:S01]  /*1180*/  @P5 MOV R8, R20 ;  /* 0x0000001400085202 */ /* 0x000fe20000000f00 */
[----:B------:R-:W-:Y:S01]  /*1190*/  @P5 IMAD.MOV.U32 R20, RZ, RZ, R21 ;  /* 0x000000ffff145224 */ /* 0x000fe200078e0015 */
[----:B------:R-:W-:Y:S02]  /*11a0*/  FSETP.GT.AND P3, PT, R9, R12, PT ;  /* 0x0000000c0900720b */ /* 0x000fe40003f64000 */
[----:B------:R-:W-:Y:S02]  /*11b0*/  FSETP.GT.AND P4, PT, R8, R17, PT ;  /* 0x000000110800720b */ /* 0x000fe40003f84000 */
[-C--:B------:R-:W-:Y:S01]  /*11c0*/  MOV R13, R2.reuse ;  /* 0x00000002000d7202 */ /* 0x080fe20000000f00 */
[----:B------:R-:W-:Y:S01]  /*11d0*/  @P1 IMAD.MOV.U32 R13, RZ, RZ, R14 ;  /* 0x000000ffff0d1224 */ /* 0x000fe200078e000e */
[----:B------:R-:W-:Y:S01]  /*11e0*/  @P1 MOV R14, R2 ;  /* 0x00000002000e1202 */ /* 0x000fe20000000f00 */
[----:B------:R-:W-:Y:S01]  /*11f0*/  IMAD.MOV.U32 R2, RZ, RZ, R12 ;  /* 0x000000ffff027224 */ /* 0x000fe200078e000c */
[----:B------:R-:W-:-:S04]  /*1200*/  FSETP.GEU.AND P1, PT, R20, R19, PT ;  /* 0x000000131400720b */ /* 0x000fc80003f2e000 */
[----:B------:R-:W-:Y:S01]  /*1210*/  FSEL R21, R19, R20, !P1 ;  /* 0x0000001413157208 */ /* 0x000fe20004800000 */
[----:B------:R-:W-:Y:S01]  /*1220*/  IMAD.MOV.U32 R19, RZ, RZ, R15 ;  /* 0x000000ffff137224 */ /* 0x000fe200078e000f */
[----:B------:R-:W-:Y:S01]  /*1230*/  @P3 MOV R3, R13 ;  /* 0x0000000d00033202 */ /* 0x000fe20000000f00 */
[----:B------:R-:W-:Y:S01]  /*1240*/  @P3 IMAD.MOV.U32 R13, RZ, RZ, R0 ;  /* 0x000000ffff0d3224 */ /* 0x000fe200078e0000 */
[----:B------:R-:W-:Y:S01]  /*1250*/  @P3 MOV R2, R9 ;  /* 0x0000000900023202 */ /* 0x000fe20000000f00 */
[----:B------:R-:W-:Y:S01]  /*1260*/  IMAD.MOV.U32 R0, RZ, RZ, R17 ;  /* 0x000000ffff007224 */ /* 0x000fe200078e0011 */
[----:B------:R-:W-:Y:S01]  /*1270*/  @P5 MOV R19, R18 ;  /* 0x0000001200135202 */ /* 0x000fe20000000f00 */
[----:B------:R-:W-:Y:S02]  /*1280*/  @P3 IMAD.MOV.U32 R9, RZ, RZ, R12 ;  /* 0x000000ffff093224 */ /* 0x000fe400078e000c */
[----:B------:R-:W-:Y:S01]  /*1290*/  @P4 IMAD.MOV.U32 R0, RZ, RZ, R8 ;  /* 0x000000ffff004224 */ /* 0x000fe200078e0008 */
[----:B------:R-:W-:Y:S01]  /*12a0*/  @P4 MOV R8, R17 ;  /* 0x0000001100084202 */ /* 0x000fe20000000f00 */
[----:B------:R-:W-:-:S02]  /*12b0*/  IMAD.MOV.U32 R17, RZ, RZ, R9 ;  /* 0x000000ffff117224 */ /* 0x000fc400078e0009 */
[----:B------:R-:W-:Y:S01]  /*12c0*/  @P5 IMAD.MOV.U32 R18, RZ, RZ, R15 ;  /* 0x000000ffff125224 */ /* 0x000fe200078e000f */
[----:B------:R-:W-:Y:S01]  /*12d0*/  FSETP.GT.AND P3, PT, R0, R9, PT ;  /* 0x000000090000720b */ /* 0x000fe20003f64000 */
[----:B------:R-:W-:Y:S01]  /*12e0*/  IMAD.MOV.U32 R15, RZ, RZ, R8 ;  /* 0x000000ffff0f7224 */ /* 0x000fe200078e0008 */
[----:B------:R-:W-:Y:S01]  /*12f0*/  FSETP.GT.AND P6, PT, R21, R8, PT ;  /* 0x000000081500720b */ /* 0x000fe20003fc4000 */
[--C-:B------:R-:W-:Y:S01]  /*1300*/  IMAD.MOV.U32 R12, RZ, RZ, R14.reuse ;  /* 0x000000ffff0c7224 */ /* 0x100fe200078e000e */
[----:B------:R-:W-:Y:S01]  /*1310*/  SEL R11, R11, R18, !P1 ;  /* 0x000000120b0b7207 */ /* 0x000fe20004800000 */
[----:B------:R-:W-:Y:S02]  /*1320*/  @P4 IMAD.MOV.U32 R12, RZ, RZ, R19 ;  /* 0x000000ffff0c4224 */ /* 0x000fe400078e0013 */
[----:B------:R-:W-:-:S06]  /*1330*/  @P4 IMAD.MOV.U32 R19, RZ, RZ, R14 ;  /* 0x000000ffff134224 */ /* 0x000fcc00078e000e */
[----:B------:R-:W-:Y:S01]  /*1340*/  @P3 MOV R17, R0 ;  /* 0x0000000000113202 */ /* 0x000fe20000000f00 */
[----:B------:R-:W-:Y:S01]  /*1350*/  @P3 IMAD.MOV.U32 R0, RZ, RZ, R9 ;  /* 0x000000ffff003224 */ /* 0x000fe200078e0009 */
[----:B------:R-:W-:Y:S01]  /*1360*/  @P6 MOV R15, R21 ;  /* 0x00000015000f6202 */ /* 0x000fe20000000f00 */
[----:B------:R-:W-:Y:S01]  /*1370*/  @P6 IMAD.MOV.U32 R21, RZ, RZ, R8 ;  /* 0x000000ffff156224 */ /* 0x000fe200078e0008 */
[----:B------:R-:W-:Y:S01]  /*1380*/  FSETP.GT.AND P5, PT, R17, R2, PT ;  /* 0x000000021100720b */ /* 0x000fe20003fa4000 */
[--C-:B------:R-:W-:Y:S01]  /*1390*/  IMAD.MOV.U32 R8, RZ, RZ, R13.reuse ;  /* 0x000000ffff087224 */ /* 0x100fe200078e000d */
[----:B------:R-:W-:Y:S02]  /*13a0*/  FSETP.GT.AND P4, PT, R15, R0, PT ;  /* 0x000000000f00720b */ /* 0x000fe40003f84000 */
[----:B------:R-:W-:Y:S01]  /*13b0*/  @P3 MOV R8, R12 ;  /* 0x0000000c00083202 */ /* 0x000fe20000000f00 */
[----:B------:R-:W-:Y:S01]  /*13c0*/  @P3 IMAD.MOV.U32 R12, RZ, RZ, R13 ;  /* 0x000000ffff0c3224 */ /* 0x000fe200078e000d */
[----:B------:R-:W-:-:S02]  /*13d0*/  MOV R9, R2 ;  /* 0x0000000200097202 */ /* 0x000fc40000000f00 */
[----:B------:R-:W-:Y:S02]  /*13e0*/  FSETP.GEU.AND P3, PT, R21, R6, PT ;  /* 0x000000061500720b */ /* 0x000fe40003f6e000 */
[----:B------:R-:W-:Y:S02]  /*13f0*/  MOV R20, R0 ;  /* 0x0000000000147202 */ /* 0x000fe40000000f00 */
[----:B------:R-:W-:Y:S01]  /*1400*/  FSEL R22, R6, R21, !P3 ;  /* 0x0000001506167208 */ /* 0x000fe20005800000 */
[----:B------:R-:W-:Y:S01]  /*1410*/  @P5 IMAD.MOV.U32 R9, RZ, RZ, R17 ;  /* 0x000000ffff095224 */ /* 0x000fe200078e0011 */
[----:B------:R-:W-:Y:S01]  /*1420*/  MOV R14, R12 ;  /* 0x0000000c000e7202 */ /* 0x000fe20000000f00 */
[----:B------:R-:W-:Y:S01]  /*1430*/  @P5 IMAD.MOV.U32 R17, RZ, RZ, R2 ;  /* 0x000000ffff115224 */ /* 0x000fe200078e0002 */
[----:B------:R-:W-:Y:S01]  /*1440*/  MOV R2, R19 ;  /* 0x0000001300027202 */ /* 0x000fe20000000f00 */
[----:B------:R-:W-:Y:S02]  /*1450*/  @P4 IMAD.MOV.U32 R20, RZ, RZ, R15 ;  /* 0x000000ffff144224 */ /* 0x000fe400078e000f */
[----:B------:R-:W-:-:S02]  /*1460*/  @P4 IMAD.MOV.U32 R15, RZ, RZ, R0 ;  /* 0x000000ffff0f4224 */ /* 0x000fc400078e0000 */
[----:B------:R-:W-:Y:S01]  /*1470*/  @P6 IMAD.MOV.U32 R2, RZ, RZ, R11 ;  /* 0x000000ffff026224 */ /* 0x000fe200078e000b */
[----:B------:R-:W-:Y:S01]  /*1480*/  FSETP.GT.AND P1, PT, R20, R17, PT ;  /* 0x000000111400720b */ /* 0x000fe20003f24000 */
[----:B------:R-:W-:Y:S01]  /*1490*/  IMAD.MOV.U32 R6, RZ, RZ, R15 ;  /* 0x000000ffff067224 */ /* 0x000fe200078e000f */
[----:B------:R-:W-:Y:S01]  /*14a0*/  @P6 MOV R11, R19 ;  /* 0x00000013000b6202 */ /* 0x000fe20000000f00 */
[----:B------:R-:W-:Y:S01]  /*14b0*/  IMAD.MOV.U32 R19, RZ, RZ, R17 ;  /* 0x000000ffff137224 */ /* 0x000fe200078e0011 */
[----:B------:R-:W-:Y:S01]  /*14c0*/  FSETP.GT.AND P6, PT, R22, R15, PT ;  /* 0x0000000f1600720b */ /* 0x000fe20003fc4000 */
[--C-:B------:R-:W-:Y:S01]  /*14d0*/  IMAD.MOV.U32 R0, RZ, RZ, R3.reuse ;  /* 0x000000ffff007224 */ /* 0x100fe200078e0003 */
[----:B------:R-:W-:Y:S01]  /*14e0*/  SEL R10, R10, R11, !P3 ;  /* 0x0000000b0a0a7207 */ /* 0x000fe20005800000 */
[----:B------:R-:W-:Y:S02]  /*14f0*/  @P5 IMAD.MOV.U32 R0, RZ, RZ, R8 ;  /* 0x000000ffff005224 */ /* 0x000fe400078e0008 */
[----:B------:R-:W-:-:S02]  /*1500*/  @P5 IMAD.MOV.U32 R8, RZ, RZ, R3 ;  /* 0x000000ffff085224 */ /* 0x000fc400078e0003 */
        /* <DEDUP_REMOVED lines=14> */
[----:B------:R-:W-:-:S02]  /*15f0*/  FSETP.GEU.AND P1, PT, R22, R5, PT ;  /* 0x000000051600720b */ /* 0x000fc40003f2e000 */
[----:B------:R-:W-:Y:S02]  /*1600*/  MOV R11, R14 ;  /* 0x0000000e000b7202 */ /* 0x000fe40000000f00 */
[----:B------:R-:W-:Y:S01]  /*1610*/  FSEL R17, R5, R22, !P1 ;  /* 0x0000001605117208 */ /* 0x000fe20004800000 */
[----:B------:R-:W-:Y:S01]  /*1620*/  IMAD.MOV.U32 R5, RZ, RZ, R2 ;  /* 0x000000ffff057224 */ /* 0x000fe200078e0002 */
[----:B------:R-:W-:Y:S01]  /*1630*/  @P5 MOV R15, R19 ;  /* 0x00000013000f5202 */ /* 0x000fe20000000f00 */
[----:B------:R-:W-:Y:S01]  /*1640*/  @P5 IMAD.MOV.U32 R19, RZ, RZ, R9 ;  /* 0x000000ffff135224 */ /* 0x000fe200078e0009 */
[----:B------:R-:W-:Y:S01]  /*1650*/  @P5 MOV R13, R3 ;  /* 0x00000003000d5202 */ /* 0x000fe20000000f00 */
        /* <DEDUP_REMOVED lines=12> */
[----:B------:R-:W-:-:S04]  /*1720*/  @P4 IMAD.MOV.U32 R5, RZ, RZ, R14 ;  /* 0x000000ffff054224 */ /* 0x000fc800078e000e */
[----:B------:R-:W-:Y:S02]  /*1730*/  IMAD.MOV.U32 R14, RZ, RZ, R5 ;  /* 0x000000ffff0e7224 */ /* 0x000fe400078e0005 */
[----:B------:R-:W-:Y:S02]  /*1740*/  @P5 IMAD.MOV.U32 R20, RZ, RZ, R18 ;  /* 0x000000ffff145224 */ /* 0x000fe400078e0012 */
[----:B------:R-:W-:Y:S01]  /*1750*/  @P5 IMAD.MOV.U32 R18, RZ, RZ, R19 ;  /* 0x000000ffff125224 */ /* 0x000fe200078e0013 */
[----:B------:R-:W-:Y:S01]  /*1760*/  @P3 MOV R9, R17 ;  /* 0x0000001100093202 */ /* 0x000fe20000000f00 */
[--C-:B------:R-:W-:Y:S01]  /*1770*/  IMAD.MOV.U32 R19, RZ, RZ, R3.reuse ;  /* 0x000000ffff137224 */ /* 0x100fe200078e0003 */
[----:B------:R-:W-:Y:S01]  /*1780*/  FSETP.GT.AND P6, PT, R20, R15, PT ;  /* 0x0000000f1400720b */ /* 0x000fe20003fc4000 */
[----:B------:R-:W-:Y:S01]  /*1790*/  IMAD.MOV.U32 R8, RZ, RZ, R18 ;  /* 0x000000ffff087224 */ /* 0x000fe200078e0012 */
[----:B------:R-:W-:Y:S01]  /*17a0*/  FSETP.GT.AND P4, PT, R9, R18, PT ;  /* 0x000000120900720b */ /* 0x000fe20003f84000 */
[----:B------:R-:W-:Y:S01]  /*17b0*/  @P3 IMAD.MOV.U32 R17, RZ, RZ, R6 ;  /* 0x000000ffff113224 */ /* 0x000fe200078e0006 */
[----:B------:R-:W-:Y:S01]  /*17c0*/  @P5 MOV R19, R11 ;  /* 0x0000000b00135202 */ /* 0x000fe20000000f00 */
[----:B------:R-:W-:-:S04]  /*17d0*/  @P5 IMAD.MOV.U32 R11, RZ, RZ, R3 ;  /* 0x000000ffff0b5224 */ /* 0x000fc800078e0003 */
[----:B------:R-:W-:-:S04]  /*17e0*/  IMAD.MOV.U32 R3, RZ, RZ, R11 ;  /* 0x000000ffff037224 */ /* 0x000fc800078e000b */
[----:B------:R-:W-:Y:S01]  /*17f0*/  @P6 MOV R12, R20 ;  /* 0x00000014000c6202 */ /* 0x000fe20000000f00 */
[----:B------:R-:W-:Y:S01]  /*1800*/  @P6 IMAD.MOV.U32 R20, RZ, RZ, R15 ;  /* 0x000000ffff146224 */ /* 0x000fe200078e000f */
[----:B------:R-:W-:Y:S01]  /*1810*/  SEL R15, R7, R10, !P1 ;  /* 0x0000000a070f7207 */ /* 0x000fe20004800000 */
        /* <DEDUP_REMOVED lines=8> */
[----:B------:R-:W-:Y:S01]  /*18a0*/  @P4 IMAD.MOV.U32 R3, RZ, RZ, R14 ;  /* 0x000000ffff034224 */ /* 0x000fe200078e000e */
[----:B------:R-:W-:Y:S01]  /*18b0*/  @P4 MOV R14, R11 ;  /* 0x0000000b000e4202 */ /* 0x000fe20000000f00 */
[----:B------:R-:W-:-:S08]  /*18c0*/  IMAD.MOV.U32 R7, RZ, RZ, R19 ;  /* 0x000000ffff077224 */ /* 0x000fd000078e0013 */
[----:B------:R-:W-:Y:S01]  /*18d0*/  @P5 IMAD.MOV.U32 R21, RZ, RZ, R8 ;  /* 0x000000ffff155224 */ /* 0x000fe200078e0008 */
[----:B------:R-:W-:Y:S01]  /*18e0*/  @P5 MOV R7, R3 ;  /* 0x0000000300075202 */ /* 0x000fe20000000f00 */
[----:B------:R-:W-:Y:S01]  /*18f0*/  @P5 IMAD.MOV.U32 R8, RZ, RZ, R20 ;  /* 0x000000ffff085224 */ /* 0x000fe200078e0014 */
[----:B------:R-:W-:Y:S01]  /*1900*/  @P5 MOV R3, R19 ;  /* 0x0000001300035202 */ /* 0x000fe20000000f00 */
[----:B------:R-:W-:Y:S01]  /*1910*/  IMAD.MOV.U32 R13, RZ, RZ, R21 ;  /* 0x000000ffff0d7224 */ /* 0x000fe200078e0015 */
[----:B------:R-:W-:Y:S01]  /*1920*/  FSETP.GT.AND P1, PT, R21, R12, PT ;  /* 0x0000000c1500720b */ /* 0x000fe20003f24000 */
[----:B------:R-:W-:-:S12]  /*1930*/  IMAD.MOV.U32 R2, RZ, RZ, R7 ;  /* 0x000000ffff027224 */ /* 0x000fd800078e0007 */
[----:B------:R-:W-:Y:S02]  /*1940*/  @P1 IMAD.MOV.U32 R2, RZ, RZ, R0 ;  /* 0x000000ffff021224 */ /* 0x000fe400078e0000 */
[----:B------:R-:W-:Y:S01]  /*1950*/  @P1 IMAD.MOV.U32 R13, RZ, RZ, R12 ;  /* 0x000000ffff0d1224 */ /* 0x000fe200078e000c */
[----:B------:R-:W-:Y:S01]  /*1960*/  @P1 MOV R12, R21 ;  /* 0x00000015000c1202 */ /* 0x000fe20000000f00 */
[----:B------:R-:W-:-:S07]  /*1970*/  @P1 IMAD.MOV.U32 R0, RZ, RZ, R7 ;  /* 0x000000ffff001224 */ /* 0x000fce00078e0007 */
.L_x_227:
[----:B------:R-:W-:Y:S05]  /*1980*/  BSYNC.RECONVERGENT B0 ;  /* 0x0000000000007941 */ /* 0x000fea0003800200 */
.L_x_226:
[----:B------:R2:W3:Y:S01]  /*1990*/  SHFL.DOWN PT, R22, R0, 0x2, 0x1f ;  /* 0x08401f0000167f89 */ /* 0x0004e200000e0000 */
[----:B------:R-:W-:Y:S01]  /*19a0*/  BSSY.RECONVERGENT B0, `(.L_x_228) ;  /* 0x00000a7000007945 */ /* 0x000fe20003800200 */
[----:B------:R-:W-:Y:S02]  /*19b0*/  ISETP.GT.AND P1, PT, R16, 0x1b, PT ;  /* 0x0000001b1000780c */ /* 0x000fe40003f24270 */
        /* <DEDUP_REMOVED lines=165> */
.L_x_229:
[----:B------:R-:W-:Y:S05]  /*2410*/  BSYNC.RECONVERGENT B0 ;  /* 0x0000000000007941 */ /* 0x000fea0003800200 */
.L_x_228:
        /* <DEDUP_REMOVED lines=168> */
.L_x_231:
[----:B------:R-:W-:Y:S05]  /*2ea0*/  BSYNC.RECONVERGENT B0 ;  /* 0x0000000000007941 */ /* 0x000fea0003800200 */
.L_x_230:
        /* <DEDUP_REMOVED lines=77> */
[----:B------:R-:W-:Y:S01]  /*3380*/  MOV R9, R2 ;  /* 0x0000000200097202 */ /* 0x000fe20000000f00 */
[----:B------:R-:W-:Y:S01]  /*3390*/  IMAD.MOV.U32 R13, RZ, RZ, R3 ;  /* 0x000000ffff0d7224 */ /* 0x000fe200078e0003 */
[----:B------:R-:W-:-:S02]  /*33a0*/  FSETP.GEU.AND P3, PT, R21, R6, PT ;  /* 0x000000061500720b */ /* 0x000fc40003f6e000 */
[----:B------:R-:W-:Y:S02]  /*33b0*/  MOV R18, R0 ;  /* 0x0000000000127202 */ /* 0x000fe40000000f00 */
[----:B------:R-:W-:Y:S01]  /*33c0*/  FSEL R20, R6, R21, !P3 ;  /* 0x0000001506147208 */ /* 0x000fe20005800000 */
[----:B------:R-:W-:Y:S01]  /*33d0*/  @P5 IMAD.MOV.U32 R9, RZ, RZ, R17 ;  /* 0x000000ffff095224 */ /* 0x000fe200078e0011 */
[----:B------:R-:W-:Y:S01]  /*33e0*/  MOV R14, R12 ;  /* 0x0000000c000e7202 */ /* 0x000fe20000000f00 */
[----:B------:R-:W-:Y:S01]  /*33f0*/  @P5 IMAD.MOV.U32 R17, RZ, RZ, R2 ;  /* 0x000000ffff115224 */ /* 0x000fe200078e0002 */
[----:B------:R-:W-:Y:S01]  /*3400*/  MOV R2, R19 ;  /* 0x0000001300027202 */ /* 0x000fe20000000f00 */
        /* <DEDUP_REMOVED lines=42> */
[----:B------:R-:W-:-:S02]  /*36b0*/  @P4 IMAD.MOV.U32 R11, RZ, RZ, R5 ;  /* 0x000000ffff0b4224 */ /* 0x000fc400078e0005 */
[----:B------:R-:W-:Y:S02]  /*36c0*/  @P4 IMAD.MOV.U32 R5, RZ, RZ, R14 ;  /* 0x000000ffff054224 */ /* 0x000fe400078e000e */
        /* <DEDUP_REMOVED lines=38> */
.L_x_233:
[----:B------:R-:W-:Y:S05]  /*3930*/  BSYNC.RECONVERGENT B0 ;  /* 0x0000000000007941 */ /* 0x000fea0003800200 */
.L_x_232:
        /* <DEDUP_REMOVED lines=16> */
[----:B0-----:R-:W-:-:S03]  /*3a40*/  IMAD.MOV.U32 R17, RZ, RZ, R13 ;  /* 0x000000ffff117224 */ /* 0x001fc600078e000d */
[----:B------:R-:W-:-:S13]  /*3a50*/  FSETP.GT.AND P1, PT, R22, R9, PT ;  /* 0x000000091600720b */ /* 0x000fda0003f24000 */
[----:B------:R-:W-:Y:S02]  /*3a60*/  @P1 IMAD.MOV.U32 R21, RZ, RZ, R22 ;  /* 0x000000ffff151224 */ /* 0x000fe400078e0016 */
[----:B------:R-:W-:-:S03]  /*3a70*/  @P1 IMAD.MOV.U32 R22, RZ, RZ, R9 ;  /* 0x000000ffff161224 */ /* 0x000fc600078e0009 */
[----:B------:R-:W-:Y:S02]  /*3a80*/  FSETP.GT.AND P4, PT, R21, R8, PT ;  /* 0x000000081500720b */ /* 0x000fe40003f84000 */
[----:B------:R-:W-:-:S04]  /*3a90*/  FSETP.GEU.AND P2, PT, R22, R23, PT ;  /* 0x000000171600720b */ /* 0x000fc80003f4e000 */
[----:B------:R-:W-:Y:S02]  /*3aa0*/  FSEL R22, R23, R22, !P2 ;  /* 0x0000001617167208 */ /* 0x000fe40005000000 */
[----:B------:R-:W-:Y:S01]  /*3ab0*/  SEL R23, R24, R15, !P5 ;  /* 0x0000000f18177207 */ /* 0x000fe20006800000 */
[----:B------:R-:W-:-:S04]  /*3ac0*/  IMAD.MOV.U32 R15, RZ, RZ, R14 ;  /* 0x000000ffff0f7224 */ /* 0x000fc800078e000e */
[----:B------:R-:W-:Y:S01]  /*3ad0*/  @P4 IMAD.MOV.U32 R20, RZ, RZ, R21 ;  /* 0x000000ffff144224 */ /* 0x000fe200078e0015 */
[----:B------:R-:W-:Y:S01]  /*3ae0*/  @P4 MOV R21, R8 ;  /* 0x0000000800154202 */ /* 0x000fe20000000f00 */
[----:B------:R-:W-:Y:S01]  /*3af0*/  @P1 IMAD.MOV.U32 R15, RZ, RZ, R23 ;  /* 0x000000ffff0f1224 */ /* 0x000fe200078e0017 */
[----:B------:R-:W-:Y:S01]  /*3b00*/  @P1 MOV R23, R14 ;  /* 0x0000000e00171202 */ /* 0x000fe20000000f00 */
[----:B------:R-:W-:Y:S01]  /*3b10*/  IMAD.MOV.U32 R8, RZ, RZ, R2 ;  /* 0x000000ffff087224 */ /* 0x000fe200078e0002 */
[----:B------:R-:W-:Y:S01]  /*3b20*/  FSETP.GT.AND P6, PT, R20, R13, PT ;  /* 0x0000000d1400720b */ /* 0x000fe20003fc4000 */
[----:B------:R-:W-:Y:S01]  /*3b30*/  IMAD.MOV.U32 R9, RZ, RZ, R21 ;  /* 0x000000ffff097224 */ /* 0x000fe200078e0015 */
[----:B------:R-:W-:Y:S02]  /*3b40*/  FSETP.GT.AND P3, PT, R22, R21, PT ;  /* 0x000000151600720b */ /* 0x000fe40003f64000 */
[----:B------:R-:W-:-:S09]  /*3b50*/  SEL R18, R18, R23, !P2 ;  /* 0x0000001712127207 */ /* 0x000fd20005000000 */
        /* <DEDUP_REMOVED lines=14> */
[----:B------:R-:W-:-:S03]  /*3c40*/  FSETP.GEU.AND P6, PT, R22, R19, PT ;  /* 0x000000131600720b */ /* 0x000fc60003fce000 */
        /* <DEDUP_REMOVED lines=16> */
[----:B------:R-:W-:-:S02]  /*3d50*/  @P1 IMAD.MOV.U32 R15, RZ, RZ, R20 ;  /* 0x000000ffff0f1224 */ /* 0x000fc400078e0014 */
[----:B------:R-:W-:Y:S01]  /*3d60*/  @P1 IMAD.MOV.U32 R20, RZ, RZ, R13 ;  /* 0x000000ffff141224 */ /* 0x000fe200078e000d */
[----:B------:R-:W-:Y:S01]  /*3d70*/  MOV R13, R8 ;  /* 0x00000008000d7202 */ /* 0x000fe20000000f00 */
[----:B------:R-:W-:Y:S02]  /*3d80*/  @P4 IMAD.MOV.U32 R0, RZ, RZ, R14 ;  /* 0x000000ffff004224 */ /* 0x000fe400078e000e */
[----:B------:R-:W-:Y:S02]  /*3d90*/  @P4 IMAD.MOV.U32 R14, RZ, RZ, R17 ;  /* 0x000000ffff0e4224 */ /* 0x000fe400078e0011 */
[----:B------:R-:W-:Y:S01]  /*3da0*/  @P5 MOV R19, R21 ;  /* 0x0000001500135202 */ /* 0x000fe20000000f00 */
[----:B------:R-:W-:Y:S01]  /*3db0*/  @P5 IMAD.MOV.U32 R21, RZ, RZ, R9 ;  /* 0x000000ffff155224 */ /* 0x000fe200078e0009 */
[----:B------:R-:W-:Y:S01]  /*3dc0*/  FSETP.GT.AND P2, PT, R0, R3, PT ;  /* 0x000000030000720b */ /* 0x000fe20003f44000 */
[----:B------:R-:W-:Y:S01]  /*3dd0*/  IMAD.MOV.U32 R9, RZ, RZ, R14 ;  /* 0x000000ffff097224 */ /* 0x000fe200078e000e */
[----:B------:R-:W-:Y:S01]  /*3de0*/  FSETP.GT.AND P3, PT, R19, R14, PT ;  /* 0x0000000e1300720b */ /* 0x000fe20003f64000 */
[----:B------:R-:W-:Y:S01]  /*3df0*/  @P4 IMAD.MOV.U32 R13, RZ, RZ, R15 ;  /* 0x000000ffff0d4224 */ /* 0x000fe200078e000f */
[----:B------:R-:W-:Y:S01]  /*3e00*/  FSETP.GEU.AND P1, PT, R21, R6, PT ;  /* 0x000000061500720b */ /* 0x000fe20003f2e000 */
[----:B------:R-:W-:-:S02]  /*3e10*/  @P4 IMAD.MOV.U32 R15, RZ, RZ, R8 ;  /* 0x000000ffff0f4224 */ /* 0x000fc400078e0008 */
[----:B------:R-:W-:Y:S01]  /*3e20*/  IMAD.MOV.U32 R8, RZ, RZ, R2 ;  /* 0x000000ffff087224 */ /* 0x000fe200078e0002 */
[----:B------:R-:W-:Y:S02]  /*3e30*/  FSEL R22, R6, R21, !P1 ;  /* 0x0000001506167208 */ /* 0x000fe40004800000 */
[----:B------:R-:W-:Y:S01]  /*3e40*/  SEL R21, R11, R18, !P6 ;  /* 0x000000120b157207 */ /* 0x000fe20007000000 */
[----:B------:R-:W-:Y:S02]  /*3e50*/  IMAD.MOV.U32 R11, RZ, RZ, R15 ;  /* 0x000000ffff0b7224 */ /* 0x000fe400078e000f */
        /* <DEDUP_REMOVED lines=13> */
[----:B------:R-:W-:Y:S02]  /*3f30*/  IMAD.MOV.U32 R2, RZ, RZ, R8 ;  /* 0x000000ffff027224 */ /* 0x000fe400078e0008 */
        /* <DEDUP_REMOVED lines=8> */
[--C-:B------:R-:W-:Y:S01]  /*3fc0*/  IMAD.MOV.U32 R0, RZ, RZ, R19.reuse ;  /* 0x000000ffff007224 */ /* 0x100fe200078e0013 */
[----:B------:R-:W-:Y:S01]  /*3fd0*/  FSETP.GT.AND P5, PT, R23, R12, PT ;  /* 0x0000000c1700720b */ /* 0x000fe20003fa4000 */
[----:B------:R-:W-:Y:S01]  /*3fe0*/  @P6 IMAD.MOV.U32 R0, RZ, RZ, R22 ;  /* 0x000000ffff006224 */ /* 0x000fe200078e0016 */
[----:B------:R-:W-:Y:S01]  /*3ff0*/  MOV R6, R9 ;  /* 0x0000000900067202 */ /* 0x000fe20000000f00 */
[----:B------:R-:W-:-:S02]  /*4000*/  @P6 IMAD.MOV.U32 R22, RZ, RZ, R19 ;  /* 0x000000ffff166224 */ /* 0x000fc400078e0013 */
[----:B------:R-:W-:Y:S01]  /*4010*/  IMAD.MOV.U32 R19, RZ, RZ, R11 ;  /* 0x000000ffff137224 */ /* 0x000fe200078e000b */
[----:B------:R-:W-:Y:S02]  /*4020*/  FSETP.GT.AND P2, PT, R0, R9, PT ;  /* 0x000000090000720b */ /* 0x000fe40003f44000 */
[----:B------:R-:W-:-:S04]  /*4030*/  FSETP.GEU.AND P4, PT, R22, R5, PT ;  /* 0x000000051600720b */ /* 0x000fc80003f8e000 */
[----:B------:R-:W-:Y:S01]  /*4040*/  FSEL R17, R5, R22, !P4 ;  /* 0x0000001605117208 */ /* 0x000fe20006000000 */
[----:B------:R-:W-:Y:S02]  /*4050*/  @P5 IMAD.MOV.U32 R18, RZ, RZ, R23 ;  /* 0x000000ffff125224 */ /* 0x000fe400078e0017 */
[----:B------:R-:W-:Y:S01]  /*4060*/  @P5 IMAD.MOV.U32 R23, RZ, RZ, R12 ;  /* 0x000000ffff175224 */ /* 0x000fe200078e000c */
[----:B------:R-:W-:Y:S01]  /*4070*/  MOV R12, R14 ;  /* 0x0000000e000c7202 */ /* 0x000fe20000000f00 */
        /* <DEDUP_REMOVED lines=13> */
[----:B------:R-:W-:Y:S01]  /*4150*/  IMAD.MOV.U32 R11, RZ, RZ, R3 ;  /* 0x000000ffff0b7224 */ /* 0x000fe200078e0003 */
[----:B------:R-:W-:Y:S01]  /*4160*/  SEL R15, R7, R10, !P4 ;  /* 0x0000000a070f7207 */ /* 0x000fe20006000000 */
[----:B------:R-:W-:Y:S01]  /*4170*/  IMAD.MOV.U32 R7, RZ, RZ, R2 ;  /* 0x000000ffff077224 */ /* 0x000fe200078e0002 */
[----:B------:R-:W-:Y:S02]  /*4180*/  MOV R14, R12 ;  /* 0x0000000c000e7202 */ /* 0x000fe40000000f00 */
[----:B------:R-:W-:Y:S01]  /*4190*/  ISETP.NE.AND P4, PT, R16, RZ, PT ;  /* 0x000000ff1000720c */ /* 0x000fe20003f85270 */
        /* <DEDUP_REMOVED lines=11> */
[----:B------:R-:W-:-:S06]  /*4250*/  @P5 IMAD.MOV.U32 R15, RZ, RZ, R12 ;  /* 0x000000ffff0f5224 */ /* 0x000fcc00078e000c */
[----:B------:R-:W-:Y:S01]  /*4260*/  @P1 MOV R20, R5 ;  /* 0x0000000500141202 */ /* 0x000fe20000000f00 */
[----:B------:R-:W-:Y:S01]  /*4270*/  @P1 IMAD.MOV.U32 R5, RZ, RZ, R18 ;  /* 0x000000ffff051224 */ /* 0x000fe200078e0012 */
[----:B------:R-:W-:Y:S01]  /*4280*/  @P6 MOV R3, R14 ;  /* 0x0000000e00036202 */ /* 0x000fe20000000f00 */
[----:B------:R-:W-:Y:S01]  /*4290*/  @P6 IMAD.MOV.U32 R8, RZ, RZ, R9 ;  /* 0x000000ffff086224 */ /* 0x000fe200078e0009 */
[----:B------:R-:W-:Y:S01]  /*42a0*/  @P6 MOV R9, R6 ;  /* 0x0000000600096202 */ /* 0x000fe20000000f00 */
[----:B------:R-:W-:Y:S02]  /*42b0*/  IMAD.MOV.U32 R13, RZ, RZ, R5 ;  /* 0x000000ffff0d7224 */ /* 0x000fe400078e0005 */
[----:B------:R-:W-:Y:S01]  /*42c0*/  @P1 IMAD.MOV.U32 R7, RZ, RZ, R11 ;  /* 0x000000ffff071224 */ /* 0x000fe200078e000b */
[----:B------:R-:W-:Y:S01]  /*42d0*/  FSETP.GT.AND P2, PT, R8, R5, PT ;  /* 0x000000050800720b */ /* 0x000fe20003f44000 */
[----:B------:R-:W-:Y:S01]  /*42e0*/  IMAD.MOV.U32 R12, RZ, RZ, R20 ;  /* 0x000000ffff0c7224 */ /* 0x000fe200078e0014 */
[----:B------:R-:W-:Y:S01]  /*42f0*/  @P1 MOV R11, R2 ;  /* 0x00000002000b1202 */ /* 0x000fe20000000f00 */
[----:B------:R-:W-:-:S02]  /*4300*/  IMAD.MOV.U32 R0, RZ, RZ, R7 ;  /* 0x000000ffff007224 */ /* 0x000fc400078e0007 */
[----:B------:R-:W-:Y:S02]  /*4310*/  @P6 IMAD.MOV.U32 R14, RZ, RZ, R19 ;  /* 0x000000ffff0e6224 */ /* 0x000fe400078e0013 */
[----:B------:R-:W-:-:S06]  /*4320*/  IMAD.MOV.U32 R2, RZ, RZ, R11 ;  /* 0x000000ffff027224 */ /* 0x000fcc00078e000b */
        /* <DEDUP_REMOVED lines=9> */
[----:B------:R-:W-:Y:S06]  /*43c0*/  @P4 BRA `(.L_x_235) ;  /* 0x00000000002c4947 */ /* 0x000fec0003800000 */
[----:B------:R-:W0:Y:S01]  /*43d0*/  S2R R6, SR_CgaCtaId ;  /* 0x0000000000067919 */ /* 0x000e220000008800 */
[----:B------:R-:W-:Y:S02]  /*43e0*/  MOV R5, 0x400 ;  /* 0x0000040000057802 */ /* 0x000fe40000000f00 */
[----:B------:R-:W-:Y:S02]  /*43f0*/  SHF.R.U32.HI R4, RZ, 0x5, R4 ;  /* 0x00000005ff047819 */ /* 0x000fe40000011604 */
[----:B0-----:R-:W-:-:S05]  /*4400*/  LEA R5, R6, R5, 0x18 ;  /* 0x0000000506057211 */ /* 0x001fca00078ec0ff */
[----:B------:R-:W-:-:S05]  /*4410*/  IMAD R4, R4, 0x28, R5 ;  /* 0x0000002804047824 */ /* 0x000fca00078e0205 */
[----:B------:R2:W-:Y:S04]  /*4420*/  STS [R4+0x4], R0 ;  /* 0x0000040004007388 */ /* 0x0005e80000000800 */
[----:B------:R2:W-:Y:S04]  /*4430*/  STS.64 [R4+0x8], R2 ;  /* 0x0000080204007388 */ /* 0x0005e80000000a00 */
[----:B------:R2:W-:Y:S04]  /*4440*/  STS.64 [R4+0x10], R14 ;  /* 0x0000100e04007388 */ /* 0x0005e80000000a00 */
[----:B------:R2:W-:Y:S04]  /*4450*/  STS.64 [R4+0x18], R12 ;  /* 0x0000180c04007388 */ /* 0x0005e80000000a00 */
[----:B------:R2:W-:Y:S04]  /*4460*/  STS.64 [R4+0x20], R8 ;  /* 0x0000200804007388 */ /* 0x0005e80000000a00 */
[----:B------:R2:W-:Y:S02]  /*4470*/  STS [R4+0x28], R17 ;  /* 0x0000281104007388 */ /* 0x0005e40000000800 */
.L_x_235:
[----:B------:R-:W-:Y:S05]  /*4480*/  BSYNC.RECONVERGENT B0 ;  /* 0x0000000000007941 */ /* 0x000fea0003800200 */
.L_x_234:
[----:B------:R-:W-:Y:S06]  /*4490*/  BAR.SYNC.DEFER_BLOCKING 0x0 ;  /* 0x0000000000007b1d */ /* 0x000fec0000010000 */
[----:B------:R-:W-:Y:S04]  /*44a0*/  BSSY.RECONVERGENT B0, `(.L_x_236) ;  /* 0x00000a4000007945 */ /* 0x000fe80003800200 */
[----:B------:R-:W-:Y:S05]  /*44b0*/  @P0 BRA `(.L_x_237) ;  /* 0x0000000800880947 */ /* 0x000fea0003800000 */
[----:B------:R-:W3:Y:S01]  /*44c0*/  S2UR UR5, SR_CgaCtaId ;  /* 0x00000000000579c3 */ /* 0x000ee20000008800 */
[----:B------:R-:W-:Y:S01]  /*44d0*/  UMOV UR4, 0x400 ;  /* 0x0000040000047882 */ /* 0x000fe20000000000 */
[----:B0-----:R-:W-:Y:S02]  /*44e0*/  IMAD.MOV.U32 R19, RZ, RZ, R9 ;  /* 0x000000ffff137224 */ /* 0x001fe400078e0009 */
[----:B------:R-:W-:Y:S02]  /*44f0*/  IMAD.MOV.U32 R18, RZ, RZ, R14 ;  /* 0x000000ffff127224 */ /* 0x000fe400078e000e */
[----:B------:R-:W-:Y:S01]  /*4500*/  IMAD.MOV.U32 R21, RZ, RZ, R12 ;  /* 0x000000ffff157224 */ /* 0x000fe200078e000c */
[----:B---3--:R-:W-:-:S09]  /*4510*/  ULEA UR4, UR5, UR4, 0x18 ;  /* 0x0000000405047291 */ /* 0x008fd2000f8ec0ff */
[----:B-12---:R-:W0:Y:S04]  /*4520*/  LDS.128 R4, [UR4+0x40] ;  /* 0x00004004ff047984 */ /* 0x006e280008000c00 */
[----:B------:R-:W1:Y:S01]  /*4530*/  LDS R16, [UR4+0x2c] ;  /* 0x00002c04ff107984 */ /* 0x000e620008000800 */
[----:B0-----:R-:W-:-:S04]  /*4540*/  FSETP.GT.AND P6, PT, R4, R17, PT ;  /* 0x000000110400720b */ /* 0x001fc80003fc4000 */
[----:B------:R-:W-:Y:S02]  /*4550*/  FSEL R10, R4, R17, P6 ;  /* 0x00000011040a7208 */ /* 0x000fe40003000000 */
[----:B------:R-:W-:Y:S02]  /*4560*/  MOV R4, R8 ;  /* 0x0000000800047202 */ /* 0x000fe40000000f00 */
[----:B------:R-:W-:Y:S02]  /*4570*/  FSETP.GT.AND P2, PT, R10, R9, PT ;  /* 0x000000090a00720b */ /* 0x000fe40003f44000 */
[----:B-1----:R-:W-:Y:S02]  /*4580*/  SEL R17, R16, R15, P6 ;  /* 0x0000000f10117207 */ /* 0x002fe40003000000 */
[----:B------:R-:W-:-:S09]  /*4590*/  MOV R15, R2 ;  /* 0x00000002000f7202 */ /* 0x000fd20000000f00 */
[----:B------:R-:W-:Y:S02]  /*45a0*/  @P2 IMAD.MOV.U32 R19, RZ, RZ, R10 ;  /* 0x000000ffff132224 */ /* 0x000fe400078e000a */
[----:B------:R-:W-:Y:S02]  /*45b0*/  @P2 IMAD.MOV.U32 R10, RZ, RZ, R9 ;  /* 0x000000ffff0a2224 */ /* 0x000fe400078e0009 */
[----:B------:R-:W-:Y:S01]  /*45c0*/  @P2 IMAD.MOV.U32 R18, RZ, RZ, R17 ;  /* 0x000000ffff122224 */ /* 0x000fe200078e0011 */
[----:B------:R-:W-:Y:S01]  /*45d0*/  FSETP.GT.AND P1, PT, R19, R8, PT ;  /* 0x000000081300720b */ /* 0x000fe20003f24000 */
[----:B------:R-:W-:Y:S01]  /*45e0*/  @P2 IMAD.MOV.U32 R17, RZ, RZ, R14 ;  /* 0x000000ffff112224 */ /* 0x000fe200078e000e */
[CC--:B------:R-:W-:Y:S02]  /*45f0*/  FSETP.GT.AND P5, PT, R5.reuse, R10.reuse, PT ;  /* 0x0000000a0500720b */ /* 0x0c0fe40003fa4000 */
[----:B------:R-:W-:Y:S02]  /*4600*/  MOV R14, R3 ;  /* 0x00000003000e7202 */ /* 0x000fe40000000f00 */
[----:B------:R-:W-:Y:S01]  /*4610*/  FSEL R23, R5, R10, P5 ;  /* 0x0000000a05177208 */ /* 0x000fe20002800000 */
[----:B------:R-:W-:-:S06]  /*4620*/  IMAD.MOV.U32 R5, RZ, RZ, R13 ;  /* 0x000000ffff057224 */ /* 0x000fcc00078e000d */
[----:B------:R-:W-:Y:S01]  /*4630*/  @P1 IMAD.MOV.U32 R4, RZ, RZ, R19 ;  /* 0x000000ffff041224 */ /* 0x000fe200078e0013 */
[----:B------:R-:W-:Y:S01]  /*4640*/  @P1 MOV R19, R8 ;  /* 0x0000000800131202 */ /* 0x000fe20000000f00 */
[----:B------:R-:W-:Y:S01]  /*4650*/  @P1 IMAD.MOV.U32 R14, RZ, RZ, R18 ;  /* 0x000000ffff0e1224 */ /* 0x000fe200078e0012 */
[----:B------:R-:W0:Y:S01]  /*4660*/  LDS.128 R8, [UR4+0x30] ;  /* 0x00003004ff087984 */ /* 0x000e220008000c00 */
[----:B------:R-:W-:Y:S01]  /*4670*/  @P1 IMAD.MOV.U32 R18, RZ, RZ, R3 ;  /* 0x000000ffff121224 */ /* 0x000fe200078e0003 */
[----:B------:R-:W-:Y:S02]  /*4680*/  FSETP.GT.AND P4, PT, R4, R13, PT ;  /* 0x0000000d0400720b */ /* 0x000fe40003f84000 */
[----:B------:R-:W-:-:S11]  /*4690*/  FSETP.GT.AND P3, PT, R23, R19, PT ;  /* 0x000000131700720b */ /* 0x000fd60003f64000 */
[----:B------:R-:W-:Y:S01]  /*46a0*/  @P4 IMAD.MOV.U32 R5, RZ, RZ, R4 ;  /* 0x000000ffff054224 */ /* 0x000fe200078e0004 */
[----:B------:R-:W-:Y:S01]  /*46b0*/  @P4 MOV R4, R13 ;  /* 0x0000000d00044202 */ /* 0x000fe20000000f00 */
[--C-:B------:R-:W-:Y:S01]  /*46c0*/  IMAD.MOV.U32 R13, RZ, RZ, R19.reuse ;  /* 0x000000ffff0d7224 */ /* 0x100fe200078e0013 */
[----:B------:R-:W-:Y:S01]  /*46d0*/  @P3 MOV R13, R23 ;  /* 0x00000017000d3202 */ /* 0x000fe20000000f00 */
[----:B------:R-:W-:Y:S01]  /*46e0*/  @P3 IMAD.MOV.U32 R23, RZ, RZ, R19 ;  /* 0x000000ffff173224 */ /* 0x000fe200078e0013 */
[----:B------:R-:W-:Y:S02]  /*46f0*/  FSETP.GT.AND P6, PT, R5, R12, PT ;  /* 0x0000000c0500720b */ /* 0x000fe40003fc4000 */
[-C--:B------:R-:W-:Y:S02]  /*4700*/  FSETP.GT.AND P2, PT, R13, R4.reuse, PT ;  /* 0x000000040d00720b */ /* 0x080fe40003f44000 */
[----:B------:R-:W-:Y:S02]  /*4710*/  MOV R16, R4 ;  /* 0x0000000400107202 */ /* 0x000fe40000000f00 */
[----:B------:R-:W-:-:S02]  /*4720*/  FSETP.GT.AND P1, PT, R6, R23, PT ;  /* 0x000000170600720b */ /* 0x000fc40003f24000 */
[----:B------:R-:W-:Y:S01]  /*4730*/  @P4 MOV R15, R14 ;  /* 0x0000000e000f4202 */ /* 0x000fe20000000f00 */
[----:B------:R-:W-:Y:S01]  /*4740*/  @P4 IMAD.MOV.U32 R14, RZ, RZ, R2 ;  /* 0x000000ffff0e4224 */ /* 0x000fe200078e0002 */
[----:B------:R-:W-:Y:S02]  /*4750*/  FSEL R20, R6, R23, P1 ;  /* 0x0000001706147208 */ /* 0x000fe40000800000 */
[-C--:B------:R-:W-:Y:S01]  /*4760*/  MOV R2, R0.reuse ;  /* 0x0000000000027202 */ /* 0x080fe20000000f00 */
[----:B------:R-:W-:Y:S02]  /*4770*/  @P6 IMAD.MOV.U32 R21, RZ, RZ, R5 ;  /* 0x000000ffff156224 */ /* 0x000fe400078e0005 */
[----:B------:R-:W-:Y:S02]  /*4780*/  @P6 IMAD.MOV.U32 R5, RZ, RZ, R12 ;  /* 0x000000ffff056224 */ /* 0x000fe400078e000c */
[----:B------:R-:W-:Y:S02]  /*4790*/  @P2 IMAD.MOV.U32 R16, RZ, RZ, R13 ;  /* 0x000000ffff102224 */ /* 0x000fe400078e000d */
[----:B------:R-:W-:Y:S01]  /*47a0*/  @P2 IMAD.MOV.U32 R13, RZ, RZ, R4 ;  /* 0x000000ffff0d2224 */ /* 0x000fe200078e0004 */
[----:B0-----:R-:W-:Y:S01]  /*47b0*/  SEL R8, R8, R17, P5 ;  /* 0x0000001108087207 */ /* 0x001fe20002800000 */
        /* <DEDUP_REMOVED lines=8> */
[----:B------:R-:W0:Y:S01]  /*4840*/  LDS R17, [UR4+0x50] ;  /* 0x00005004ff117984 */ /* 0x000e220008000800 */
[----:B------:R-:W-:Y:S01]  /*4850*/  @P3 MOV R8, R18 ;  /* 0x0000001200083202 */ /* 0x000fe20000000f00 */
[----:B------:R-:W-:Y:S01]  /*4860*/  IMAD.MOV.U32 R12, RZ, RZ, R21 ;  /* 0x000000ffff0c7224 */ /* 0x000fe200078e0015 */
[----:B------:R-:W-:-:S02]  /*4870*/  MOV R6, R15 ;  /* 0x0000000f00067202 */ /* 0x000fc40000000f00 */
[----:B------:R-:W-:Y:S01]  /*4880*/  SEL R9, R9, R8, P1 ;  /* 0x0000000809097207 */ /* 0x000fe20000800000 */
[----:B------:R-:W-:Y:S02]  /*4890*/  @P4 IMAD.MOV.U32 R0, RZ, RZ, R16 ;  /* 0x000000ffff004224 */ /* 0x000fe400078e0010 */
[----:B------:R-:W-:Y:S02]  /*48a0*/  @P4 IMAD.MOV.U32 R16, RZ, RZ, R5 ;  /* 0x000000ffff104224 */ /* 0x000fe400078e0005 */
[----:B------:R-:W-:Y:S01]  /*48b0*/  @P6 MOV R3, R20 ;  /* 0x0000001400036202 */ /* 0x000fe20000000f00 */
[----:B------:R-:W-:Y:S01]  /*48c0*/  IMAD.MOV.U32 R5, RZ, RZ, R14 ;  /* 0x000000ffff057224 */ /* 0x000fe200078e000e */
[----:B------:R-:W-:Y:S01]  /*48d0*/  FSETP.GT.AND P5, PT, R0, R21, PT ;  /* 0x000000150000720b */ /* 0x000fe20003fa4000 */
[----:B------:R-:W-:Y:S01]  /*48e0*/  @P2 IMAD.MOV.U32 R5, RZ, RZ, R4 ;  /* 0x000000ffff052224 */ /* 0x000fe200078e0004 */
[----:B------:R-:W-:Y:S01]  /*48f0*/  FSETP.GT.AND P3, PT, R3, R16, PT ;  /* 0x000000100300720b */ /* 0x000fe20003f64000 */
[----:B------:R-:W-:Y:S01]  /*4900*/  @P2 IMAD.MOV.U32 R4, RZ, RZ, R14 ;  /* 0x000000ffff042224 */ /* 0x000fe200078e000e */
[----:B------:R-:W-:Y:S01]  /*4910*/  @P6 MOV R20, R13 ;  /* 0x0000000d00146202 */ /* 0x000fe20000000f00 */
[----:B------:R-:W-:Y:S01]  /*4920*/  @P4 IMAD.MOV.U32 R6, RZ, RZ, R5 ;  /* 0x000000ffff064224 */ /* 0x000fe200078e0005 */
[----:B------:R-:W-:Y:S01]  /*4930*/  @P4 MOV R5, R15 ;  /* 0x0000000f00054202 */ /* 0x000fe20000000f00 */
[----:B------:R-:W-:Y:S01]  /*4940*/  IMAD.MOV.U32 R8, RZ, RZ, R4 ;  /* 0x000000ffff087224 */ /* 0x000fe200078e0004 */
[----:B------:R-:W-:Y:S01]  /*4950*/  FSETP.GT.AND P4, PT, R7, R20, PT ;  /* 0x000000140700720b */ /* 0x000fe20003f84000 */
[----:B------:R-:W-:Y:S01]  /*4960*/  @P6 IMAD.MOV.U32 R8, RZ, RZ, R9 ;  /* 0x000000ffff086224 */ /* 0x000fe200078e0009 */
[----:B------:R-:W-:-:S02]  /*4970*/  MOV R19, R16 ;  /* 0x0000001000137202 */ /* 0x000fc40000000f00 */
[----:B------:R-:W-:Y:S02]  /*4980*/  FSEL R20, R7, R20, P4 ;  /* 0x0000001407147208 */ /* 0x000fe40002000000 */
        /* <DEDUP_REMOVED lines=8> */
[----:B------:R-:W-:-:S02]  /*4a10*/  FSETP.GT.AND P1, PT, R20, R3, PT ;  /* 0x000000031400720b */ /* 0x000fc40003f24000 */
[----:B------:R-:W-:Y:S02]  /*4a20*/  MOV R15, R0 ;  /* 0x00000000000f7202 */ /* 0x000fe40000000f00 */
[-C--:B------:R-:W-:Y:S01]  /*4a30*/  MOV R7, R2.reuse ;  /* 0x0000000200077202 */ /* 0x080fe20000000f00 */
[----:B------:R-:W-:Y:S01]  /*4a40*/  @P5 IMAD.MOV.U32 R7, RZ, RZ, R6 ;  /* 0x000000ffff075224 */ /* 0x000fe200078e0006 */
[----:B------:R-:W-:Y:S02]  /*4a50*/  @P5 MOV R6, R2 ;  /* 0x0000000200065202 */ /* 0x000fe40000000f00 */
[----:B------:R-:W-:Y:S02]  /*4a60*/  MOV R13, R5 ;  /* 0x00000005000d7202 */ /* 0x000fe40000000f00 */
[----:B------:R-:W-:Y:S01]  /*4a70*/  @P3 MOV R13, R8 ;  /* 0x00000008000d3202 */ /* 0x000fe20000000f00 */
[----:B------:R-:W-:Y:S01]  /*4a80*/  IMAD.MOV.U32 R2, RZ, RZ, R6 ;  /* 0x000000ffff027224 */ /* 0x000fe200078e0006 */
        /* <DEDUP_REMOVED lines=9> */
[CC--:B0-----:R-:W-:Y:S02]  /*4b20*/  FSETP.GT.AND P3, PT, R17.reuse, R20.reuse, PT ;  /* 0x000000141100720b */ /* 0x0c1fe40003f64000 */
[----:B------:R-:W-:Y:S02]  /*4b30*/  MOV R5, R7 ;  /* 0x0000000700057202 */ /* 0x000fe40000000f00 */
[----:B------:R-:W-:Y:S02]  /*4b40*/  FSEL R17, R17, R20, P3 ;  /* 0x0000001411117208 */ /* 0x000fe40001800000 */
        /* <DEDUP_REMOVED lines=11> */
[----:B------:R-:W-:Y:S01]  /*4c00*/  IMAD.MOV.U32 R16, RZ, RZ, R14 ;  /* 0x000000ffff107224 */ /* 0x000fe200078e000e */
[----:B------:R-:W-:Y:S01]  /*4c10*/  SEL R10, R10, R9, P4 ;  /* 0x000000090a0a7207 */ /* 0x000fe20002000000 */
[----:B------:R-:W-:Y:S01]  /*4c20*/  IMAD.MOV.U32 R7, RZ, RZ, R13 ;  /* 0x000000ffff077224 */ /* 0x000fe200078e000d */
[----:B------:R-:W-:-:S03]  /*4c30*/  MOV R9, R4 ;  /* 0x0000000400097202 */ /* 0x000fc60000000f00 */
[----:B------:R-:W-:Y:S01]  /*4c40*/  @P1 IMAD.MOV.U32 R6, RZ, RZ, R10 ;  /* 0x000000ffff061224 */ /* 0x000fe200078e000a */
[----:B------:R-:W-:-:S03]  /*4c50*/  @P1 MOV R10, R8 ;  /* 0x00000008000a1202 */ /* 0x000fc60000000f00 */
[----:B------:R-:W-:Y:S01]  /*4c60*/  @P2 MOV R19, R0 ;  /* 0x0000000000132202 */ /* 0x000fe20000000f00 */
[----:B------:R-:W-:Y:S01]  /*4c70*/  @P2 IMAD.MOV.U32 R0, RZ, RZ, R15 ;  /* 0x000000ffff002224 */ /* 0x000fe200078e000f */
[----:B------:R-:W-:Y:S01]  /*4c80*/  @P6 MOV R9, R17 ;  /* 0x0000001100096202 */ /* 0x000fe20000000f00 */
[----:B------:R-:W-:Y:S01]  /*4c90*/  @P5 IMAD.MOV.U32 R7, RZ, RZ, R6 ;  /* 0x000000ffff075224 */ /* 0x000fe200078e0006 */
[----:B------:R-:W-:Y:S02]  /*4ca0*/  FSETP.GT.AND P4, PT, R19, R14, PT ;  /* 0x0000000e1300720b */ /* 0x000fe40003f84000 */
[-C--:B------:R-:W-:Y:S02]  /*4cb0*/  FSETP.GT.AND P1, PT, R9, R0.reuse, PT ;  /* 0x000000000900720b */ /* 0x080fe40003f24000 */
[----:B------:R-:W-:Y:S02]  /*4cc0*/  MOV R8, R0 ;  /* 0x0000000000087202 */ /* 0x000fe40000000f00 */
[----:B------:R-:W-:-:S02]  /*4cd0*/  @P5 MOV R6, R13 ;  /* 0x0000000d00065202 */ /* 0x000fc40000000f00 */
[----:B------:R-:W-:Y:S01]  /*4ce0*/  SEL R15, R11, R10, P3 ;  /* 0x0000000a0b0f7207 */ /* 0x000fe20001800000 */
[----:B------:R-:W-:Y:S01]  /*4cf0*/  IMAD.MOV.U32 R10, RZ, RZ, R2 ;  /* 0x000000ffff0a7224 */ /* 0x000fe200078e0002 */
[----:B------:R-:W-:Y:S01]  /*4d00*/  MOV R11, R5 ;  /* 0x00000005000b7202 */ /* 0x000fe20000000f00 */
[----:B------:R-:W-:Y:S01]  /*4d10*/  @P2 IMAD.MOV.U32 R10, RZ, RZ, R7 ;  /* 0x000000ffff0a2224 */ /* 0x000fe200078e0007 */
        /* <DEDUP_REMOVED lines=11> */
[----:B------:R-:W-:Y:S01]  /*4dd0*/  MOV R3, R7 ;  /* 0x0000000700037202 */ /* 0x000fe20000000f00 */
[----:B------:R-:W-:Y:S01]  /*4de0*/  IMAD.MOV.U32 R2, RZ, RZ, R10 ;  /* 0x000000ffff027224 */ /* 0x000fe200078e000a */
[----:B------:R-:W-:Y:S01]  /*4df0*/  @P1 MOV R3, R14 ;  /* 0x0000000e00031202 */ /* 0x000fe20000000f00 */
[----:B------:R-:W-:Y:S01]  /*4e00*/  IMAD.MOV.U32 R12, RZ, RZ, R16 ;  /* 0x000000ffff0c7224 */ /* 0x000fe200078e0010 */
[----:B------:R-:W-:Y:S01]  /*4e10*/  MOV R0, R11 ;  /* 0x0000000b00007202 */ /* 0x000fe20000000f00 */
[----:B------:R-:W-:Y:S01]  /*4e20*/  @P6 IMAD.MOV.U32 R15, RZ, RZ, R6 ;  /* 0x000000ffff0f6224 */ /* 0x000fe200078e0006 */
[----:B------:R-:W-:-:S02]  /*4e30*/  @P6 MOV R17, R4 ;  /* 0x0000000400116202 */ /* 0x000fc40000000f00 */
[----:B------:R-:W-:Y:S01]  /*4e40*/  @P1 MOV R14, R7 ;  /* 0x00000007000e1202 */ /* 0x000fe20000000f00 */
        /* <DEDUP_REMOVED lines=9> */
.L_x_237:
[----:B------:R-:W-:Y:S05]  /*4ee0*/  BSYNC.RECONVERGENT B0 ;  /* 0x0000000000007941 */ /* 0x000fea0003800200 */
.L_x_236:
[----:B------:R-:W-:Y:S05]  /*4ef0*/  @P0 EXIT ;  /* 0x000000000000094d */ /* 0x000fea0003800000 */
[----:B-1----:R-:W1:Y:S08]  /*4f00*/  LDC R10, c[0x0][0x39c] ;  /* 0x0000e700ff0a7b82 */ /* 0x002e700000000800 */
[----:B0-2---:R-:W0:Y:S08]  /*4f10*/  LDC.64 R4, c[0x0][0x388] ;  /* 0x0000e200ff047b82 */ /* 0x005e300000000a00 */
[----:B------:R-:W2:Y:S01]  /*4f20*/  LDC.64 R6, c[0x0][0x390] ;  /* 0x0000e400ff067b82 */ /* 0x000ea20000000a00 */
[C---:B-1----:R-:W-:Y:S01]  /*4f30*/  ISETP.GE.AND P0, PT, R10.reuse, 0x1, PT ;  /* 0x000000010a00780c */ /* 0x042fe20003f06270 */
[C---:B------:R-:W-:Y:S01]  /*4f40*/  IMAD R11, R10.reuse, UR8, RZ ;  /* 0x000000080a0b7c24 */ /* 0x040fe2000f8e02ff */
[----:B------:R-:W-:-:S02]  /*4f50*/  ISETP.GE.AND P1, PT, R10, 0x2, PT ;  /* 0x000000020a00780c */ /* 0x000fc40003f26270 */
[C---:B------:R-:W-:Y:S02]  /*4f60*/  ISETP.GE.AND P2, PT, R10.reuse, 0x3, PT ;  /* 0x000000030a00780c */ /* 0x040fe40003f46270 */
[C---:B------:R-:W-:Y:S01]  /*4f70*/  ISETP.GE.AND P3, PT, R10.reuse, 0x4, PT ;  /* 0x000000040a00780c */ /* 0x040fe20003f66270 */
[----:B0-----:R-:W-:Y:S01]  /*4f80*/  IMAD.WIDE R4, R11, 0x4, R4 ;  /* 0x000000040b047825 */ /* 0x001fe200078e0204 */
[----:B------:R-:W-:-:S05]  /*4f90*/  ISETP.GE.AND P4, PT, R10, 0x5, PT ;  /* 0x000000050a00780c */ /* 0x000fca0003f86270 */
[----:B------:R0:W-:Y:S01]  /*4fa0*/  @P0 STG.E desc[UR6][R4.64], R0 ;  /* 0x0000000004000986 */ /* 0x0001e2000c101906 */
[----:B--2---:R-:W-:-:S05]  /*4fb0*/  IMAD.WIDE R6, R11, 0x4, R6 ;  /* 0x000000040b067825 */ /* 0x004fca00078e0206 */
        /* <DEDUP_REMOVED lines=11> */
.L_x_238:
        /* <DEDUP_REMOVED lines=9> */
.L_x_571:


//--------------------- .text._Z4topkILi5ELi128EEvPKfPiPfii --------------------------
	.section	.text._Z4topkILi5ELi128EEvPKfPiPfii,"ax",@progbits
	.align	128
        .global         _Z4topkILi5ELi128EEvPKfPiPfii
        .type           _Z4topkILi5ELi128EEvPKfPiPfii,@function
        .size           _Z4topkILi5ELi128EEvPKfPiPfii,(.L_x_572 - _Z4topkILi5ELi128EEvPKfPiPfii)
        .other          _Z4topkILi5ELi128EEvPKfPiPfii,@"STO_CUDA_ENTRY STV_DEFAULT"
_Z4topkILi5ELi128EEvPKfPiPfii:
.text._Z4topkILi5ELi128EEvPKfPiPfii:
        /* <DEDUP_REMOVED lines=51> */
.L_x_243:
        /* <DEDUP_REMOVED lines=48> */
.L_x_242:
[----:B------:R-:W-:Y:S05]  /*0630*/  BSYNC.RECONVERGENT B1 ;  /* 0x0000000000017941 */ /* 0x000fea0003800200 */
.L_x_241:
[----:B------:R-:W-:Y:S05]  /*0640*/  @!P0 BRA `(.L_x_240) ;  /* 0x00000008001c8947 */ /* 0x000fea0003800000 */
.L_x_244:
        /* <DEDUP_REMOVED lines=18> */
[----:B------:R-:W-:-:S05]  /*0770*/  SEL R11, R6, R15, P3 ;  /* 0x0000000f060b7207 */ /* 0x000fca0001800000 */
[----:B0-----:R-:W-:Y:S01]  /*0780*/  IMAD.MOV.U32 R17, RZ, RZ, R11 ;  /* 0x000000ffff117224 */ /* 0x001fe200078e000b */
[----:B------:R-:W-:Y:S01]  /*0790*/  @P4 MOV R17, R14 ;  /* 0x0000000e00114202 */ /* 0x000fe20000000f00 */
[----:B------:R-:W-:Y:S02]  /*07a0*/  @P2 IMAD.MOV.U32 R18, RZ, RZ, R8 ;  /* 0x000000ffff122224 */ /* 0x000fe400078e0008 */
[----:B------:R-:W-:Y:S01]  /*07b0*/  @P2 IMAD.MOV.U32 R8, RZ, RZ, R9 ;  /* 0x000000ffff082224 */ /* 0x000fe200078e0009 */
[----:B------:R-:W-:Y:S01]  /*07c0*/  MOV R9, R19 ;  /* 0x0000001300097202 */ /* 0x000fe20000000f00 */
[----:B------:R-:W-:Y:S01]  /*07d0*/  @P4 IMAD.MOV.U32 R14, RZ, RZ, R11 ;  /* 0x000000ffff0e4224 */ /* 0x000fe200078e000b */
[----:B------:R-:W-:Y:S01]  /*07e0*/  FSETP.GT.AND P0, PT, R19, R18, PT ;  /* 0x000000121300720b */ /* 0x000fe20003f04000 */
[----:B------:R-:W-:Y:S01]  /*07f0*/  IMAD.MOV.U32 R15, RZ, RZ, R8 ;  /* 0x000000ffff0f7224 */ /* 0x000fe200078e0008 */
[----:B------:R-:W-:Y:S01]  /*0800*/  FSETP.GT.AND P1, PT, R8, R13, PT ;  /* 0x0000000d0800720b */ /* 0x000fe20003f24000 */
[----:B------:R-:W-:Y:S01]  /*0810*/  @P5 VIADD R17, R6, 0x80 ;  /* 0x0000008006115836 */ /* 0x000fe20000000000 */
[-C--:B------:R-:W-:Y:S01]  /*0820*/  MOV R11, R14.reuse ;  /* 0x0000000e000b7202 */ /* 0x080fe20000000f00 */
[----:B------:R-:W-:Y:S01]  /*0830*/  @P2 IMAD.MOV.U32 R11, RZ, RZ, R3 ;  /* 0x000000ffff0b2224 */ /* 0x000fe200078e0003 */
[----:B------:R-:W-:-:S02]  /*0840*/  @P2 MOV R3, R14 ;  /* 0x0000000e00032202 */ /* 0x000fc40000000f00 */
[----:B------:R-:W-:-:S05]  /*0850*/  MOV R16, R17 ;  /* 0x0000001100107202 */ /* 0x000fca0000000f00 */
        /* <DEDUP_REMOVED lines=11> */
[----:B------:R-:W-:Y:S01]  /*0910*/  @P0 MOV R11, R17 ;  /* 0x00000011000b0202 */ /* 0x000fe20000000f00 */
        /* <DEDUP_REMOVED lines=8> */
[--C-:B------:R-:W-:Y:S01]  /*09a0*/  IMAD.MOV.U32 R3, RZ, RZ, R2.reuse ;  /* 0x000000ffff037224 */ /* 0x100fe200078e0002 */
[----:B------:R-:W-:Y:S01]  /*09b0*/  FSETP.GT.AND P2, PT, R19, R8, PT ;  /* 0x000000081300720b */ /* 0x000fe20003f44000 */
[----:B------:R-:W-:Y:S01]  /*09c0*/  IMAD.MOV.U32 R17, RZ, RZ, R15 ;  /* 0x000000ffff117224 */ /* 0x000fe200078e000f */
[----:B------:R-:W-:Y:S01]  /*09d0*/  FSETP.GT.AND P5, PT, R15, R9, PT ;  /* 0x000000090f00720b */ /* 0x000fe20003fa4000 */
[----:B------:R-:W-:Y:S01]  /*09e0*/  IMAD.MOV.U32 R13, RZ, RZ, R11 ;  /* 0x000000ffff0d7224 */ /* 0x000fe200078e000b */
[----:B------:R-:W-:Y:S01]  /*09f0*/  @P4 MOV R3, R0 ;  /* 0x0000000000034202 */ /* 0x000fe20000000f00 */
[----:B------:R-:W-:-:S02]  /*0a00*/  @P4 IMAD.MOV.U32 R0, RZ, RZ, R2 ;  /* 0x000000ffff004224 */ /* 0x000fc400078e0002 */
[----:B------:R-:W-:Y:S01]  /*0a10*/  @P6 IMAD.MOV.U32 R13, RZ, RZ, R10 ;  /* 0x000000ffff0d6224 */ /* 0x000fe200078e000a */
[----:B------:R-:W-:Y:S01]  /*0a20*/  @P6 MOV R10, R11 ;  /* 0x0000000b000a6202 */ /* 0x000fe20000000f00 */
[----:B------:R-:W-:-:S03]  /*0a30*/  @P3 VIADD R16, R6, 0x100 ;  /* 0x0000010006103836 */ /* 0x000fc60000000000 */
[----:B------:R-:W-:Y:S02]  /*0a40*/  MOV R2, R10 ;  /* 0x0000000a00027202 */ /* 0x000fe40000000f00 */
        /* <DEDUP_REMOVED lines=8> */
[----:B------:R-:W-:Y:S01]  /*0ad0*/  FSETP.GT.AND P0, PT, R9, R12, PT ;  /* 0x0000000c0900720b */ /* 0x000fe20003f04000 */
[----:B------:R-:W-:Y:S01]  /*0ae0*/  @P5 IMAD.MOV.U32 R3, RZ, RZ, R10 ;  /* 0x000000ffff035224 */ /* 0x000fe200078e000a */
[----:B------:R-:W-:Y:S01]  /*0af0*/  FSEL R14, R7, R14, P4 ;  /* 0x0000000e070e7208 */ /* 0x000fe20002000000 */
[----:B------:R-:W-:-:S02]  /*0b00*/  IMAD.MOV.U32 R7, RZ, RZ, R9 ;  /* 0x000000ffff077224 */ /* 0x000fc400078e0009 */
[----:B------:R-:W-:Y:S01]  /*0b10*/  IMAD.MOV.U32 R10, RZ, RZ, R3 ;  /* 0x000000ffff0a7224 */ /* 0x000fe200078e0003 */
[----:B------:R-:W-:-:S05]  /*0b20*/  MOV R11, R14 ;  /* 0x0000000e000b7202 */ /* 0x000fca0000000f00 */
        /* <DEDUP_REMOVED lines=9> */
[----:B------:R-:W-:Y:S01]  /*0bc0*/  @P0 IMAD.MOV.U32 R0, RZ, RZ, R3 ;  /* 0x000000ffff000224 */ /* 0x000fe200078e0003 */
[----:B------:R-:W-:Y:S01]  /*0bd0*/  @P2 MOV R8, R13 ;  /* 0x0000000d00082202 */ /* 0x000fe20000000f00 */
[----:B------:R-:W-:-:S02]  /*0be0*/  @P2 IMAD.MOV.U32 R13, RZ, RZ, R16 ;  /* 0x000000ffff0d2224 */ /* 0x000fc400078e0010 */
[C---:B------:R-:W-:Y:S02]  /*0bf0*/  @P4 VIADD R8, R6.reuse, 0x180 ;  /* 0x0000018006084836 */ /* 0x040fe40000000000 */
[----:B------:R-:W-:Y:S01]  /*0c00*/  VIADD R6, R6, 0x200 ;  /* 0x0000020006067836 */ /* 0x000fe20000000000 */
[----:B------:R-:W-:Y:S01]  /*0c10*/  MOV R16, R13 ;  /* 0x0000000d00107202 */ /* 0x000fe20000000f00 */
        /* <DEDUP_REMOVED lines=9> */
[----:B------:R-:W-:Y:S01]  /*0cb0*/  IMAD.MOV.U32 R17, RZ, RZ, R7 ;  /* 0x000000ffff117224 */ /* 0x000fe200078e0007 */
[----:B------:R-:W-:Y:S01]  /*0cc0*/  FSETP.GT.AND P2, PT, R7, R12, PT ;  /* 0x0000000c0700720b */ /* 0x000fe20003f44000 */
[----:B------:R-:W-:-:S02]  /*0cd0*/  @P5 IMAD.MOV.U32 R13, RZ, RZ, R10 ;  /* 0x000000ffff0d5224 */ /* 0x000fc400078e000a */
[----:B------:R-:W-:-:S08]  /*0ce0*/  @P5 IMAD.MOV.U32 R10, RZ, RZ, R2 ;  /* 0x000000ffff0a5224 */ /* 0x000fd000078e0002 */
        /* <DEDUP_REMOVED lines=9> */
[----:B------:R-:W-:Y:S01]  /*0d80*/  MOV R8, R18 ;  /* 0x0000001200087202 */ /* 0x000fe20000000f00 */
[----:B------:R-:W-:Y:S01]  /*0d90*/  @P2 IMAD.MOV.U32 R7, RZ, RZ, R0 ;  /* 0x000000ffff072224 */ /* 0x000fe200078e0000 */
[-C--:B------:R-:W-:Y:S01]  /*0da0*/  MOV R14, R16.reuse ;  /* 0x00000010000e7202 */ /* 0x080fe20000000f00 */
[----:B------:R-:W-:Y:S01]  /*0db0*/  @P3 IMAD.MOV.U32 R14, RZ, RZ, R13 ;  /* 0x000000ffff0e3224 */ /* 0x000fe200078e000d */
[----:B------:R-:W-:-:S02]  /*0dc0*/  @P3 MOV R13, R16 ;  /* 0x00000010000d3202 */ /* 0x000fc40000000f00 */
[----:B------:R-:W-:-:S03]  /*0dd0*/  @P2 MOV R0, R10 ;  /* 0x0000000a00002202 */ /* 0x000fc60000000f00 */
[----:B------:R-:W-:Y:S02]  /*0de0*/  IMAD.MOV.U32 R3, RZ, RZ, R13 ;  /* 0x000000ffff037224 */ /* 0x000fe400078e000d */
[----:B------:R-:W-:Y:S01]  /*0df0*/  @P1 IMAD.MOV.U32 R8, RZ, RZ, R17 ;  /* 0x000000ffff081224 */ /* 0x000fe200078e0011 */
[----:B------:R-:W-:Y:S01]  /*0e00*/  @P1 MOV R3, R7 ;  /* 0x0000000700031202 */ /* 0x000fe20000000f00 */
[----:B------:R-:W-:Y:S02]  /*0e10*/  @P1 IMAD.MOV.U32 R17, RZ, RZ, R18 ;  /* 0x000000ffff111224 */ /* 0x000fe400078e0012 */
        /* <DEDUP_REMOVED lines=10> */
.L_x_240:
[----:B------:R-:W-:Y:S05]  /*0ec0*/  BSYNC.RECONVERGENT B0 ;  /* 0x0000000000007941 */ /* 0x000fea0003800200 */
.L_x_239:
        /* <DEDUP_REMOVED lines=40> */
[----:B------:R-:W-:Y:S01]  /*1150*/  SEL R23, R18, R23, !P6 ;  /* 0x0000001712177207 */ /* 0x000fe20007000000 */
[----:B------:R-:W-:-:S06]  /*1160*/  IMAD.MOV.U32 R18, RZ, RZ, R15 ;  /* 0x000000ffff127224 */ /* 0x000fcc00078e000f */
        /* <DEDUP_REMOVED lines=10> */
[----:B------:R-:W-:-:S02]  /*1210*/  FSETP.GEU.AND P1, PT, R20, R19, PT ;  /* 0x000000131400720b */ /* 0x000fc40003f2e000 */
[----:B------:R-:W-:Y:S01]  /*1220*/  @P5 MOV R18, R23 ;  /* 0x0000001700125202 */ /* 0x000fe20000000f00 */
[----:B------:R-:W-:Y:S01]  /*1230*/  @P5 IMAD.MOV.U32 R23, RZ, RZ, R15 ;  /* 0x000000ffff175224 */ /* 0x000fe200078e000f */
[----:B------:R-:W-:Y:S01]  /*1240*/  FSEL R21, R19, R20, !P1 ;  /* 0x0000001413157208 */ /* 0x000fe20004800000 */
[----:B------:R-:W-:Y:S01]  /*1250*/  IMAD.MOV.U32 R15, RZ, RZ, R14 ;  /* 0x000000ffff0f7224 */ /* 0x000fe200078e000e */
[----:B------:R-:W-:Y:S01]  /*1260*/  @P3 MOV R3, R13 ;  /* 0x0000000d00033202 */ /* 0x000fe20000000f00 */
[----:B------:R-:W-:Y:S01]  /*1270*/  @P3 IMAD.MOV.U32 R13, RZ, RZ, R0 ;  /* 0x000000ffff0d3224 */ /* 0x000fe200078e0000 */
[----:B------:R-:W-:Y:S01]  /*1280*/  @P3 MOV R2, R9 ;  /* 0x0000000900023202 */ /* 0x000fe20000000f00 */
[----:B------:R-:W-:Y:S02]  /*1290*/  IMAD.MOV.U32 R0, RZ, RZ, R11 ;  /* 0x000000ffff007224 */ /* 0x000fe400078e000b */
[----:B------:R-:W-:Y:S01]  /*12a0*/  @P3 IMAD.MOV.U32 R9, RZ, RZ, R12 ;  /* 0x000000ffff093224 */ /* 0x000fe200078e000c */
[----:B------:R-:W-:Y:S01]  /*12b0*/  MOV R12, R2 ;  /* 0x00000002000c7202 */ /* 0x000fe20000000f00 */
[----:B------:R-:W-:Y:S01]  /*12c0*/  @P4 IMAD.MOV.U32 R0, RZ, RZ, R8 ;  /* 0x000000ffff004224 */ /* 0x000fe200078e0008 */
[----:B------:R-:W-:Y:S01]  /*12d0*/  @P4 MOV R8, R11 ;  /* 0x0000000b00084202 */ /* 0x000fe20000000f00 */
[----:B------:R-:W-:-:S02]  /*12e0*/  IMAD.MOV.U32 R19, RZ, RZ, R9 ;  /* 0x000000ffff137224 */ /* 0x000fc400078e0009 */
[----:B------:R-:W-:Y:S01]  /*12f0*/  @P4 IMAD.MOV.U32 R15, RZ, RZ, R18 ;  /* 0x000000ffff0f4224 */ /* 0x000fe200078e0012 */
[----:B------:R-:W-:Y:S01]  /*1300*/  FSETP.GT.AND P3, PT, R0, R9, PT ;  /* 0x000000090000720b */ /* 0x000fe20003f64000 */
[----:B------:R-:W-:Y:S01]  /*1310*/  IMAD.MOV.U32 R11, RZ, RZ, R8 ;  /* 0x000000ffff0b7224 */ /* 0x000fe200078e0008 */
[----:B------:R-:W-:Y:S01]  /*1320*/  FSETP.GT.AND P6, PT, R21, R8, PT ;  /* 0x000000081500720b */ /* 0x000fe20003fc4000 */
[----:B------:R-:W-:-:S10]  /*1330*/  @P4 IMAD.MOV.U32 R18, RZ, RZ, R14 ;  /* 0x000000ffff124224 */ /* 0x000fd400078e000e */
        /* <DEDUP_REMOVED lines=9> */
[----:B------:R-:W-:-:S02]  /*13d0*/  FSETP.GEU.AND P3, PT, R21, R6, PT ;  /* 0x000000061500720b */ /* 0x000fc40003f6e000 */
[----:B------:R-:W-:Y:S02]  /*13e0*/  SEL R9, R16, R23, !P1 ;  /* 0x0000001710097207 */ /* 0x000fe40004800000 */
        /* <DEDUP_REMOVED lines=52> */
[----:B------:R-:W-:Y:S02]  /*1730*/  IMAD.MOV.U32 R19, RZ, RZ, R3 ;  /* 0x000000ffff137224 */ /* 0x000fe400078e0003 */
        /* <DEDUP_REMOVED lines=9> */
[----:B------:R-:W-:-:S02]  /*17d0*/  IMAD.MOV.U32 R3, RZ, RZ, R18 ;  /* 0x000000ffff037224 */ /* 0x000fc400078e0012 */
        /* <DEDUP_REMOVED lines=26> */
.L_x_246:
[----:B------:R-:W-:Y:S05]  /*1980*/  BSYNC.RECONVERGENT B0 ;  /* 0x0000000000007941 */ /* 0x000fea0003800200 */
.L_x_245:
        /* <DEDUP_REMOVED lines=168> */
.L_x_248:
[----:B------:R-:W-:Y:S05]  /*2410*/  BSYNC.RECONVERGENT B0 ;  /* 0x0000000000007941 */ /* 0x000fea0003800200 */
.L_x_247:
        /* <DEDUP_REMOVED lines=168> */
.L_x_250:
[----:B------:R-:W-:Y:S05]  /*2ea0*/  BSYNC.RECONVERGENT B0 ;  /* 0x0000000000007941 */ /* 0x000fea0003800200 */
.L_x_249:
        /* <DEDUP_REMOVED lines=168> */
.L_x_252:
[----:B------:R-:W-:Y:S05]  /*3930*/  BSYNC.RECONVERGENT B0 ;  /* 0x0000000000007941 */ /* 0x000fea0003800200 */
.L_x_251:
        /* <DEDUP_REMOVED lines=48> */
[----:B------:R-:W-:Y:S02]  /*3c40*/  FSETP.GEU.AND P6, PT, R22, R19, PT ;  /* 0x000000131600720b */ /* 0x000fe40003fce000 */
[----:B------:R-:W-:Y:S01]  /*3c50*/  MOV R18, R15 ;  /* 0x0000000f00127202 */ /* 0x000fe20000000f00 */
        /* <DEDUP_REMOVED lines=12> */
[----:B------:R-:W-:-:S02]  /*3d20*/  @P3 IMAD.MOV.U32 R18, RZ, RZ, R23 ;  /* 0x000000ffff123224 */ /* 0x000fc400078e0017 */
[----:B------:R-:W-:Y:S01]  /*3d30*/  @P3 IMAD.MOV.U32 R23, RZ, RZ, R15 ;  /* 0x000000ffff173224 */ /* 0x000fe200078e000f */
[----:B------:R-:W-:Y:S01]  /*3d40*/  MOV R15, R8 ;  /* 0x00000008000f7202 */ /* 0x000fe20000000f00 */
[----:B------:R-:W-:Y:S02]  /*3d50*/  @P1 IMAD.MOV.U32 R12, RZ, RZ, R18 ;  /* 0x000000ffff0c1224 */ /* 0x000fe400078e0012 */
[----:B------:R-:W-:Y:S01]  /*3d60*/  @P1 IMAD.MOV.U32 R18, RZ, RZ, R13 ;  /* 0x000000ffff121224 */ /* 0x000fe200078e000d */
[----:B------:R-:W-:Y:S01]  /*3d70*/  SEL R23, R16, R23, !P6 ;  /* 0x0000001710177207 */ /* 0x000fe20007000000 */
[----:B------:R-:W-:Y:S02]  /*3d80*/  @P4 IMAD.MOV.U32 R0, RZ, RZ, R14 ;  /* 0x000000ffff004224 */ /* 0x000fe400078e000e */
[----:B------:R-:W-:Y:S01]  /*3d90*/  @P4 IMAD.MOV.U32 R14, RZ, RZ, R11 ;  /* 0x000000ffff0e4224 */ /* 0x000fe200078e000b */
[----:B------:R-:W-:Y:S01]  /*3da0*/  MOV R11, R3 ;  /* 0x00000003000b7202 */ /* 0x000fe20000000f00 */
[----:B------:R-:W-:Y:S01]  /*3db0*/  @P4 IMAD.MOV.U32 R15, RZ, RZ, R12 ;  /* 0x000000ffff0f4224 */ /* 0x000fe200078e000c */
[----:B------:R-:W-:Y:S01]  /*3dc0*/  @P5 MOV R19, R21 ;  /* 0x0000001500135202 */ /* 0x000fe20000000f00 */
[----:B------:R-:W-:Y:S01]  /*3dd0*/  @P5 IMAD.MOV.U32 R21, RZ, RZ, R9 ;  /* 0x000000ffff155224 */ /* 0x000fe200078e0009 */
[----:B------:R-:W-:Y:S01]  /*3de0*/  FSETP.GT.AND P2, PT, R0, R3, PT ;  /* 0x000000030000720b */ /* 0x000fe20003f44000 */
[----:B------:R-:W-:Y:S01]  /*3df0*/  IMAD.MOV.U32 R9, RZ, RZ, R14 ;  /* 0x000000ffff097224 */ /* 0x000fe200078e000e */
[----:B------:R-:W-:Y:S01]  /*3e00*/  FSETP.GT.AND P3, PT, R19, R14, PT ;  /* 0x0000000e1300720b */ /* 0x000fe20003f64000 */
[----:B------:R-:W-:Y:S01]  /*3e10*/  @P4 IMAD.MOV.U32 R12, RZ, RZ, R8 ;  /* 0x000000ffff0c4224 */ /* 0x000fe200078e0008 */
[----:B------:R-:W-:Y:S01]  /*3e20*/  FSETP.GEU.AND P1, PT, R21, R6, PT ;  /* 0x000000061500720b */ /* 0x000fe20003f2e000 */
[----:B------:R-:W-:-:S02]  /*3e30*/  IMAD.MOV.U32 R8, RZ, RZ, R2 ;  /* 0x000000ffff087224 */ /* 0x000fc400078e0002 */
[----:B------:R-:W-:Y:S01]  /*3e40*/  IMAD.MOV.U32 R13, RZ, RZ, R12 ;  /* 0x000000ffff0d7224 */ /* 0x000fe200078e000c */
[----:B------:R-:W-:-:S05]  /*3e50*/  FSEL R20, R6, R21, !P1 ;  /* 0x0000001506147208 */ /* 0x000fca0004800000 */
[----:B------:R-:W-:Y:S01]  /*3e60*/  @P2 IMAD.MOV.U32 R11, RZ, RZ, R0 ;  /* 0x000000ffff0b2224 */ /* 0x000fe200078e0000 */
[----:B------:R-:W-:Y:S01]  /*3e70*/  @P2 MOV R8, R15 ;  /* 0x0000000f00082202 */ /* 0x000fe20000000f00 */
[----:B------:R-:W-:Y:S01]  /*3e80*/  @P2 IMAD.MOV.U32 R0, RZ, RZ, R3 ;  /* 0x000000ffff002224 */ /* 0x000fe200078e0003 */
[----:B------:R-:W-:Y:S02]  /*3e90*/  @P3 MOV R9, R19 ;  /* 0x0000001300093202 */ /* 0x000fe40000000f00 */
[----:B------:R-:W-:Y:S01]  /*3ea0*/  @P3 MOV R19, R14 ;  /* 0x0000000e00133202 */ /* 0x000fe20000000f00 */
[----:B------:R-:W-:Y:S01]  /*3eb0*/  IMAD.MOV.U32 R16, RZ, RZ, R0 ;  /* 0x000000ffff107224 */ /* 0x000fe200078e0000 */
[----:B------:R-:W-:Y:S01]  /*3ec0*/  FSETP.GT.AND P4, PT, R9, R0, PT ;  /* 0x000000000900720b */ /* 0x000fe20003f84000 */
[--C-:B------:R-:W-:Y:S01]  /*3ed0*/  IMAD.MOV.U32 R14, RZ, RZ, R18.reuse ;  /* 0x000000ffff0e7224 */ /* 0x100fe200078e0012 */
[----:B------:R-:W-:Y:S02]  /*3ee0*/  FSETP.GT.AND P6, PT, R20, R19, PT ;  /* 0x000000131400720b */ /* 0x000fe40003fc4000 */
[----:B------:R-:W-:Y:S01]  /*3ef0*/  @P5 MOV R14, R23 ;  /* 0x00000017000e5202 */ /* 0x000fe20000000f00 */
[----:B------:R-:W-:Y:S01]  /*3f00*/  @P5 IMAD.MOV.U32 R23, RZ, RZ, R18 ;  /* 0x000000ffff175224 */ /* 0x000fe200078e0012 */
[----:B------:R-:W-:Y:S01]  /*3f10*/  @P2 MOV R15, R2 ;  /* 0x00000002000f2202 */ /* 0x000fe20000000f00 */
[----:B------:R-:W-:-:S02]  /*3f20*/  IMAD.MOV.U32 R2, RZ, RZ, R8 ;  /* 0x000000ffff027224 */ /* 0x000fc400078e0008 */
        /* <DEDUP_REMOVED lines=11> */
[-C--:B------:R-:W-:Y:S01]  /*3fe0*/  MOV R6, R9.reuse ;  /* 0x0000000900067202 */ /* 0x080fe20000000f00 */
[----:B------:R-:W-:Y:S01]  /*3ff0*/  @P6 IMAD.MOV.U32 R20, RZ, RZ, R19 ;  /* 0x000000ffff146224 */ /* 0x000fe200078e0013 */
[----:B------:R-:W-:Y:S01]  /*4000*/  MOV R18, R14 ;  /* 0x0000000e00127202 */ /* 0x000fe20000000f00 */
[----:B------:R-:W-:Y:S01]  /*4010*/  IMAD.MOV.U32 R12, RZ, RZ, R11 ;  /* 0x000000ffff0c7224 */ /* 0x000fe200078e000b */
[----:B------:R-:W-:Y:S01]  /*4020*/  FSETP.GT.AND P2, PT, R0, R9, PT ;  /* 0x000000090000720b */ /* 0x000fe20003f44000 */
[----:B------:R-:W-:Y:S01]  /*4030*/  @P6 IMAD.MOV.U32 R18, RZ, RZ, R10 ;  /* 0x000000ffff126224 */ /* 0x000fe200078e000a */
[----:B------:R-:W-:Y:S01]  /*4040*/  FSETP.GEU.AND P4, PT, R20, R5, PT ;  /* 0x000000051400720b */ /* 0x000fe20003f8e000 */
[----:B------:R-:W-:-:S04]  /*4050*/  @P6 IMAD.MOV.U32 R10, RZ, RZ, R14 ;  /* 0x000000ffff0a6224 */ /* 0x000fc800078e000e */
[----:B------:R-:W-:Y:S01]  /*4060*/  @P5 IMAD.MOV.U32 R12, RZ, RZ, R16 ;  /* 0x000000ffff0c5224 */ /* 0x000fe200078e0010 */
[----:B------:R-:W-:Y:S01]  /*4070*/  SEL R15, R7, R10, !P4 ;  /* 0x0000000a070f7207 */ /* 0x000fe20006000000 */
[----:B------:R-:W-:Y:S01]  /*4080*/  @P5 IMAD.MOV.U32 R16, RZ, RZ, R11 ;  /* 0x000000ffff105224 */ /* 0x000fe200078e000b */
[----:B------:R-:W-:Y:S01]  /*4090*/  FSEL R11, R5, R20, !P4 ;  /* 0x00000014050b7208 */ /* 0x000fe20006000000 */
[----:B------:R-:W-:Y:S01]  /*40a0*/  @P5 IMAD.MOV.U32 R2, RZ, RZ, R3 ;  /* 0x000000ffff025224 */ /* 0x000fe200078e0003 */
[----:B------:R-:W-:Y:S01]  /*40b0*/  @P5 MOV R3, R8 ;  /* 0x0000000800035202 */ /* 0x000fe20000000f00 */
[----:B------:R-:W-:Y:S01]  /*40c0*/  IMAD.MOV.U32 R5, RZ, RZ, R16 ;  /* 0x000000ffff057224 */ /* 0x000fe200078e0010 */
[----:B------:R-:W-:Y:S01]  /*40d0*/  @P2 MOV R6, R0 ;  /* 0x0000000000062202 */ /* 0x000fe20000000f00 */
[----:B------:R-:W-:Y:S01]  /*40e0*/  @P2 IMAD.MOV.U32 R0, RZ, RZ, R9 ;  /* 0x000000ffff002224 */ /* 0x000fe200078e0009 */
[----:B------:R-:W-:Y:S01]  /*40f0*/  MOV R20, R12 ;  /* 0x0000000c00147202 */ /* 0x000fe20000000f00 */
[----:B------:R-:W-:Y:S01]  /*4100*/  IMAD.MOV.U32 R7, RZ, RZ, R2 ;  /* 0x000000ffff077224 */ /* 0x000fe200078e0002 */
[----:B------:R-:W-:Y:S01]  /*4110*/  FSETP.GT.AND P3, PT, R6, R16, PT ;  /* 0x000000100600720b */ /* 0x000fe20003f64000 */
[----:B------:R-:W-:Y:S01]  /*4120*/  IMAD.MOV.U32 R9, RZ, RZ, R0 ;  /* 0x000000ffff097224 */ /* 0x000fe200078e0000 */
[----:B------:R-:W-:-:S02]  /*4130*/  FSETP.GT.AND P5, PT, R11, R0, PT ;  /* 0x000000000b00720b */ /* 0x000fc40003fa4000 */
[----:B------:R-:W-:-:S09]  /*4140*/  ISETP.NE.AND P4, PT, R17, RZ, PT ;  /* 0x000000ff1100720c */ /* 0x000fd20003f85270 */
        /* <DEDUP_REMOVED lines=9> */
[----:B------:R-:W-:-:S05]  /*41e0*/  @P2 IMAD.MOV.U32 R18, RZ, RZ, R13 ;  /* 0x000000ffff122224 */ /* 0x000fca00078e000d */
[----:B------:R-:W-:Y:S02]  /*41f0*/  MOV R14, R18 ;  /* 0x00000012000e7202 */ /* 0x000fe40000000f00 */
[----:B------:R-:W-:Y:S01]  /*4200*/  @P5 MOV R14, R15 ;  /* 0x0000000f000e5202 */ /* 0x000fe20000000f00 */
[----:B------:R-:W-:Y:S01]  /*4210*/  @P5 IMAD.MOV.U32 R15, RZ, RZ, R18 ;  /* 0x000000ffff0f5224 */ /* 0x000fe200078e0012 */
[----:B------:R-:W-:Y:S01]  /*4220*/  @P1 MOV R20, R5 ;  /* 0x0000000500141202 */ /* 0x000fe20000000f00 */
[----:B------:R-:W-:Y:S02]  /*4230*/  @P1 IMAD.MOV.U32 R5, RZ, RZ, R12 ;  /* 0x000000ffff051224 */ /* 0x000fe400078e000c */
[----:B------:R-:W-:Y:S01]  /*4240*/  @P6 IMAD.MOV.U32 R8, RZ, RZ, R9 ;  /* 0x000000ffff086224 */ /* 0x000fe200078e0009 */
[----:B------:R-:W-:Y:S01]  /*4250*/  @P6 MOV R9, R6 ;  /* 0x0000000600096202 */ /* 0x000fe20000000f00 */
[----:B------:R-:W-:Y:S02]  /*4260*/  IMAD.MOV.U32 R13, RZ, RZ, R5 ;  /* 0x000000ffff0d7224 */ /* 0x000fe400078e0005 */
[----:B------:R-:W-:Y:S01]  /*4270*/  IMAD.MOV.U32 R12, RZ, RZ, R3 ;  /* 0x000000ffff0c7224 */ /* 0x000fe200078e0003 */
[----:B------:R-:W-:-:S02]  /*4280*/  FSETP.GT.AND P2, PT, R8, R5, PT ;  /* 0x000000050800720b */ /* 0x000fc40003f44000 */
[----:B------:R-:W-:Y:S01]  /*4290*/  @P3 MOV R12, R16 ;  /* 0x00000010000c3202 */ /* 0x000fe20000000f00 */
[----:B------:R-:W-:-:S04]  /*42a0*/  @P3 IMAD.MOV.U32 R16, RZ, RZ, R3 ;  /* 0x000000ffff103224 */ /* 0x000fc800078e0003 */
[----:B------:R-:W-:Y:S01]  /*42b0*/  @P1 IMAD.MOV.U32 R7, RZ, RZ, R12 ;  /* 0x000000ffff071224 */ /* 0x000fe200078e000c */
[----:B------:R-:W-:Y:S01]  /*42c0*/  @P1 MOV R12, R2 ;  /* 0x00000002000c1202 */ /* 0x000fe20000000f00 */
[----:B------:R-:W-:Y:S01]  /*42d0*/  IMAD.MOV.U32 R3, RZ, RZ, R16 ;  /* 0x000000ffff037224 */ /* 0x000fe200078e0010 */
[----:B------:R-:W-:Y:S01]  /*42e0*/  @P6 MOV R3, R14 ;  /* 0x0000000e00036202 */ /* 0x000fe20000000f00 */
[----:B------:R-:W-:Y:S02]  /*42f0*/  IMAD.MOV.U32 R0, RZ, RZ, R7 ;  /* 0x000000ffff007224 */ /* 0x000fe400078e0007 */
[----:B------:R-:W-:Y:S02]  /*4300*/  @P2 IMAD.MOV.U32 R13, RZ, RZ, R8 ;  /* 0x000000ffff0d2224 */ /* 0x000fe400078e0008 */
[----:B------:R-:W-:Y:S02]  /*4310*/  IMAD.MOV.U32 R2, RZ, RZ, R12 ;  /* 0x000000ffff027224 */ /* 0x000fe400078e000c */
[----:B------:R-:W-:Y:S01]  /*4320*/  @P2 IMAD.MOV.U32 R2, RZ, RZ, R3 ;  /* 0x000000ffff022224 */ /* 0x000fe200078e0003 */
[----:B------:R-:W-:Y:S01]  /*4330*/  FSETP.GT.AND P3, PT, R13, R20, PT ;  /* 0x000000140d00720b */ /* 0x000fe20003f64000 */
[----:B------:R-:W-:Y:S01]  /*4340*/  @P6 IMAD.MOV.U32 R14, RZ, RZ, R16 ;  /* 0x000000ffff0e6224 */ /* 0x000fe200078e0010 */
[----:B------:R-:W-:Y:S01]  /*4350*/  @P2 MOV R3, R12 ;  /* 0x0000000c00032202 */ /* 0x000fe20000000f00 */
[----:B------:R-:W-:-:S02]  /*4360*/  IMAD.MOV.U32 R12, RZ, RZ, R20 ;  /* 0x000000ffff0c7224 */ /* 0x000fc400078e0014 */
[----:B------:R-:W-:-:S08]  /*4370*/  @P2 IMAD.MOV.U32 R8, RZ, RZ, R5 ;  /* 0x000000ffff082224 */ /* 0x000fd000078e0005 */
        /* <DEDUP_REMOVED lines=16> */
.L_x_254:
[----:B------:R-:W-:Y:S05]  /*4480*/  BSYNC.RECONVERGENT B0 ;  /* 0x0000000000007941 */ /* 0x000fea0003800200 */
.L_x_253:
[----:B------:R-:W-:Y:S06]  /*4490*/  BAR.SYNC.DEFER_BLOCKING 0x0 ;  /* 0x0000000000007b1d */ /* 0x000fec0000010000 */
[----:B------:R-:W-:Y:S04]  /*44a0*/  BSSY.RECONVERGENT B0, `(.L_x_255) ;  /* 0x00001df000007945 */ /* 0x000fe80003800200 */
[----:B------:R-:W-:Y:S05]  /*44b0*/  @P0 BRA `(.L_x_256) ;  /* 0x0000001c00740947 */ /* 0x000fea0003800000 */
[----:B------:R-:W3:Y:S01]  /*44c0*/  S2UR UR5, SR_CgaCtaId ;  /* 0x00000000000579c3 */ /* 0x000ee20000008800 */
[----:B------:R-:W-:Y:S01]  /*44d0*/  UMOV UR4, 0x400 ;  /* 0x0000040000047882 */ /* 0x000fe20000000000 */
[----:B------:R-:W-:Y:S02]  /*44e0*/  IMAD.MOV.U32 R17, RZ, RZ, R9 ;  /* 0x000000ffff117224 */ /* 0x000fe400078e0009 */
[----:B------:R-:W-:Y:S02]  /*44f0*/  IMAD.MOV.U32 R18, RZ, RZ, R8 ;  /* 0x000000ffff127224 */ /* 0x000fe400078e0008 */
[----:B0-----:R-:W-:Y:S02]  /*4500*/  IMAD.MOV.U32 R19, RZ, RZ, R13 ;  /* 0x000000ffff137224 */ /* 0x001fe400078e000d */
[----:B------:R-:W-:Y:S01]  /*4510*/  IMAD.MOV.U32 R16, RZ, RZ, R14 ;  /* 0x000000ffff107224 */ /* 0x000fe200078e000e */
[----:B---3--:R-:W-:-:S09]  /*4520*/  ULEA UR4, UR5, UR4, 0x18 ;  /* 0x0000000405047291 */ /* 0x008fd2000f8ec0ff */
[----:B-12---:R-:W0:Y:S02]  /*4530*/  LDS.128 R4, [UR4+0x40] ;  /* 0x00004004ff047984 */ /* 0x006e240008000c00 */
[----:B0-----:R-:W-:-:S04]  /*4540*/  FSETP.GT.AND P5, PT, R4, R11, PT ;  /* 0x0000000b0400720b */ /* 0x001fc80003fa4000 */
[----:B------:R-:W-:Y:S02]  /*4550*/  FSEL R10, R4, R11, P5 ;  /* 0x0000000b040a7208 */ /* 0x000fe40002800000 */
[----:B------:R-:W0:Y:S02]  /*4560*/  LDS R4, [UR4+0x2c] ;  /* 0x00002c04ff047984 */ /* 0x000e240008000800 */
[----:B------:R-:W-:-:S13]  /*4570*/  FSETP.GT.AND P1, PT, R10, R9, PT ;  /* 0x000000090a00720b */ /* 0x000fda0003f24000 */
[----:B------:R-:W-:Y:S01]  /*4580*/  @P1 IMAD.MOV.U32 R17, RZ, RZ, R10 ;  /* 0x000000ffff111224 */ /* 0x000fe200078e000a */
[----:B------:R-:W-:-:S04]  /*4590*/  @P1 MOV R10, R9 ;  /* 0x00000009000a1202 */ /* 0x000fc80000000f00 */
[----:B------:R-:W-:Y:S02]  /*45a0*/  FSETP.GT.AND P4, PT, R17, R8, PT ;  /* 0x000000081100720b */ /* 0x000fe40003f84000 */
[----:B------:R-:W-:-:S04]  /*45b0*/  FSETP.GT.AND P3, PT, R5, R10, PT ;  /* 0x0000000a0500720b */ /* 0x000fc80003f64000 */
[----:B------:R-:W-:-:S07]  /*45c0*/  FSEL R21, R5, R10, P3 ;  /* 0x0000000a05157208 */ /* 0x000fce0001800000 */
[----:B------:R-:W-:Y:S01]  /*45d0*/  @P4 IMAD.MOV.U32 R18, RZ, RZ, R17 ;  /* 0x000000ffff124224 */ /* 0x000fe200078e0011 */
[----:B------:R-:W-:Y:S02]  /*45e0*/  @P4 MOV R17, R8 ;  /* 0x0000000800114202 */ /* 0x000fe40000000f00 */
[----:B------:R-:W1:Y:S02]  /*45f0*/  LDS.128 R8, [UR4+0x30] ;  /* 0x00003004ff087984 */ /* 0x000e640008000c00 */
[----:B------:R-:W-:Y:S02]  /*4600*/  FSETP.GT.AND P6, PT, R18, R13, PT ;  /* 0x0000000d1200720b */ /* 0x000fe40003fc4000 */
[----:B------:R-:W-:Y:S02]  /*4610*/  FSETP.GT.AND P2, PT, R21, R17, PT ;  /* 0x000000111500720b */ /* 0x000fe40003f44000 */
[----:B0-----:R-:W-:Y:S02]  /*4620*/  SEL R5, R4, R15, P5 ;  /* 0x0000000f04057207 */ /* 0x001fe40002800000 */
[----:B------:R-:W-:-:S02]  /*4630*/  MOV R15, R17 ;  /* 0x00000011000f7202 */ /* 0x000fc40000000f00 */
[----:B------:R-:W-:Y:S01]  /*4640*/  @P1 MOV R16, R5 ;  /* 0x0000000500101202 */ /* 0x000fe20000000f00 */
[----:B------:R-:W-:Y:S02]  /*4650*/  @P1 IMAD.MOV.U32 R5, RZ, RZ, R14 ;  /* 0x000000ffff051224 */ /* 0x000fe400078e000e */
[----:B------:R-:W-:Y:S02]  /*4660*/  IMAD.MOV.U32 R14, RZ, RZ, R2 ;  /* 0x000000ffff0e7224 */ /* 0x000fe400078e0002 */
        /* <DEDUP_REMOVED lines=10> */
[----:B------:R-:W-:-:S02]  /*4710*/  MOV R3, R12 ;  /* 0x0000000c00037202 */ /* 0x000fc40000000f00 */
[C---:B------:R-:W-:Y:S02]  /*4720*/  FSETP.GT.AND P4, PT, R6.reuse, R21, PT ;  /* 0x000000150600720b */ /* 0x040fe40003f84000 */
[----:B------:R-:W-:Y:S01]  /*4730*/  @P6 MOV R14, R13 ;  /* 0x0000000d000e6202 */ /* 0x000fe20000000f00 */
[----:B------:R-:W-:Y:S01]  /*4740*/  @P6 IMAD.MOV.U32 R13, RZ, RZ, R2 ;  /* 0x000000ffff0d6224 */ /* 0x000fe200078e0002 */
[----:B------:R-:W-:Y:S01]  /*4750*/  FSEL R22, R6, R21, P4 ;  /* 0x0000001506167208 */ /* 0x000fe20002000000 */
[----:B------:R-:W-:Y:S01]  /*4760*/  @P5 IMAD.MOV.U32 R3, RZ, RZ, R19 ;  /* 0x000000ffff035224 */ /* 0x000fe200078e0013 */
[-C--:B------:R-:W-:Y:S01]  /*4770*/  MOV R2, R0.reuse ;  /* 0x0000000000027202 */ /* 0x080fe20000000f00 */
[----:B------:R-:W-:Y:S02]  /*4780*/  @P5 IMAD.MOV.U32 R19, RZ, RZ, R12 ;  /* 0x000000ffff135224 */ /* 0x000fe400078e000c */
[----:B------:R-:W-:Y:S02]  /*4790*/  @P1 IMAD.MOV.U32 R4, RZ, RZ, R15 ;  /* 0x000000ffff041224 */ /* 0x000fe400078e000f */
[----:B------:R-:W-:Y:S01]  /*47a0*/  @P1 IMAD.MOV.U32 R15, RZ, RZ, R18 ;  /* 0x000000ffff0f1224 */ /* 0x000fe200078e0012 */
[----:B-1----:R-:W-:Y:S01]  /*47b0*/  SEL R20, R8, R5, P3 ;  /* 0x0000000508147207 */ /* 0x002fe20001800000 */
        /* <DEDUP_REMOVED lines=9> */
[----:B------:R-:W-:Y:S01]  /*4850*/  MOV R5, R13 ;  /* 0x0000000d00057202 */ /* 0x000fe20000000f00 */
[----:B------:R-:W-:Y:S01]  /*4860*/  IMAD.MOV.U32 R6, RZ, RZ, R14 ;  /* 0x000000ffff067224 */ /* 0x000fe200078e000e */
[----:B------:R-:W-:Y:S01]  /*4870*/  @P1 MOV R5, R8 ;  /* 0x0000000800051202 */ /* 0x000fe20000000f00 */
[----:B------:R-:W-:Y:S01]  /*4880*/  @P1 IMAD.MOV.U32 R8, RZ, RZ, R13 ;  /* 0x000000ffff081224 */ /* 0x000fe200078e000d */
[----:B------:R-:W-:Y:S01]  /*4890*/  MOV R16, R2 ;  /* 0x0000000200107202 */ /* 0x000fe20000000f00 */
[----:B------:R-:W-:Y:S01]  /*48a0*/  @P6 IMAD.MOV.U32 R18, RZ, RZ, R4 ;  /* 0x000000ffff126224 */ /* 0x000fe200078e0004 */
[----:B------:R-:W-:Y:S01]  /*48b0*/  @P6 MOV R6, R5 ;  /* 0x0000000500066202 */ /* 0x000fe20000000f00 */
[----:B------:R-:W-:Y:S01]  /*48c0*/  @P6 IMAD.MOV.U32 R4, RZ, RZ, R19 ;  /* 0x000000ffff046224 */ /* 0x000fe200078e0013 */
[----:B------:R-:W-:Y:S01]  /*48d0*/  SEL R23, R9, R20, P4 ;  /* 0x0000001409177207 */ /* 0x000fe20002000000 */
[----:B------:R-:W-:Y:S01]  /*48e0*/  @P6 IMAD.MOV.U32 R5, RZ, RZ, R14 ;  /* 0x000000ffff056224 */ /* 0x000fe200078e000e */
[----:B------:R-:W-:Y:S01]  /*48f0*/  @P5 MOV R17, R22 ;  /* 0x0000001600115202 */ /* 0x000fe20000000f00 */
[----:B------:R-:W-:Y:S01]  /*4900*/  @P5 IMAD.MOV.U32 R22, RZ, RZ, R15 ;  /* 0x000000ffff165224 */ /* 0x000fe200078e000f */
[----:B------:R-:W-:Y:S01]  /*4910*/  FSETP.GT.AND P3, PT, R18, R3, PT ;  /* 0x000000031200720b */ /* 0x000fe20003f64000 */
[----:B------:R-:W-:Y:S01]  /*4920*/  IMAD.MOV.U32 R19, RZ, RZ, R3 ;  /* 0x000000ffff137224 */ /* 0x000fe200078e0003 */
[----:B------:R-:W-:Y:S01]  /*4930*/  FSETP.GT.AND P2, PT, R17, R4, PT ;  /* 0x000000041100720b */ /* 0x000fe20003f44000 */
[----:B------:R-:W0:Y:S01]  /*4940*/  LDS.128 R12, [UR4+0x50] ;  /* 0x00005004ff0c7984 */ /* 0x000e220008000c00 */
[----:B------:R-:W-:-:S04]  /*4950*/  FSETP.GT.AND P1, PT, R7, R22, PT ;  /* 0x000000160700720b */ /* 0x000fc80003f24000 */
[----:B------:R-:W-:Y:S01]  /*4960*/  FSEL R21, R7, R22, P1 ;  /* 0x0000001607157208 */ /* 0x000fe20000800000 */
[----:B------:R-:W-:Y:S02]  /*4970*/  IMAD.MOV.U32 R22, RZ, RZ, R8 ;  /* 0x000000ffff167224 */ /* 0x000fe400078e0008 */
[----:B------:R-:W-:Y:S02]  /*4980*/  @P5 IMAD.MOV.U32 R22, RZ, RZ, R23 ;  /* 0x000000ffff165224 */ /* 0x000fe400078e0017 */
[----:B------:R-:W-:Y:S01]  /*4990*/  @P3 IMAD.MOV.U32 R19, RZ, RZ, R18 ;  /* 0x000000ffff133224 */ /* 0x000fe200078e0012 */
[----:B------:R-:W-:Y:S01]  /*49a0*/  @P3 MOV R18, R3 ;  /* 0x0000000300123202 */ /* 0x000fe20000000f00 */
[--C-:B------:R-:W-:Y:S02]  /*49b0*/  IMAD.MOV.U32 R3, RZ, RZ, R4.reuse ;  /* 0x000000ffff037224 */ /* 0x100fe400078e0004 */
        /* <DEDUP_REMOVED lines=8> */
[----:B------:R-:W-:Y:S01]  /*4a40*/  @P5 IMAD.MOV.U32 R23, RZ, RZ, R8 ;  /* 0x000000ffff175224 */ /* 0x000fe200078e0008 */
[----:B------:R-:W-:Y:S02]  /*4a50*/  MOV R8, R5 ;  /* 0x0000000500087202 */ /* 0x000fe40000000f00 */
[----:B------:R-:W-:Y:S01]  /*4a60*/  @P2 MOV R8, R22 ;  /* 0x0000001600082202 */ /* 0x000fe20000000f00 */
[----:B------:R-:W-:Y:S01]  /*4a70*/  @P2 IMAD.MOV.U32 R22, RZ, RZ, R5 ;  /* 0x000000ffff162224 */ /* 0x000fe200078e0005 */
[----:B------:R-:W-:-:S03]  /*4a80*/  SEL R24, R10, R23, P1 ;  /* 0x000000170a187207 */ /* 0x000fc60000800000 */
[----:B------:R-:W-:Y:S01]  /*4a90*/  @P6 IMAD.MOV.U32 R0, RZ, RZ, R3 ;  /* 0x000000ffff006224 */ /* 0x000fe200078e0003 */
[----:B------:R-:W-:Y:S01]  /*4aa0*/  @P6 MOV R3, R18 ;  /* 0x0000001200036202 */ /* 0x000fe20000000f00 */
[----:B------:R-:W-:Y:S02]  /*4ab0*/  IMAD.MOV.U32 R18, RZ, RZ, R19 ;  /* 0x000000ffff127224 */ /* 0x000fe400078e0013 */
[----:B------:R-:W-:Y:S01]  /*4ac0*/  @P3 MOV R2, R21 ;  /* 0x0000001500023202 */ /* 0x000fe20000000f00 */
[----:B------:R-:W-:Y:S01]  /*4ad0*/  @P3 IMAD.MOV.U32 R21, RZ, RZ, R17 ;  /* 0x000000ffff153224 */ /* 0x000fe200078e0011 */
[----:B------:R-:W-:Y:S01]  /*4ae0*/  FSETP.GT.AND P4, PT, R0, R19, PT ;  /* 0x000000130000720b */ /* 0x000fe20003f84000 */
[----:B------:R-:W-:Y:S01]  /*4af0*/  IMAD.MOV.U32 R17, RZ, RZ, R6 ;  /* 0x000000ffff117224 */ /* 0x000fe200078e0006 */
[-C--:B------:R-:W-:Y:S01]  /*4b00*/  FSETP.GT.AND P5, PT, R2, R3.reuse, PT ;  /* 0x000000030200720b */ /* 0x080fe20003fa4000 */
[----:B------:R-:W-:Y:S01]  /*4b10*/  IMAD.MOV.U32 R20, RZ, RZ, R22 ;  /* 0x000000ffff147224 */ /* 0x000fe200078e0016 */
[----:B------:R-:W-:Y:S01]  /*4b20*/  @P6 MOV R17, R8 ;  /* 0x0000000800116202 */ /* 0x000fe20000000f00 */
[----:B------:R-:W-:Y:S01]  /*4b30*/  @P6 IMAD.MOV.U32 R8, RZ, RZ, R6 ;  /* 0x000000ffff086224 */ /* 0x000fe200078e0006 */
[----:B------:R-:W-:Y:S01]  /*4b40*/  MOV R9, R3 ;  /* 0x0000000300097202 */ /* 0x000fe20000000f00 */
[----:B------:R-:W1:Y:S01]  /*4b50*/  LDS.128 R4, [UR4+0x60] ;  /* 0x00006004ff047984 */ /* 0x000e620008000c00 */
[----:B0-----:R-:W-:Y:S01]  /*4b60*/  FSETP.GT.AND P2, PT, R12, R21, PT ;  /* 0x000000150c00720b */ /* 0x001fe20003f44000 */
[----:B------:R-:W-:-:S02]  /*4b70*/  @P3 IMAD.MOV.U32 R20, RZ, RZ, R24 ;  /* 0x000000ffff143224 */ /* 0x000fc400078e0018 */
[----:B------:R-:W-:Y:S01]  /*4b80*/  @P3 IMAD.MOV.U32 R24, RZ, RZ, R22 ;  /* 0x000000ffff183224 */ /* 0x000fe200078e0016 */
[----:B------:R-:W-:Y:S01]  /*4b90*/  FSEL R25, R12, R21, P2 ;  /* 0x000000150c197208 */ /* 0x000fe20001000000 */
[----:B------:R-:W-:Y:S02]  /*4ba0*/  @P4 IMAD.MOV.U32 R18, RZ, RZ, R0 ;  /* 0x000000ffff124224 */ /* 0x000fe400078e0000 */
[----:B------:R-:W-:Y:S01]  /*4bb0*/  @P4 IMAD.MOV.U32 R0, RZ, RZ, R19 ;  /* 0x000000ffff004224 */ /* 0x000fe200078e0013 */
[----:B------:R-:W-:Y:S01]  /*4bc0*/  MOV R19, R16 ;  /* 0x0000001000137202 */ /* 0x000fe20000000f00 */
[----:B------:R-:W-:Y:S01]  /*4bd0*/  @P5 IMAD.MOV.U32 R9, RZ, RZ, R2 ;  /* 0x000000ffff095224 */ /* 0x000fe200078e0002 */
[----:B------:R-:W-:Y:S01]  /*4be0*/  SEL R24, R11, R24, P2 ;  /* 0x000000180b187207 */ /* 0x000fe20001000000 */
        /* <DEDUP_REMOVED lines=10> */
[----:B------:R-:W-:-:S02]  /*4c90*/  @P5 IMAD.MOV.U32 R20, RZ, RZ, R8 ;  /* 0x000000ffff145224 */ /* 0x000fc400078e0008 */
[----:B------:R-:W-:Y:S02]  /*4ca0*/  IMAD.MOV.U32 R22, RZ, RZ, R17 ;  /* 0x000000ffff167224 */ /* 0x000fe400078e0011 */
[----:B------:R-:W-:Y:S02]  /*4cb0*/  IMAD.MOV.U32 R16, RZ, RZ, R20 ;  /* 0x000000ffff107224 */ /* 0x000fe400078e0014 */
[----:B------:R-:W-:Y:S01]  /*4cc0*/  @P6 IMAD.MOV.U32 R21, RZ, RZ, R9 ;  /* 0x000000ffff156224 */ /* 0x000fe200078e0009 */
[----:B------:R-:W-:Y:S01]  /*4cd0*/  @P6 MOV R22, R23 ;  /* 0x0000001700166202 */ /* 0x000fe20000000f00 */
[----:B------:R-:W-:Y:S02]  /*4ce0*/  @P6 IMAD.MOV.U32 R9, RZ, RZ, R0 ;  /* 0x000000ffff096224 */ /* 0x000fe400078e0000 */
[----:B------:R-:W-:Y:S01]  /*4cf0*/  @P4 MOV R10, R25 ;  /* 0x00000019000a4202 */ /* 0x000fe20000000f00 */
[----:B------:R-:W-:Y:S01]  /*4d00*/  @P4 IMAD.MOV.U32 R25, RZ, RZ, R2 ;  /* 0x000000ffff194224 */ /* 0x000fe200078e0002 */
[----:B------:R-:W-:Y:S01]  /*4d10*/  FSETP.GT.AND P1, PT, R21, R18, PT ;  /* 0x000000121500720b */ /* 0x000fe20003f24000 */
[----:B------:R-:W-:Y:S01]  /*4d20*/  @P6 IMAD.MOV.U32 R23, RZ, RZ, R17 ;  /* 0x000000ffff176224 */ /* 0x000fe200078e0011 */
[----:B------:R-:W-:-:S02]  /*4d30*/  FSETP.GT.AND P3, PT, R10, R9, PT ;  /* 0x000000090a00720b */ /* 0x000fc40003f64000 */
[----:B------:R-:W-:Y:S01]  /*4d40*/  MOV R0, R9 ;  /* 0x0000000900007202 */ /* 0x000fe20000000f00 */
[----:B------:R-:W-:Y:S01]  /*4d50*/  IMAD.MOV.U32 R17, RZ, RZ, R23 ;  /* 0x000000ffff117224 */ /* 0x000fe200078e0017 */
[C---:B-1----:R-:W-:Y:S02]  /*4d60*/  FSETP.GT.AND P5, PT, R6.reuse, R25, PT ;  /* 0x000000190600720b */ /* 0x042fe40003fa4000 */
[----:B------:R-:W-:Y:S02]  /*4d70*/  MOV R2, R19 ;  /* 0x0000001300027202 */ /* 0x000fe40000000f00 */
[----:B------:R-:W-:Y:S02]  /*4d80*/  FSEL R12, R6, R25, P5 ;  /* 0x00000019060c7208 */ /* 0x000fe40002800000 */
        /* <DEDUP_REMOVED lines=19> */
[----:B------:R-:W-:Y:S01]  /*4ec0*/  @P6 IMAD.MOV.U32 R18, RZ, RZ, R17 ;  /* 0x000000ffff126224 */ /* 0x000fe200078e0011 */
[----:B------:R-:W-:Y:S01]  /*4ed0*/  FSETP.GT.AND P2, PT, R6, R3, PT ;  /* 0x000000030600720b */ /* 0x000fe20003f44000 */
[----:B------:R-:W-:Y:S01]  /*4ee0*/  @P1 IMAD.MOV.U32 R19, RZ, RZ, R12 ;  /* 0x000000ffff131224 */ /* 0x000fe200078e000c */
[----:B------:R-:W-:Y:S01]  /*4ef0*/  MOV R21, R0 ;  /* 0x0000000000157202 */ /* 0x000fe20000000f00 */
[----:B------:R-:W-:Y:S01]  /*4f00*/  @P1 IMAD.MOV.U32 R12, RZ, RZ, R10 ;  /* 0x000000ffff0c1224 */ /* 0x000fe200078e000a */
[----:B------:R-:W-:Y:S01]  /*4f10*/  @P6 MOV R17, R22 ;  /* 0x0000001600116202 */ /* 0x000fe20000000f00 */
[----:B------:R-:W0:Y:S01]  /*4f20*/  LDS.128 R8, [UR4+0x70] ;  /* 0x00007004ff087984 */ /* 0x000e220008000c00 */
[----:B------:R-:W-:-:S02]  /*4f30*/  FSETP.GT.AND P4, PT, R19, R0, PT ;  /* 0x000000001300720b */ /* 0x000fc40003f84000 */
[----:B------:R-:W-:-:S04]  /*4f40*/  FSETP.GT.AND P3, PT, R7, R12, PT ;  /* 0x0000000c0700720b */ /* 0x000fc80003f64000 */
[----:B------:R-:W-:Y:S01]  /*4f50*/  FSEL R25, R7, R12, P3 ;  /* 0x0000000c07197208 */ /* 0x000fe20001800000 */
[----:B------:R-:W-:Y:S02]  /*4f60*/  @P2 IMAD.MOV.U32 R20, RZ, RZ, R6 ;  /* 0x000000ffff142224 */ /* 0x000fe400078e0006 */
[----:B------:R-:W-:Y:S01]  /*4f70*/  @P2 IMAD.MOV.U32 R6, RZ, RZ, R3 ;  /* 0x000000ffff062224 */ /* 0x000fe200078e0003 */
[-C--:B------:R-:W-:Y:S01]  /*4f80*/  MOV R3, R2.reuse ;  /* 0x0000000200037202 */ /* 0x080fe20000000f00 */
[----:B------:R-:W-:Y:S01]  /*4f90*/  @P2 IMAD.MOV.U32 R3, RZ, RZ, R18 ;  /* 0x000000ffff032224 */ /* 0x000fe200078e0012 */
[----:B------:R-:W-:Y:S01]  /*4fa0*/  @P2 MOV R18, R2 ;  /* 0x0000000200122202 */ /* 0x000fe20000000f00 */
[----:B------:R-:W-:Y:S02]  /*4fb0*/  @P4 IMAD.MOV.U32 R21, RZ, RZ, R19 ;  /* 0x000000ffff154224 */ /* 0x000fe400078e0013 */
[----:B------:R-:W-:Y:S02]  /*4fc0*/  @P4 IMAD.MOV.U32 R19, RZ, RZ, R0 ;  /* 0x000000ffff134224 */ /* 0x000fe400078e0000 */
[----:B------:R-:W-:Y:S01]  /*4fd0*/  IMAD.MOV.U32 R7, RZ, RZ, R6 ;  /* 0x000000ffff077224 */ /* 0x000fe200078e0006 */
[----:B------:R-:W-:Y:S01]  /*4fe0*/  FSETP.GT.AND P6, PT, R21, R6, PT ;  /* 0x000000061500720b */ /* 0x000fe20003fc4000 */
[----:B------:R-:W-:Y:S01]  /*4ff0*/  IMAD.MOV.U32 R12, RZ, RZ, R16 ;  /* 0x000000ffff0c7224 */ /* 0x000fe200078e0010 */
[-C--:B------:R-:W-:Y:S01]  /*5000*/  FSETP.GT.AND P2, PT, R25, R19.reuse, PT ;  /* 0x000000131900720b */ /* 0x080fe20003f44000 */
[----:B------:R-:W-:Y:S01]  /*5010*/  IMAD.MOV.U32 R2, RZ, RZ, R18 ;  /* 0x000000ffff027224 */ /* 0x000fe200078e0012 */
[----:B------:R-:W-:Y:S01]  /*5020*/  MOV R0, R19 ;  /* 0x0000001300007202 */ /* 0x000fe20000000f00 */
[----:B------:R-:W-:Y:S01]  /*5030*/  IMAD.MOV.U32 R13, RZ, RZ, R20 ;  /* 0x000000ffff0d7224 */ /* 0x000fe200078e0014 */
[----:B------:R-:W-:-:S02]  /*5040*/  @P1 MOV R12, R23 ;  /* 0x00000017000c1202 */ /* 0x000fc40000000f00 */
[----:B------:R-:W-:-:S04]  /*5050*/  @P1 MOV R23, R16 ;  /* 0x0000001000171202 */ /* 0x000fc80000000f00 */
[----:B------:R-:W-:Y:S01]  /*5060*/  SEL R14, R14, R23, P3 ;  /* 0x000000170e0e7207 */ /* 0x000fe20001800000 */
[----:B------:R-:W-:Y:S02]  /*5070*/  @P6 IMAD.MOV.U32 R7, RZ, RZ, R21 ;  /* 0x000000ffff076224 */ /* 0x000fe400078e0015 */
[----:B------:R-:W-:Y:S02]  /*5080*/  @P6 IMAD.MOV.U32 R21, RZ, RZ, R6 ;  /* 0x000000ffff156224 */ /* 0x000fe400078e0006 */
[----:B------:R-:W-:Y:S01]  /*5090*/  @P2 IMAD.MOV.U32 R0, RZ, RZ, R25 ;  /* 0x000000ffff002224 */ /* 0x000fe200078e0019 */
[----:B------:R-:W-:Y:S01]  /*50a0*/  FSETP.GT.AND P5, PT, R7, R20, PT ;  /* 0x000000140700720b */ /* 0x000fe20003fa4000 */
[----:B------:R-:W-:Y:S02]  /*50b0*/  IMAD.MOV.U32 R6, RZ, RZ, R17 ;  /* 0x000000ffff067224 */ /* 0x000fe400078e0011 */
[----:B------:R-:W-:Y:S01]  /*50c0*/  @P4 IMAD.MOV.U32 R6, RZ, RZ, R12 ;  /* 0x000000ffff064224 */ /* 0x000fe200078e000c */
[----:B------:R-:W-:Y:S01]  /*50d0*/  FSETP.GT.AND P1, PT, R0, R21, PT ;  /* 0x000000150000720b */ /* 0x000fe20003f24000 */
[----:B------:R-:W-:Y:S01]  /*50e0*/  @P2 IMAD.MOV.U32 R25, RZ, RZ, R19 ;  /* 0x000000ffff192224 */ /* 0x000fe200078e0013 */
[----:B------:R-:W-:Y:S01]  /*50f0*/  @P4 MOV R12, R17 ;  /* 0x00000011000c4202 */ /* 0x000fe20000000f00 */
[----:B------:R-:W-:Y:S01]  /*5100*/  @P6 IMAD.MOV.U32 R2, RZ, RZ, R6 ;  /* 0x000000ffff026224 */ /* 0x000fe200078e0006 */
[----:B------:R-:W-:Y:S01]  /*5110*/  @P6 MOV R6, R18 ;  /* 0x0000001200066202 */ /* 0x000fe20000000f00 */
[----:B------:R-:W-:Y:S01]  /*5120*/  IMAD.MOV.U32 R16, RZ, RZ, R21 ;  /* 0x000000ffff107224 */ /* 0x000fe200078e0015 */
[----:B0-----:R-:W-:Y:S01]  /*5130*/  FSETP.GT.AND P6, PT, R8, R25, PT ;  /* 0x000000190800720b */ /* 0x001fe20003fc4000 */
[----:B------:R-:W-:-:S02]  /*5140*/  IMAD.MOV.U32 R18, RZ, RZ, R3 ;  /* 0x000000ffff127224 */ /* 0x000fc400078e0003 */
[----:B------:R-:W-:Y:S01]  /*5150*/  @P5 MOV R13, R7 ;  /* 0x00000007000d5202 */ /* 0x000fe20000000f00 */
[----:B------:R-:W-:Y:S01]  /*5160*/  @P5 IMAD.MOV.U32 R7, RZ, RZ, R20 ;  /* 0x000000ffff075224 */ /* 0x000fe200078e0014 */
[----:B------:R-:W-:Y:S01]  /*5170*/  FSEL R22, R8, R25, P6 ;  /* 0x0000001908167208 */ /* 0x000fe20003000000 */
[----:B------:R-:W-:Y:S01]  /*5180*/  @P5 IMAD.MOV.U32 R18, RZ, RZ, R2 ;  /* 0x000000ffff125224 */ /* 0x000fe200078e0002 */
[----:B------:R-:W-:Y:S01]  /*5190*/  @P5 MOV R2, R3 ;  /* 0x0000000300025202 */ /* 0x000fe20000000f00 */
[----:B------:R-:W-:Y:S01]  /*51a0*/  @P1 IMAD.MOV.U32 R16, RZ, RZ, R0 ;  /* 0x000000ffff101224 */ /* 0x000fe200078e0000 */
[----:B------:R-:W-:Y:S01]  /*51b0*/  @P1 MOV R0, R21 ;  /* 0x0000001500001202 */ /* 0x000fe20000000f00 */
[----:B------:R-:W-:Y:S02]  /*51c0*/  IMAD.MOV.U32 R8, RZ, RZ, R7 ;  /* 0x000000ffff087224 */ /* 0x000fe400078e0007 */
[----:B------:R-:W-:Y:S01]  /*51d0*/  IMAD.MOV.U32 R19, RZ, RZ, R12 ;  /* 0x000000ffff137224 */ /* 0x000fe200078e000c */
[----:B------:R-:W-:Y:S01]  /*51e0*/  FSETP.GT.AND P4, PT, R16, R7, PT ;  /* 0x000000071000720b */ /* 0x000fe20003f84000 */
[----:B------:R-:W-:Y:S01]  /*51f0*/  @P2 IMAD.MOV.U32 R19, RZ, RZ, R14 ;  /* 0x000000ffff132224 */ /* 0x000fe200078e000e */
[-C--:B------:R-:W-:Y:S01]  /*5200*/  FSETP.GT.AND P5, PT, R22, R0.reuse, PT ;  /* 0x000000001600720b */ /* 0x080fe20003fa4000 */
[----:B------:R-:W-:Y:S01]  /*5210*/  @P2 IMAD.MOV.U32 R14, RZ, RZ, R12 ;  /* 0x000000ffff0e2224 */ /* 0x000fe200078e000c */
[----:B------:R-:W-:Y:S01]  /*5220*/  MOV R17, R0 ;  /* 0x0000000000117202 */ /* 0x000fe20000000f00 */
[----:B------:R-:W-:Y:S01]  /*5230*/  IMAD.MOV.U32 R20, RZ, RZ, R2 ;  /* 0x000000ffff147224 */ /* 0x000fe200078e0002 */
[-C--:B------:R-:W-:Y:S01]  /*5240*/  MOV R12, R6.reuse ;  /* 0x00000006000c7202 */ /* 0x080fe20000000f00 */
[----:B------:R-:W-:Y:S01]  /*5250*/  @P1 IMAD.MOV.U32 R12, RZ, RZ, R19 ;  /* 0x000000ffff0c1224 */ /* 0x000fe200078e0013 */
[----:B------:R-:W-:-:S02]  /*5260*/  @P1 MOV R19, R6 ;  /* 0x0000000600131202 */ /* 0x000fc40000000f00 */
[----:B------:R-:W-:Y:S02]  /*5270*/  MOV R6, R18 ;  /* 0x0000001200067202 */ /* 0x000fe40000000f00 */
[----:B------:R-:W-:Y:S01]  /*5280*/  SEL R21, R15, R14, P6 ;  /* 0x0000000e0f157207 */ /* 0x000fe20003000000 */
        /* <DEDUP_REMOVED lines=9> */
[----:B------:R-:W-:-:S02]  /*5320*/  FSETP.GT.AND P1, PT, R9, R22, PT ;  /* 0x000000160900720b */ /* 0x000fc40003f24000 */
[----:B------:R-:W-:Y:S02]  /*5330*/  MOV R3, R16 ;  /* 0x0000001000037202 */ /* 0x000fe40000000f00 */
[----:B------:R-:W-:-:S05]  /*5340*/  FSEL R23, R9, R22, P1 ;  /* 0x0000001609177208 */ /* 0x000fca0000800000 */
[----:B------:R-:W-:Y:S02]  /*5350*/  @P3 IMAD.MOV.U32 R7, RZ, RZ, R8 ;  /* 0x000000ffff073224 */ /* 0x000fe400078e0008 */
[----:B------:R-:W-:Y:S02]  /*5360*/  @P3 IMAD.MOV.U32 R8, RZ, RZ, R13 ;  /* 0x000000ffff083224 */ /* 0x000fe400078e000d */
        /* <DEDUP_REMOVED lines=10> */
[----:B------:R-:W-:Y:S01]  /*5410*/  IMAD.MOV.U32 R16, RZ, RZ, R7 ;  /* 0x000000ffff107224 */ /* 0x000fe200078e0007 */
[----:B------:R-:W-:Y:S01]  /*5420*/  @P5 MOV R21, R19 ;  /* 0x0000001300155202 */ /* 0x000fe20000000f00 */
[----:B------:R-:W-:-:S04]  /*5430*/  IMAD.MOV.U32 R9, RZ, RZ, R20 ;  /* 0x000000ffff097224 */ /* 0x000fc800078e0014 */
[----:B------:R-:W-:Y:S01]  /*5440*/  @P4 MOV R2, R3 ;  /* 0x0000000300024202 */ /* 0x000fe20000000f00 */
[----:B------:R-:W-:Y:S02]  /*5450*/  @P4 IMAD.MOV.U32 R3, RZ, RZ, R8 ;  /* 0x000000ffff034224 */ /* 0x000fe400078e0008 */
[----:B------:R-:W-:Y:S01]  /*5460*/  IMAD.MOV.U32 R8, RZ, RZ, R12 ;  /* 0x000000ffff087224 */ /* 0x000fe200078e000c */
[----:B------:R-:W-:Y:S01]  /*5470*/  FSETP.GT.AND P6, PT, R2, R7, PT ;  /* 0x000000070200720b */ /* 0x000fe20003fc4000 */
[----:B------:R-:W-:Y:S01]  /*5480*/  @P3 IMAD.MOV.U32 R0, RZ, RZ, R23 ;  /* 0x000000ffff003224 */ /* 0x000fe200078e0017 */
[-C--:B------:R-:W-:Y:S01]  /*5490*/  MOV R19, R3.reuse ;  /* 0x0000000300137202 */ /* 0x080fe20000000f00 */
[----:B------:R-:W-:Y:S01]  /*54a0*/  @P2 IMAD.MOV.U32 R8, RZ, RZ, R18 ;  /* 0x000000ffff082224 */ /* 0x000fe200078e0012 */
[----:B------:R-:W-:Y:S01]  /*54b0*/  @P2 MOV R18, R12 ;  /* 0x0000000c00122202 */ /* 0x000fe20000000f00 */
[----:B------:R-:W-:Y:S01]  /*54c0*/  @P3 IMAD.MOV.U32 R23, RZ, RZ, R17 ;  /* 0x000000ffff173224 */ /* 0x000fe200078e0011 */
[----:B------:R-:W-:Y:S01]  /*54d0*/  FSETP.GT.AND P5, PT, R0, R3, PT ;  /* 0x000000030000720b */ /* 0x000fe20003fa4000 */
[----:B------:R-:W0:Y:S01]  /*54e0*/  LDS.128 R12, [UR4+0x90] ;  /* 0x00009004ff0c7984 */ /* 0x000e220008000c00 */
[----:B------:R-:W-:Y:S01]  /*54f0*/  @P4 IMAD.MOV.U32 R9, RZ, RZ, R8 ;  /* 0x000000ffff094224 */ /* 0x000fe200078e0008 */
[----:B------:R-:W-:-:S02]  /*5500*/  MOV R17, R6 ;  /* 0x0000000600117202 */ /* 0x000fc40000000f00 */
[CC--:B------:R-:W-:Y:S02]  /*5510*/  FSETP.GT.AND P2, PT, R10.reuse, R23.reuse, PT ;  /* 0x000000170a00720b */ /* 0x0c0fe40003f44000 */
[----:B------:R-:W-:Y:S01]  /*5520*/  @P6 IMAD.MOV.U32 R16, RZ, RZ, R2 ;  /* 0x000000ffff106224 */ /* 0x000fe200078e0002 */
[----:B------:R-:W-:Y:S01]  /*5530*/  @P4 MOV R8, R20 ;  /* 0x0000001400084202 */ /* 0x000fe20000000f00 */
[----:B------:R-:W-:Y:S01]  /*5540*/  @P6 IMAD.MOV.U32 R2, RZ, RZ, R7 ;  /* 0x000000ffff026224 */ /* 0x000fe200078e0007 */
[----:B------:R-:W-:Y:S01]  /*5550*/  FSEL R23, R10, R23, P2 ;  /* 0x000000170a177208 */ /* 0x000fe20001000000 */
[----:B------:R-:W-:Y:S01]  /*5560*/  @P6 IMAD.MOV.U32 R17, RZ, RZ, R9 ;  /* 0x000000ffff116224 */ /* 0x000fe200078e0009 */
[----:B------:R-:W-:Y:S01]  /*5570*/  @P6 MOV R9, R6 ;  /* 0x0000000600096202 */ /* 0x000fe20000000f00 */
[----:B------:R-:W-:Y:S01]  /*5580*/  @P5 IMAD.MOV.U32 R19, RZ, RZ, R0 ;  /* 0x000000ffff135224 */ /* 0x000fe200078e0000 */
[----:B------:R-:W-:Y:S01]  /*5590*/  SEL R20, R4, R21, P1 ;  /* 0x0000001504147207 */ /* 0x000fe20000800000 */
[----:B------:R-:W-:-:S02]  /*55a0*/  @P5 IMAD.MOV.U32 R0, RZ, RZ, R3 ;  /* 0x000000ffff005224 */ /* 0x000fc400078e0003 */
[----:B------:R-:W-:Y:S01]  /*55b0*/  IMAD.MOV.U32 R7, RZ, RZ, R2 ;  /* 0x000000ffff077224 */ /* 0x000fe200078e0002 */
[----:B------:R-:W-:Y:S01]  /*55c0*/  FSETP.GT.AND P4, PT, R19, R2, PT ;  /* 0x000000021300720b */ /* 0x000fe20003f84000 */
[----:B------:R-:W-:Y:S01]  /*55d0*/  IMAD.MOV.U32 R6, RZ, RZ, R18 ;  /* 0x000000ffff067224 */ /* 0x000fe200078e0012 */
[-C--:B------:R-:W-:Y:S01]  /*55e0*/  FSETP.GT.AND P6, PT, R23, R0.reuse, PT ;  /* 0x000000001700720b */ /* 0x080fe20003fc4000 */
[----:B------:R-:W-:Y:S01]  /*55f0*/  IMAD.MOV.U32 R10, RZ, RZ, R8 ;  /* 0x000000ffff0a7224 */ /* 0x000fe200078e0008 */
[----:B------:R-:W-:Y:S01]  /*5600*/  MOV R3, R0 ;  /* 0x0000000000037202 */ /* 0x000fe20000000f00 */
[----:B------:R-:W-:Y:S01]  /*5610*/  IMAD.MOV.U32 R4, RZ, RZ, R9 ;  /* 0x000000ffff047224 */ /* 0x000fe200078e0009 */
[----:B------:R-:W-:Y:S01]  /*5620*/  @P3 MOV R6, R20 ;  /* 0x0000001400063202 */ /* 0x000fe20000000f00 */
[----:B------:R-:W-:Y:S01]  /*5630*/  IMAD.MOV.U32 R21, RZ, RZ, R16 ;  /* 0x000000ffff157224 */ /* 0x000fe200078e0010 */
[----:B------:R-:W-:Y:S01]  /*5640*/  @P3 MOV R20, R18 ;  /* 0x0000001200143202 */ /* 0x000fe20000000f00 */
[----:B------:R-:W-:-:S02]  /*5650*/  IMAD.MOV.U32 R18, RZ, RZ, R17 ;  /* 0x000000ffff127224 */ /* 0x000fc400078e0011 */
[----:B------:R-:W-:Y:S01]  /*5660*/  @P5 IMAD.MOV.U32 R10, RZ, RZ, R6 ;  /* 0x000000ffff0a5224 */ /* 0x000fe200078e0006 */
[----:B------:R-:W-:Y:S01]  /*5670*/  @P5 MOV R6, R8 ;  /* 0x0000000800065202 */ /* 0x000fe20000000f00 */
[----:B------:R-:W-:Y:S01]  /*5680*/  @P4 IMAD.MOV.U32 R7, RZ, RZ, R19 ;  /* 0x000000ffff074224 */ /* 0x000fe200078e0013 */
[----:B------:R-:W-:Y:S01]  /*5690*/  SEL R20, R5, R20, P2 ;  /* 0x0000001405147207 */ /* 0x000fe20001000000 */
[----:B------:R-:W-:Y:S02]  /*56a0*/  @P4 IMAD.MOV.U32 R19, RZ, RZ, R2 ;  /* 0x000000ffff134224 */ /* 0x000fe400078e0002 */
[----:B------:R-:W-:Y:S01]  /*56b0*/  @P6 IMAD.MOV.U32 R3, RZ, RZ, R23 ;  /* 0x000000ffff036224 */ /* 0x000fe200078e0017 */
[----:B------:R-:W-:Y:S01]  /*56c0*/  FSETP.GT.AND P1, PT, R7, R16, PT ;  /* 0x000000100700720b */ /* 0x000fe20003f24000 */
[----:B------:R-:W-:Y:S02]  /*56d0*/  @P6 IMAD.MOV.U32 R23, RZ, RZ, R0 ;  /* 0x000000ffff176224 */ /* 0x000fe400078e0000 */
[----:B------:R-:W-:Y:S01]  /*56e0*/  @P4 IMAD.MOV.U32 R4, RZ, RZ, R10 ;  /* 0x000000ffff044224 */ /* 0x000fe200078e000a */
[----:B------:R-:W-:Y:S01]  /*56f0*/  FSETP.GT.AND P3, PT, R3, R19, PT ;  /* 0x000000130300720b */ /* 0x000fe20003f64000 */
[----:B------:R-:W-:Y:S01]  /*5700*/  IMAD.MOV.U32 R2, RZ, RZ, R19 ;  /* 0x000000ffff027224 */ /* 0x000fe200078e0013 */
[----:B------:R-:W-:-:S02]  /*5710*/  @P4 MOV R10, R9 ;  /* 0x00000009000a4202 */ /* 0x000fc40000000f00 */
[----:B0-----:R-:W-:-:S04]  /*5720*/  FSETP.GT.AND P4, PT, R12, R23, PT ;  /* 0x000000170c00720b */ /* 0x001fc80003f84000 */
[----:B------:R-:W-:Y:S01]  /*5730*/  FSEL R22, R12, R23, P4 ;  /* 0x000000170c167208 */ /* 0x000fe20002000000 */
        /* <DEDUP_REMOVED lines=8> */
[----:B------:R-:W-:Y:S01]  /*57c0*/  IMAD.MOV.U32 R16, RZ, RZ, R6 ;  /* 0x000000ffff107224 */ /* 0x000fe200078e0006 */
[----:B------:R-:W-:Y:S01]  /*57d0*/  FSETP.GT.AND P5, PT, R2, R7, PT ;  /* 0x000000070200720b */ /* 0x000fe20003fa4000 */
[----:B------:R-:W-:Y:S01]  /*57e0*/  IMAD.MOV.U32 R9, RZ, RZ, R3 ;  /* 0x000000ffff097224 */ /* 0x000fe200078e0003 */
[----:B------:R-:W-:Y:S01]  /*57f0*/  FSETP.GT.AND P1, PT, R22, R3, PT ;  /* 0x000000031600720b */ /* 0x000fe20003f24000 */
[----:B------:R-:W-:Y:S01]  /*5800*/  IMAD.MOV.U32 R12, RZ, RZ, R10 ;  /* 0x000000ffff0c7224 */ /* 0x000fe200078e000a */
[----:B------:R-:W-:Y:S01]  /*5810*/  @P6 MOV R16, R20 ;  /* 0x0000001400106202 */ /* 0x000fe20000000f00 */
[----:B------:R-:W-:Y:S01]  /*5820*/  IMAD.MOV.U32 R8, RZ, RZ, R4 ;  /* 0x000000ffff087224 */ /* 0x000fe200078e0004 */
[----:B------:R-:W-:-:S03]  /*5830*/  @P6 MOV R20, R6 ;  /* 0x0000000600146202 */ /* 0x000fc60000000f00 */
[----:B------:R-:W-:Y:S01]  /*5840*/  @P3 IMAD.MOV.U32 R12, RZ, RZ, R16 ;  /* 0x000000ffff0c3224 */ /* 0x000fe200078e0010 */
[----:B------:R-:W-:Y:S01]  /*5850*/  @P3 MOV R16, R10 ;  /* 0x0000000a00103202 */ /* 0x000fe20000000f00 */
[----:B------:R-:W-:Y:S01]  /*5860*/  IMAD.MOV.U32 R10, RZ, RZ, R21 ;  /* 0x000000ffff0a7224 */ /* 0x000fe200078e0015 */
        /* <DEDUP_REMOVED lines=8> */
[----:B------:R-:W0:Y:S01]  /*58f0*/  LDS.128 R4, [UR4+0x80] ;  /* 0x00008004ff047984 */ /* 0x000e220008000c00 */
[----:B------:R-:W-:Y:S01]  /*5900*/  IMAD.MOV.U32 R3, RZ, RZ, R2 ;  /* 0x000000ffff037224 */ /* 0x000fe200078e0002 */
[----:B------:R-:W-:-:S02]  /*5910*/  FSETP.GT.AND P6, PT, R9, R2, PT ;  /* 0x000000020900720b */ /* 0x000fc40003fc4000 */
[----:B------:R-:W-:-:S07]  /*5920*/  FSETP.GT.AND P3, PT, R13, R22, PT ;  /* 0x000000160d00720b */ /* 0x000fce0003f64000 */
[----:B------:R-:W-:Y:S01]  /*5930*/  @P2 MOV R10, R0 ;  /* 0x00000000000a2202 */ /* 0x000fe20000000f00 */
[----:B------:R-:W-:Y:S01]  /*5940*/  @P2 IMAD.MOV.U32 R0, RZ, RZ, R21 ;  /* 0x000000ffff002224 */ /* 0x000fe200078e0015 */
[----:B------:R-:W-:Y:S01]  /*5950*/  FSEL R21, R13, R22, P3 ;  /* 0x000000160d157208 */ /* 0x000fe20001800000 */
        /* <DEDUP_REMOVED lines=8> */
[----:B------:R-:W-:Y:S01]  /*59e0*/  IMAD.MOV.U32 R18, RZ, RZ, R9 ;  /* 0x000000ffff127224 */ /* 0x000fe200078e0009 */
[----:B------:R-:W-:Y:S01]  /*59f0*/  FSETP.GT.AND P2, PT, R21, R9, PT ;  /* 0x000000091500720b */ /* 0x000fe20003f44000 */
[----:B------:R-:W-:Y:S01]  /*5a00*/  IMAD.MOV.U32 R2, RZ, RZ, R12 ;  /* 0x000000ffff027224 */ /* 0x000fe200078e000c */
[----:B------:R-:W-:-:S02]  /*5a10*/  @P1 MOV R11, R16 ;  /* 0x00000010000b1202 */ /* 0x000fc40000000f00 */
[----:B------:R-:W-:Y:S01]  /*5a20*/  @P6 MOV R2, R13 ;  /* 0x0000000d00026202 */ /* 0x000fe20000000f00 */
[----:B------:R-:W-:Y:S01]  /*5a30*/  @P6 IMAD.MOV.U32 R13, RZ, RZ, R12 ;  /* 0x000000ffff0d6224 */ /* 0x000fe200078e000c */
[----:B------:R-:W-:-:S05]  /*5a40*/  MOV R12, R10 ;  /* 0x0000000a000c7202 */ /* 0x000fca0000000f00 */
[----:B------:R-:W-:Y:S01]  /*5a50*/  @P5 MOV R19, R3 ;  /* 0x0000000300135202 */ /* 0x000fe20000000f00 */
[----:B------:R-:W-:Y:S02]  /*5a60*/  @P5 IMAD.MOV.U32 R3, RZ, RZ, R0 ;  /* 0x000000ffff035224 */ /* 0x000fe400078e0000 */
[----:B------:R-:W-:Y:S01]  /*5a70*/  @P2 IMAD.MOV.U32 R18, RZ, RZ, R21 ;  /* 0x000000ffff122224 */ /* 0x000fe200078e0015 */
[----:B------:R-:W-:Y:S01]  /*5a80*/  FSETP.GT.AND P4, PT, R19, R10, PT ;  /* 0x0000000a1300720b */ /* 0x000fe20003f84000 */
[----:B------:R-:W-:Y:S01]  /*5a90*/  @P2 IMAD.MOV.U32 R21, RZ, RZ, R9 ;  /* 0x000000ffff152224 */ /* 0x000fe200078e0009 */
[----:B------:R-:W-:Y:S01]  /*5aa0*/  MOV R9, R8 ;  /* 0x0000000800097202 */ /* 0x000fe20000000f00 */
[----:B------:R-:W-:Y:S01]  /*5ab0*/  IMAD.MOV.U32 R0, RZ, RZ, R3 ;  /* 0x000000ffff007224 */ /* 0x000fe200078e0003 */
[----:B------:R-:W-:Y:S02]  /*5ac0*/  FSETP.GT.AND P1, PT, R18, R3, PT ;  /* 0x000000031200720b */ /* 0x000fe40003f24000 */
[----:B------:R-:W-:-:S02]  /*5ad0*/  @P5 MOV R9, R2 ;  /* 0x0000000200095202 */ /* 0x000fc40000000f00 */
[----:B------:R-:W-:Y:S01]  /*5ae0*/  @P5 MOV R2, R8 ;  /* 0x0000000800025202 */ /* 0x000fe20000000f00 */
[----:B------:R-:W-:Y:S01]  /*5af0*/  IMAD.MOV.U32 R8, RZ, RZ, R17 ;  /* 0x000000ffff087224 */ /* 0x000fe200078e0011 */
[----:B------:R-:W-:Y:S02]  /*5b00*/  FSETP.GT.AND P5, PT, R14, R21, PT ;  /* 0x000000150e00720b */ /* 0x000fe40003fa4000 */
[----:B0-----:R-:W-:Y:S01]  /*5b10*/  SEL R4, R4, R11, P3 ;  /* 0x0000000b04047207 */ /* 0x001fe20001800000 */
[----:B------:R-:W-:Y:S01]  /*5b20*/  @P4 IMAD.MOV.U32 R8, RZ, RZ, R9 ;  /* 0x000000ffff084224 */ /* 0x000fe200078e0009 */
[----:B------:R-:W-:Y:S01]  /*5b30*/  @P4 MOV R12, R19 ;  /* 0x00000013000c4202 */ /* 0x000fe20000000f00 */
[----:B------:R-:W-:Y:S01]  /*5b40*/  @P4 IMAD.MOV.U32 R19, RZ, RZ, R10 ;  /* 0x000000ffff134224 */ /* 0x000fe200078e000a */
[----:B------:R-:W-:Y:S01]  /*5b50*/  FSEL R20, R14, R21, P5 ;  /* 0x000000150e147208 */ /* 0x000fe20002800000 */
[----:B------:R-:W-:Y:S01]  /*5b60*/  @P1 IMAD.MOV.U32 R0, RZ, RZ, R18 ;  /* 0x000000ffff001224 */ /* 0x000fe200078e0012 */
[----:B------:R-:W-:Y:S01]  /*5b70*/  @P1 MOV R18, R3 ;  /* 0x0000000300121202 */ /* 0x000fe20000000f00 */
[----:B------:R-:W-:Y:S01]  /*5b80*/  IMAD.MOV.U32 R3, RZ, RZ, R19 ;  /* 0x000000ffff037224 */ /* 0x000fe200078e0013 */
[----:B------:R-:W-:Y:S01]  /*5b90*/  @P4 MOV R9, R17 ;  /* 0x0000001100094202 */ /* 0x000fe20000000f00 */
[----:B------:R-:W-:Y:S01]  /*5ba0*/  IMAD.MOV.U32 R16, RZ, RZ, R12 ;  /* 0x000000ffff107224 */ /* 0x000fe200078e000c */
[----:B------:R-:W-:Y:S01]  /*5bb0*/  FSETP.GT.AND P6, PT, R0, R19, PT ;  /* 0x000000130000720b */ /* 0x000fe20003fc4000 */
[----:B------:R-:W-:Y:S01]  /*5bc0*/  IMAD.MOV.U32 R11, RZ, RZ, R18 ;  /* 0x000000ffff0b7224 */ /* 0x000fe200078e0012 */
[----:B------:R-:W-:Y:S01]  /*5bd0*/  FSETP.GT.AND P4, PT, R20, R18, PT ;  /* 0x000000121400720b */ /* 0x000fe20003f84000 */
[----:B------:R-:W0:Y:S01]  /*5be0*/  LDS R10, [UR4+0xa0] ;  /* 0x0000a004ff0a7984 */ /* 0x000e220008000800 */
[-C--:B------:R-:W-:Y:S01]  /*5bf0*/  MOV R14, R13.reuse ;  /* 0x0000000d000e7202 */ /* 0x080fe20000000f00 */
[----:B------:R-:W-:Y:S01]  /*5c00*/  @P2 IMAD.MOV.U32 R14, RZ, RZ, R4 ;  /* 0x000000ffff0e2224 */ /* 0x000fe200078e0004 */
[----:B------:R-:W-:Y:S01]  /*5c10*/  @P2 MOV R4, R13 ;  /* 0x0000000d00042202 */ /* 0x000fe20000000f00 */
[----:B------:R-:W-:-:S02]  /*5c20*/  IMAD.MOV.U32 R13, RZ, RZ, R2 ;  /* 0x000000ffff0d7224 */ /* 0x000fc400078e0002 */
[----:B------:R-:W-:Y:S02]  /*5c30*/  @P1 IMAD.MOV.U32 R13, RZ, RZ, R14 ;  /* 0x000000ffff0d1224 */ /* 0x000fe400078e000e */
[----:B------:R-:W-:Y:S02]  /*5c40*/  @P1 IMAD.MOV.U32 R14, RZ, RZ, R2 ;  /* 0x000000ffff0e1224 */ /* 0x000fe400078e0002 */
[----:B------:R-:W-:Y:S01]  /*5c50*/  @P6 MOV R3, R0 ;  /* 0x0000000000036202 */ /* 0x000fe20000000f00 */
[----:B------:R-:W-:Y:S01]  /*5c60*/  @P6 IMAD.MOV.U32 R0, RZ, RZ, R19 ;  /* 0x000000ffff006224 */ /* 0x000fe200078e0013 */
[----:B------:R-:W-:Y:S02]  /*5c70*/  @P4 MOV R11, R20 ;  /* 0x00000014000b4202 */ /* 0x000fe40000000f00 */
[----:B------:R-:W-:Y:S02]  /*5c80*/  FSETP.GT.AND P3, PT, R3, R12, PT ;  /* 0x0000000c0300720b */ /* 0x000fe40003f64000 */
[----:B------:R-:W-:-:S02]  /*5c90*/  FSETP.GT.AND P2, PT, R11, R0, PT ;  /* 0x000000000b00720b */ /* 0x000fc40003f44000 */
[----:B------:R-:W-:Y:S02]  /*5ca0*/  @P4 MOV R20, R18 ;  /* 0x0000001200144202 */ /* 0x000fe40000000f00 */
[----:B------:R-:W-:-:S07]  /*5cb0*/  MOV R17, R0 ;  /* 0x0000000000117202 */ /* 0x000fce0000000f00 */
[----:B------:R-:W-:Y:S01]  /*5cc0*/  @P3 MOV R16, R3 ;  /* 0x0000000300103202 */ /* 0x000fe20000000f00 */
[----:B------:R-:W-:Y:S01]  /*5cd0*/  @P3 IMAD.MOV.U32 R3, RZ, RZ, R12 ;  /* 0x000000ffff033224 */ /* 0x000fe200078e000c */
[-C--:B------:R-:W-:Y:S01]  /*5ce0*/  MOV R12, R9.reuse ;  /* 0x00000009000c7202 */ /* 0x080fe20000000f00 */
[----:B------:R-:W-:Y:S01]  /*5cf0*/  @P6 IMAD.MOV.U32 R12, RZ, RZ, R13 ;  /* 0x000000ffff0c6224 */ /* 0x000fe200078e000d */
[----:B------:R-:W-:Y:S01]  /*5d00*/  @P6 MOV R13, R9 ;  /* 0x00000009000d6202 */ /* 0x000fe20000000f00 */
[----:B------:R-:W-:Y:S01]  /*5d10*/  IMAD.MOV.U32 R9, RZ, RZ, R8 ;  /* 0x000000ffff097224 */ /* 0x000fe200078e0008 */
[----:B------:R-:W-:Y:S01]  /*5d20*/  FSETP.GT.AND P6, PT, R15, R20, PT ;  /* 0x000000140f00720b */ /* 0x000fe20003fc4000 */
[----:B------:R-:W-:Y:S01]  /*5d30*/  @P3 IMAD.MOV.U32 R9, RZ, RZ, R12 ;  /* 0x000000ffff093224 */ /* 0x000fe200078e000c */
[----:B------:R-:W-:Y:S01]  /*5d40*/  @P2 MOV R17, R11 ;  /* 0x0000000b00112202 */ /* 0x000fe20000000f00 */
[----:B------:R-:W-:Y:S01]  /*5d50*/  IMAD.MOV.U32 R19, RZ, RZ, R3 ;  /* 0x000000ffff137224 */ /* 0x000fe200078e0003 */
[----:B------:R-:W-:-:S02]  /*5d60*/  @P2 MOV R11, R0 ;  /* 0x00000000000b2202 */ /* 0x000fc40000000f00 */
[----:B------:R-:W-:Y:S02]  /*5d70*/  FSEL R21, R15, R20, P6 ;  /* 0x000000140f157208 */ /* 0x000fe40003000000 */
[----:B------:R-:W-:Y:S01]  /*5d80*/  FSETP.GT.AND P1, PT, R17, R3, PT ;  /* 0x000000031100720b */ /* 0x000fe20003f24000 */
[----:B------:R-:W-:Y:S01]  /*5d90*/  IMAD.MOV.U32 R0, RZ, RZ, R11 ;  /* 0x000000ffff007224 */ /* 0x000fe200078e000b */
[----:B------:R-:W-:Y:S02]  /*5da0*/  @P3 MOV R12, R8 ;  /* 0x00000008000c3202 */ /* 0x000fe40000000f00 */
[----:B------:R-:W-:Y:S02]  /*5db0*/  FSETP.GT.AND P3, PT, R21, R11, PT ;  /* 0x0000000b1500720b */ /* 0x000fe40003f64000 */
[----:B------:R-:W-:Y:S01]  /*5dc0*/  SEL R15, R5, R4, P5 ;  /* 0x00000004050f7207 */ /* 0x000fe20002800000 */
[----:B------:R-:W-:Y:S01]  /*5dd0*/  IMAD.MOV.U32 R2, RZ, RZ, R12 ;  /* 0x000000ffff027224 */ /* 0x000fe200078e000c */
[----:B------:R-:W-:-:S02]  /*5de0*/  MOV R8, R14 ;  /* 0x0000000e00087202 */ /* 0x000fc40000000f00 */
[----:B------:R-:W-:Y:S01]  /*5df0*/  MOV R5, R9 ;  /* 0x0000000900057202 */ /* 0x000fe20000000f00 */
[----:B------:R-:W-:Y:S01]  /*5e00*/  @P4 IMAD.MOV.U32 R8, RZ, RZ, R15 ;  /* 0x000000ffff084224 */ /* 0x000fe200078e000f */
[----:B------:R-:W-:Y:S01]  /*5e10*/  @P4 MOV R15, R14 ;  /* 0x0000000e000f4202 */ /* 0x000fe20000000f00 */
[----:B------:R-:W-:Y:S01]  /*5e20*/  IMAD.MOV.U32 R14, RZ, RZ, R16 ;  /* 0x000000ffff0e7224 */ /* 0x000fe200078e0010 */
[----:B------:R-:W-:Y:S01]  /*5e30*/  @P1 MOV R19, R17 ;  /* 0x0000001100131202 */ /* 0x000fe20000000f00 */
[----:B------:R-:W-:Y:S01]  /*5e40*/  @P1 IMAD.MOV.U32 R17, RZ, RZ, R3 ;  /* 0x000000ffff111224 */ /* 0x000fe200078e0003 */
[----:B------:R-:W-:Y:S02]  /*5e50*/  MOV R3, R13 ;  /* 0x0000000d00037202 */ /* 0x000fe40000000f00 */
[----:B------:R-:W-:Y:S01]  /*5e60*/  @P3 MOV R0, R21 ;  /* 0x0000001500003202 */ /* 0x000fe20000000f00 */
[----:B------:R-:W-:Y:S01]  /*5e70*/  @P3 IMAD.MOV.U32 R21, RZ, RZ, R11 ;  /* 0x000000ffff153224 */ /* 0x000fe200078e000b */
[----:B------:R-:W-:Y:S01]  /*5e80*/  FSETP.GT.AND P5, PT, R19, R16, PT ;  /* 0x000000101300720b */ /* 0x000fe20003fa4000 */
[----:B------:R-:W-:Y:S01]  /*5e90*/  IMAD.MOV.U32 R4, RZ, RZ, R17 ;  /* 0x000000ffff047224 */ /* 0x000fe200078e0011 */
[----:B------:R-:W-:-:S02]  /*5ea0*/  FSETP.GT.AND P4, PT, R0, R17, PT ;  /* 0x000000110000720b */ /* 0x000fc40003f84000 */
[----:B------:R-:W-:Y:S02]  /*5eb0*/  @P2 MOV R3, R8 ;  /* 0x0000000800032202 */ /* 0x000fe40000000f00 */
[----:B------:R-:W-:Y:S02]  /*5ec0*/  @P2 MOV R8, R13 ;  /* 0x0000000d00082202 */ /* 0x000fe40000000f00 */
[CC--:B0-----:R-:W-:Y:S01]  /*5ed0*/  FSETP.GT.AND P2, PT, R10.reuse, R21.reuse, PT ;  /* 0x000000150a00720b */ /* 0x0c1fe20003f44000 */
[----:B------:R-:W-:Y:S01]  /*5ee0*/  @P1 IMAD.MOV.U32 R2, RZ, RZ, R3 ;  /* 0x000000ffff021224 */ /* 0x000fe200078e0003 */
[----:B------:R-:W-:Y:S02]  /*5ef0*/  @P1 MOV R3, R12 ;  /* 0x0000000c00031202 */ /* 0x000fe40000000f00 */
        /* <DEDUP_REMOVED lines=46> */
[----:B------:R-:W-:Y:S01]  /*61e0*/  IMAD.MOV.U32 R12, RZ, RZ, R16 ;  /* 0x000000ffff0c7224 */ /* 0x000fe200078e0010 */
[----:B------:R-:W-:Y:S01]  /*61f0*/  MOV R0, R7 ;  /* 0x0000000700007202 */ /* 0x000fe20000000f00 */
        /* <DEDUP_REMOVED lines=9> */
.L_x_256:
[----:B------:R-:W-:Y:S05]  /*6290*/  BSYNC.RECONVERGENT B0 ;  /* 0x0000000000007941 */ /* 0x000fea0003800200 */
.L_x_255:
        /* <DEDUP_REMOVED lines=24> */
.L_x_257:
        /* <DEDUP_REMOVED lines=14> */
.L_x_572:


//--------------------- .text._Z4topkILi5ELi256EEvPKfPiPfii --------------------------
	.section	.text._Z4topkILi5ELi256EEvPKfPiPfii,"ax",@progbits
	.align	128
        .global         _Z4topkILi5ELi256EEvPKfPiPfii
        .type           _Z4topkILi5ELi256EEvPKfPiPfii,@function
        .size           _Z4topkILi5ELi256EEvPKfPiPfii,(.L_x_573 - _Z4topkILi5ELi256EEvPKfPiPfii)
        .other          _Z4topkILi5ELi256EEvPKfPiPfii,@"STO_CUDA_ENTRY STV_DEFAULT"
_Z4topkILi5ELi256EEvPKfPiPfii:
.text._Z4topkILi5ELi256EEvPKfPiPfii:
        /* <DEDUP_REMOVED lines=20> */
[-C--:B------:R-:W-:Y:S01]  /*0140*/  LOP3.LUT R4, RZ, R0.reuse, RZ, 0x33, !PT ;  /* 0x00000000ff047212 */ /* 0x080fe200078e33ff */
[----:B------:R-:W-:Y:S01]  /*0150*/  IMAD R6, R7, UR8, RZ ;  /* 0x0000000807067c24 */ /* 0x000fe2000f8e02ff */
[----:B------:R-:W-:Y:S01]  /*0160*/  BSSY.RECONVERGENT B1, `(.L_x_260) ;  /* 0x000004b000017945 */ /* 0x000fe20003800200 */
[----:B------:R-:W-:Y:S02]  /*0170*/  IMAD.MOV.U32 R18, RZ, RZ, -0x1 ;  /* 0xffffffffff127424 */ /* 0x000fe400078e00ff */
[----:B------:R-:W-:Y:S01]  /*0180*/  IMAD.IADD R5, R4, 0x1, R7 ;  /* 0x0000000104057824 */ /* 0x000fe200078e0207 */
[----:B------:R-:W-:Y:S01]  /*0190*/  MOV R7, R0 ;  /* 0x0000000000077202 */ /* 0x000fe20000000f00 */
[----:B------:R-:W-:Y:S01]  /*01a0*/  IMAD.MOV.U32 R13, RZ, RZ, -0x800001 ;  /* 0xff7fffffff0d7424 */ /* 0x000fe200078e00ff */
[----:B------:R-:W-:Y:S02]  /*01b0*/  SHF.R.S32.HI R22, RZ, 0x1f, R6 ;  /* 0x0000001fff167819 */ /* 0x000fe40000011406 */
[----:B------:R-:W-:-:S02]  /*01c0*/  LOP3.LUT R4, R5, 0x300, RZ, 0xc0, !PT ;  /* 0x0000030005047812 */ /* 0x000fc400078ec0ff */
[----:B------:R-:W-:Y:S02]  /*01d0*/  ISETP.GE.U32.AND P0, PT, R5, 0x300, PT ;  /* 0x000003000500780c */ /* 0x000fe40003f06070 */
[----:B------:R-:W-:-:S13]  /*01e0*/  ISETP.NE.AND P1, PT, R4, 0x300, PT ;  /* 0x000003000400780c */ /* 0x000fda0003f25270 */
        /* <DEDUP_REMOVED lines=14> */
[----:B------:R-:W-:Y:S01]  /*02d0*/  IADD3 R20, PT, PT, -R20, RZ, RZ ;  /* 0x000000ff14147210 */ /* 0x000fe20007ffe1ff */
[----:B------:R-:W-:-:S02]  /*02e0*/  IMAD.MOV.U32 R19, RZ, RZ, -0x800001 ;  /* 0xff7fffffff137424 */ /* 0x000fc400078e00ff */
[----:B------:R-:W-:Y:S01]  /*02f0*/  IMAD.MOV.U32 R2, RZ, RZ, -0x1 ;  /* 0xffffffffff027424 */ /* 0x000fe200078e00ff */
[----:B0-----:R-:W-:-:S04]  /*0300*/  LEA R4, P1, R3, UR4, 0x2 ;  /* 0x0000000403047c11 */ /* 0x001fc8000f8210ff */
[----:B------:R-:W-:Y:S02]  /*0310*/  LEA.HI.X R5, R3, UR5, R8, 0x2, P1 ;  /* 0x0000000503057c11 */ /* 0x000fe400088f1408 */
[----:B------:R-:W-:-:S07]  /*0320*/  MOV R8, 0xff7fffff ;  /* 0xff7fffff00087802 */ /* 0x000fce0000000f00 */
.L_x_262:
[----:B------:R-:W2:Y:S01]  /*0330*/  LDG.E.CONSTANT R12, desc[UR6][R4.64] ;  /* 0x00000006040c7981 */ /* 0x000ea2000c1e9900 */
[----:B------:R-:W-:Y:S01]  /*0340*/  VIADD R20, R20, 0x1 ;  /* 0x0000000114147836 */ /* 0x000fe20000000000 */
[----:B--2---:R-:W-:-:S04]  /*0350*/  FSETP.GT.AND P1, PT, R12, R13, PT ;  /* 0x0000000d0c00720b */ /* 0x004fc80003f24000 */
[----:B------:R-:W-:-:S04]  /*0360*/  FSEL R3, R12, R13, P1 ;  /* 0x0000000d0c037208 */ /* 0x000fc80000800000 */
[----:B------:R-:W-:Y:S01]  /*0370*/  FSETP.GT.AND P2, PT, R3, R10, PT ;  /* 0x0000000a0300720b */ /* 0x000fe20003f44000 */
[----:B------:R-:W-:-:S12]  /*0380*/  IMAD.MOV.U32 R13, RZ, RZ, R3 ;  /* 0x000000ffff0d7224 */ /* 0x000fd800078e0003 */
[----:B------:R-:W-:Y:S01]  /*0390*/  @P2 IMAD.MOV.U32 R13, RZ, RZ, R10 ;  /* 0x000000ffff0d2224 */ /* 0x000fe200078e000a */
[----:B------:R-:W-:Y:S02]  /*03a0*/  @P2 MOV R10, R3 ;  /* 0x00000003000a2202 */ /* 0x000fe40000000f00 */
[C---:B------:R-:W-:Y:S01]  /*03b0*/  SEL R3, R7.reuse, R18, P1 ;  /* 0x0000001207037207 */ /* 0x040fe20000800000 */
[----:B------:R-:W-:Y:S01]  /*03c0*/  VIADD R7, R7, 0x100 ;  /* 0x0000010007077836 */ /* 0x000fe20000000000 */
[----:B------:R-:W-:Y:S01]  /*03d0*/  FSETP.GT.AND P3, PT, R10, R21, PT ;  /* 0x000000150a00720b */ /* 0x000fe20003f64000 */
[----:B------:R-:W-:Y:S02]  /*03e0*/  IMAD.MOV.U32 R12, RZ, RZ, R10 ;  /* 0x000000ffff0c7224 */ /* 0x000fe400078e000a */
[----:B------:R-:W-:Y:S02]  /*03f0*/  IMAD.MOV.U32 R18, RZ, RZ, R3 ;  /* 0x000000ffff127224 */ /* 0x000fe400078e0003 */
[----:B------:R-:W-:Y:S01]  /*0400*/  @P2 IMAD.MOV.U32 R18, RZ, RZ, R11 ;  /* 0x000000ffff122224 */ /* 0x000fe200078e000b */
[----:B------:R-:W-:-:S05]  /*0410*/  @P2 MOV R11, R3 ;  /* 0x00000003000b2202 */ /* 0x000fca0000000f00 */
[----:B------:R-:W-:Y:S02]  /*0420*/  IMAD.MOV.U32 R15, RZ, RZ, R11 ;  /* 0x000000ffff0f7224 */ /* 0x000fe400078e000b */
[----:B------:R-:W-:Y:S01]  /*0430*/  @P3 IMAD.MOV.U32 R12, RZ, RZ, R21 ;  /* 0x000000ffff0c3224 */ /* 0x000fe200078e0015 */
[----:B------:R-:W-:Y:S01]  /*0440*/  @P3 MOV R21, R10 ;  /* 0x0000000a00153202 */ /* 0x000fe20000000f00 */
[----:B------:R-:W-:Y:S01]  /*0450*/  @P3 IMAD.MOV.U32 R15, RZ, RZ, R23 ;  /* 0x000000ffff0f3224 */ /* 0x000fe200078e0017 */
[----:B------:R-:W-:Y:S02]  /*0460*/  @P3 MOV R23, R11 ;  /* 0x0000000b00173202 */ /* 0x000fe40000000f00 */
[----:B------:R-:W-:Y:S01]  /*0470*/  FSETP.GT.AND P1, PT, R21, R8, PT ;  /* 0x000000081500720b */ /* 0x000fe20003f24000 */
[----:B------:R-:W-:Y:S01]  /*0480*/  IMAD.MOV.U32 R17, RZ, RZ, R21 ;  /* 0x000000ffff117224 */ /* 0x000fe200078e0015 */
[----:B------:R-:W-:Y:S01]  /*0490*/  MOV R11, R15 ;  /* 0x0000000f000b7202 */ /* 0x000fe20000000f00 */
[----:B------:R-:W-:-:S10]  /*04a0*/  IMAD.MOV.U32 R14, RZ, RZ, R23 ;  /* 0x000000ffff0e7224 */ /* 0x000fd400078e0017 */
[----:B------:R-:W-:Y:S01]  /*04b0*/  @P1 MOV R17, R8 ;  /* 0x0000000800111202 */ /* 0x000fe20000000f00 */
[----:B------:R-:W-:Y:S02]  /*04c0*/  @P1 IMAD.MOV.U32 R8, RZ, RZ, R21 ;  /* 0x000000ffff081224 */ /* 0x000fe400078e0015 */
[----:B------:R-:W-:Y:S01]  /*04d0*/  @P1 IMAD.MOV.U32 R14, RZ, RZ, R9 ;  /* 0x000000ffff0e1224 */ /* 0x000fe200078e0009 */
[----:B------:R-:W-:Y:S01]  /*04e0*/  @P1 MOV R9, R23 ;  /* 0x0000001700091202 */ /* 0x000fe20000000f00 */
[----:B------:R-:W-:Y:S01]  /*04f0*/  IMAD.MOV.U32 R16, RZ, RZ, R8 ;  /* 0x000000ffff107224 */ /* 0x000fe200078e0008 */
[----:B------:R-:W-:Y:S01]  /*0500*/  FSETP.GT.AND P2, PT, R8, R19, PT ;  /* 0x000000130800720b */ /* 0x000fe20003f44000 */
[----:B------:R-:W-:Y:S01]  /*0510*/  IMAD.MOV.U32 R21, RZ, RZ, R17 ;  /* 0x000000ffff157224 */ /* 0x000fe200078e0011 */
[----:B------:R-:W-:Y:S01]  /*0520*/  IADD3 R4, P1, PT, R4, 0x400, RZ ;  /* 0x0000040004047810 */ /* 0x000fe20007f3e0ff */
[----:B------:R-:W-:Y:S02]  /*0530*/  IMAD.MOV.U32 R3, RZ, RZ, R9 ;  /* 0x000000ffff037224 */ /* 0x000fe400078e0009 */
[----:B------:R-:W-:Y:S01]  /*0540*/  IMAD.MOV.U32 R23, RZ, RZ, R14 ;  /* 0x000000ffff177224 */ /* 0x000fe200078e000e */
[----:B------:R-:W-:-:S07]  /*0550*/  IADD3.X R5, PT, PT, RZ, R5, RZ, P1, !PT ;  /* 0x00000005ff057210 */ /* 0x000fce0000ffe4ff */
[----:B------:R-:W-:Y:S01]  /*0560*/  @P2 MOV R10, R19 ;  /* 0x00000013000a2202 */ /* 0x000fe20000000f00 */
[----:B------:R-:W-:Y:S01]  /*0570*/  @P2 IMAD.MOV.U32 R16, RZ, RZ, R19 ;  /* 0x000000ffff102224 */ /* 0x000fe200078e0013 */
[----:B------:R-:W-:Y:S02]  /*0580*/  @P2 MOV R19, R8 ;  /* 0x0000000800132202 */ /* 0x000fe40000000f00 */
[----:B------:R-:W-:Y:S01]  /*0590*/  @P2 MOV R3, R2 ;  /* 0x0000000200032202 */ /* 0x000fe20000000f00 */
[----:B------:R-:W-:Y:S02]  /*05a0*/  @P2 IMAD.MOV.U32 R8, RZ, RZ, R10 ;  /* 0x000000ffff082224 */ /* 0x000fe400078e000a */
[----:B------:R-:W-:Y:S02]  /*05b0*/  @P2 IMAD.MOV.U32 R10, RZ, RZ, R2 ;  /* 0x000000ffff0a2224 */ /* 0x000fe400078e0002 */
[----:B------:R-:W-:Y:S02]  /*05c0*/  @P2 IMAD.MOV.U32 R2, RZ, RZ, R9 ;  /* 0x000000ffff022224 */ /* 0x000fe400078e0009 */
[----:B------:R-:W-:Y:S01]  /*05d0*/  @P2 IMAD.MOV.U32 R9, RZ, RZ, R10 ;  /* 0x000000ffff092224 */ /* 0x000fe200078e000a */
[----:B------:R-:W-:Y:S01]  /*05e0*/  ISETP.NE.AND P2, PT, R20, RZ, PT ;  /* 0x000000ff1400720c */ /* 0x000fe20003f45270 */
[----:B------:R-:W-:-:S12]  /*05f0*/  IMAD.MOV.U32 R10, RZ, RZ, R12 ;  /* 0x000000ffff0a7224 */ /* 0x000fd800078e000c */
[----:B------:R-:W-:Y:S05]  /*0600*/  @P2 BRA `(.L_x_262) ;  /* 0xfffffffc00482947 */ /* 0x000fea000383ffff */
.L_x_261:
[----:B------:R-:W-:Y:S05]  /*0610*/  BSYNC.RECONVERGENT B1 ;  /* 0x0000000000017941 */ /* 0x000fea0003800200 */
.L_x_260:
[----:B------:R-:W-:Y:S05]  /*0620*/  @!P0 BRA `(.L_x_259) ;  /* 0x00000008001c8947 */ /* 0x000fea0003800000 */
.L_x_263:
        /* <DEDUP_REMOVED lines=11> */
[----:B------:R-:W-:Y:S01]  /*06e0*/  FSETP.GT.AND P2, PT, R13, R12, PT ;  /* 0x0000000c0d00720b */ /* 0x000fe20003f44000 */
[----:B------:R-:W-:Y:S02]  /*06f0*/  IMAD.MOV.U32 R10, RZ, RZ, R13 ;  /* 0x000000ffff0a7224 */ /* 0x000fe400078e000d */
[----:B------:R-:W-:-:S10]  /*0700*/  IMAD.MOV.U32 R18, RZ, RZ, R8 ;  /* 0x000000ffff127224 */ /* 0x000fd400078e0008 */
[----:B------:R-:W-:Y:S01]  /*0710*/  @P2 IMAD.MOV.U32 R10, RZ, RZ, R12 ;  /* 0x000000ffff0a2224 */ /* 0x000fe200078e000c */
[----:B------:R-:W-:Y:S01]  /*0720*/  @P2 MOV R12, R13 ;  /* 0x0000000d000c2202 */ /* 0x000fe20000000f00 */
[----:B------:R-:W-:Y:S01]  /*0730*/  @P2 IMAD.MOV.U32 R18, RZ, RZ, R15 ;  /* 0x000000ffff122224 */ /* 0x000fe200078e000f */
[----:B------:R-:W-:Y:S02]  /*0740*/  @P2 MOV R15, R8 ;  /* 0x00000008000f2202 */ /* 0x000fe40000000f00 */
[----:B------:R-:W-:Y:S01]  /*0750*/  FSETP.GT.AND P3, PT, R12, R17, PT ;  /* 0x000000110c00720b */ /* 0x000fe20003f64000 */
[----:B------:R-:W-:Y:S01]  /*0760*/  IMAD.MOV.U32 R11, RZ, RZ, R12 ;  /* 0x000000ffff0b7224 */ /* 0x000fe200078e000c */
[----:B---3--:R-:W-:Y:S01]  /*0770*/  FSETP.GT.AND P4, PT, R21, R10, PT ;  /* 0x0000000a1500720b */ /* 0x008fe20003f84000 */
[----:B------:R-:W-:-:S03]  /*0780*/  IMAD.MOV.U32 R9, RZ, RZ, R15 ;  /* 0x000000ffff097224 */ /* 0x000fc600078e000f */
[----:B------:R-:W-:-:S07]  /*0790*/  FSEL R20, R21, R10, P4 ;  /* 0x0000000a15147208 */ /* 0x000fce0002000000 */
[----:B------:R-:W-:Y:S01]  /*07a0*/  @P3 IMAD.MOV.U32 R11, RZ, RZ, R17 ;  /* 0x000000ffff0b3224 */ /* 0x000fe200078e0011 */
[----:B------:R-:W-:Y:S01]  /*07b0*/  @P3 MOV R17, R12 ;  /* 0x0000000c00113202 */ /* 0x000fe20000000f00 */
[----:B------:R-:W-:Y:S01]  /*07c0*/  IMAD.MOV.U32 R12, RZ, RZ, R20 ;  /* 0x000000ffff0c7224 */ /* 0x000fe200078e0014 */
[----:B------:R-:W-:Y:S01]  /*07d0*/  @P3 MOV R9, R14 ;  /* 0x0000000e00093202 */ /* 0x000fe20000000f00 */
[----:B------:R-:W-:Y:S01]  /*07e0*/  @P3 IMAD.MOV.U32 R14, RZ, RZ, R15 ;  /* 0x000000ffff0e3224 */ /* 0x000fe200078e000f */
[----:B------:R-:W-:Y:S01]  /*07f0*/  FSETP.GT.AND P5, PT, R20, R11, PT ;  /* 0x0000000b1400720b */ /* 0x000fe20003fa4000 */
[----:B------:R-:W-:Y:S01]  /*0800*/  IMAD.MOV.U32 R10, RZ, RZ, R17 ;  /* 0x000000ffff0a7224 */ /* 0x000fe200078e0011 */
[----:B------:R-:W-:Y:S02]  /*0810*/  FSETP.GT.AND P6, PT, R17, R16, PT ;  /* 0x000000101100720b */ /* 0x000fe40003fc4000 */
[----:B------:R-:W-:-:S09]  /*0820*/  @P4 IADD3 R18, PT, PT, R7, 0x100, RZ ;  /* 0x0000010007124810 */ /* 0x000fd20007ffe0ff */
[----:B------:R-:W-:Y:S01]  /*0830*/  @P5 MOV R12, R11 ;  /* 0x0000000b000c5202 */ /* 0x000fe20000000f00 */
[----:B------:R-:W-:Y:S02]  /*0840*/  @P5 IMAD.MOV.U32 R11, RZ, RZ, R20 ;  /* 0x000000ffff0b5224 */ /* 0x000fe400078e0014 */
[----:B------:R-:W-:Y:S01]  /*0850*/  @P6 IMAD.MOV.U32 R10, RZ, RZ, R16 ;  /* 0x000000ffff0a6224 */ /* 0x000fe200078e0010 */
[----:B------:R-:W-:Y:S01]  /*0860*/  @P6 MOV R16, R17 ;  /* 0x0000001100106202 */ /* 0x000fe20000000f00 */
[----:B------:R-:W-:Y:S01]  /*0870*/  IMAD.MOV.U32 R13, RZ, RZ, R11 ;  /* 0x000000ffff0d7224 */ /* 0x000fe200078e000b */
[----:B----4-:R-:W-:Y:S02]  /*0880*/  FSETP.GT.AND P2, PT, R5, R12, PT ;  /* 0x0000000c0500720b */ /* 0x010fe40003f44000 */
[----:B------:R-:W-:Y:S02]  /*0890*/  FSETP.GT.AND P0, PT, R11, R10, PT ;  /* 0x0000000a0b00720b */ /* 0x000fe40003f04000 */
[----:B------:R-:W-:-:S02]  /*08a0*/  FSETP.GT.AND P1, PT, R16, R19, PT ;  /* 0x000000131000720b */ /* 0x000fc40003f24000 */
[----:B------:R-:W-:Y:S02]  /*08b0*/  MOV R8, R16 ;  /* 0x0000001000087202 */ /* 0x000fe40000000f00 */
[----:B------:R-:W-:Y:S02]  /*08c0*/  FSEL R20, R5, R12, P2 ;  /* 0x0000000c05147208 */ /* 0x000fe40001000000 */
[----:B------:R-:W-:Y:S01]  /*08d0*/  MOV R17, R18 ;  /* 0x0000001200117202 */ /* 0x000fe20000000f00 */
[----:B------:R-:W-:Y:S02]  /*08e0*/  @P5 IMAD.MOV.U32 R17, RZ, RZ, R9 ;  /* 0x000000ffff115224 */ /* 0x000fe400078e0009 */
[----:B------:R-:W-:Y:S02]  /*08f0*/  IMAD.MOV.U32 R15, RZ, RZ, R20 ;  /* 0x000000ffff0f7224 */ /* 0x000fe400078e0014 */
[----:B------:R-:W-:Y:S02]  /*0900*/  @P0 IMAD.MOV.U32 R13, RZ, RZ, R10 ;  /* 0x000000ffff0d0224 */ /* 0x000fe400078e000a */
        /* <DEDUP_REMOVED lines=8> */
[----:B------:R-:W-:-:S02]  /*0990*/  @P5 IMAD.MOV.U32 R9, RZ, RZ, R18 ;  /* 0x000000ffff095224 */ /* 0x000fc400078e0012 */
[----:B------:R-:W-:Y:S02]  /*09a0*/  @P6 IMAD.MOV.U32 R3, RZ, RZ, R14 ;  /* 0x000000ffff036224 */ /* 0x000fe400078e000e */
[----:B------:R-:W-:-:S03]  /*09b0*/  @P2 VIADD R17, R7, 0x200 ;  /* 0x0000020007112836 */ /* 0x000fc60000000000 */
[----:B------:R-:W-:Y:S01]  /*09c0*/  MOV R5, R3 ;  /* 0x0000000300057202 */ /* 0x000fe20000000f00 */
[----:B------:R-:W-:Y:S02]  /*09d0*/  @P3 IMAD.MOV.U32 R15, RZ, RZ, R13 ;  /* 0x000000ffff0f3224 */ /* 0x000fe400078e000d */
[----:B------:R-:W-:Y:S02]  /*09e0*/  @P3 IMAD.MOV.U32 R13, RZ, RZ, R20 ;  /* 0x000000ffff0d3224 */ /* 0x000fe400078e0014 */
        /* <DEDUP_REMOVED lines=8> */
[----:B------:R-:W-:Y:S01]  /*0a70*/  @P0 IMAD.MOV.U32 R11, RZ, RZ, R9 ;  /* 0x000000ffff0b0224 */ /* 0x000fe200078e0009 */
[----:B-----5:R-:W-:-:S02]  /*0a80*/  FSETP.GT.AND P0, PT, R4, R15, PT ;  /* 0x0000000f0400720b */ /* 0x020fc40003f04000 */
[----:B------:R-:W-:Y:S02]  /*0a90*/  MOV R9, R8 ;  /* 0x0000000800097202 */ /* 0x000fe40000000f00 */
[----:B------:R-:W-:Y:S01]  /*0aa0*/  FSEL R15, R4, R15, P0 ;  /* 0x0000000f040f7208 */ /* 0x000fe20000000000 */
        /* <DEDUP_REMOVED lines=9> */
[----:B------:R-:W-:-:S02]  /*0b40*/  FSETP.GT.AND P4, PT, R12, R9, PT ;  /* 0x000000090c00720b */ /* 0x000fc40003f84000 */
[----:B------:R-:W-:Y:S02]  /*0b50*/  MOV R11, R12 ;  /* 0x0000000c000b7202 */ /* 0x000fe40000000f00 */
[----:B------:R-:W-:Y:S02]  /*0b60*/  @P6 MOV R19, R8 ;  /* 0x0000000800136202 */ /* 0x000fe40000000f00 */
[-C--:B------:R-:W-:Y:S01]  /*0b70*/  MOV R3, R5.reuse ;  /* 0x0000000500037202 */ /* 0x080fe20000000f00 */
[----:B------:R-:W-:Y:S01]  /*0b80*/  @P6 IMAD.MOV.U32 R3, RZ, RZ, R2 ;  /* 0x000000ffff036224 */ /* 0x000fe200078e0002 */
[----:B------:R-:W-:Y:S01]  /*0b90*/  @P6 MOV R2, R5 ;  /* 0x0000000500026202 */ /* 0x000fe20000000f00 */
[----:B------:R-:W-:Y:S02]  /*0ba0*/  @P1 IMAD.MOV.U32 R13, RZ, RZ, R14 ;  /* 0x000000ffff0d1224 */ /* 0x000fe400078e000e */
[----:B------:R-:W-:Y:S01]  /*0bb0*/  @P1 IMAD.MOV.U32 R14, RZ, RZ, R15 ;  /* 0x000000ffff0e1224 */ /* 0x000fe200078e000f */
[----:B------:R-:W-:Y:S01]  /*0bc0*/  MOV R15, R17 ;  /* 0x00000011000f7202 */ /* 0x000fe20000000f00 */
[----:B------:R-:W-:-:S02]  /*0bd0*/  @P4 IMAD.MOV.U32 R11, RZ, RZ, R9 ;  /* 0x000000ffff0b4224 */ /* 0x000fc400078e0009 */
[----:B------:R-:W-:Y:S01]  /*0be0*/  @P4 IMAD.MOV.U32 R9, RZ, RZ, R12 ;  /* 0x000000ffff094224 */ /* 0x000fe200078e000c */
[----:B------:R-:W-:Y:S01]  /*0bf0*/  MOV R12, R14 ;  /* 0x0000000e000c7202 */ /* 0x000fe20000000f00 */
[----:B------:R-:W-:Y:S01]  /*0c00*/  @P3 IMAD.MOV.U32 R15, RZ, RZ, R10 ;  /* 0x000000ffff0f3224 */ /* 0x000fe200078e000a */
[----:B------:R-:W-:Y:S01]  /*0c10*/  FSETP.GT.AND P2, PT, R14, R11, PT ;  /* 0x0000000b0e00720b */ /* 0x000fe20003f44000 */
[----:B------:R-:W-:Y:S01]  /*0c20*/  @P3 IMAD.MOV.U32 R10, RZ, RZ, R17 ;  /* 0x000000ffff0a3224 */ /* 0x000fe200078e0011 */
[----:B------:R-:W-:Y:S01]  /*0c30*/  FSETP.GT.AND P3, PT, R9, R19, PT ;  /* 0x000000130900720b */ /* 0x000fe20003f64000 */
[----:B------:R-:W-:Y:S02]  /*0c40*/  IMAD.MOV.U32 R20, RZ, RZ, R9 ;  /* 0x000000ffff147224 */ /* 0x000fe400078e0009 */
[--C-:B------:R-:W-:Y:S01]  /*0c50*/  IMAD.MOV.U32 R8, RZ, RZ, R10.reuse ;  /* 0x000000ffff087224 */ /* 0x100fe200078e000a */
[----:B------:R-:W-:Y:S01]  /*0c60*/  @P5 MOV R8, R4 ;  /* 0x0000000400085202 */ /* 0x000fe20000000f00 */
[C---:B------:R-:W-:Y:S01]  /*0c70*/  @P0 VIADD R15, R7.reuse, 0x300 ;  /* 0x00000300070f0836 */ /* 0x040fe20000000000 */
[----:B------:R-:W-:Y:S01]  /*0c80*/  IADD3 R7, PT, PT, R7, 0x400, RZ ;  /* 0x0000040007077810 */ /* 0x000fe20007ffe0ff */
[----:B------:R-:W-:-:S02]  /*0c90*/  @P5 IMAD.MOV.U32 R4, RZ, RZ, R10 ;  /* 0x000000ffff045224 */ /* 0x000fc400078e000a */
[----:B------:R-:W-:Y:S02]  /*0ca0*/  IMAD.MOV.U32 R18, RZ, RZ, R15 ;  /* 0x000000ffff127224 */ /* 0x000fe400078e000f */
[----:B------:R-:W-:Y:S01]  /*0cb0*/  @P2 MOV R12, R11 ;  /* 0x0000000b000c2202 */ /* 0x000fe20000000f00 */
[----:B------:R-:W-:Y:S01]  /*0cc0*/  @P2 IMAD.MOV.U32 R11, RZ, RZ, R14 ;  /* 0x000000ffff0b2224 */ /* 0x000fe200078e000e */
[----:B------:R-:W-:Y:S01]  /*0cd0*/  MOV R10, R4 ;  /* 0x00000004000a7202 */ /* 0x000fe20000000f00 */
[----:B------:R-:W-:Y:S02]  /*0ce0*/  @P3 IMAD.MOV.U32 R20, RZ, RZ, R19 ;  /* 0x000000ffff143224 */ /* 0x000fe400078e0013 */
[----:B------:R-:W-:Y:S01]  /*0cf0*/  @P1 IMAD.MOV.U32 R18, RZ, RZ, R8 ;  /* 0x000000ffff121224 */ /* 0x000fe200078e0008 */
[----:B------:R-:W-:Y:S01]  /*0d00*/  MOV R17, R11 ;  /* 0x0000000b00117202 */ /* 0x000fe20000000f00 */
[----:B------:R-:W-:Y:S01]  /*0d10*/  @P1 IMAD.MOV.U32 R8, RZ, RZ, R15 ;  /* 0x000000ffff081224 */ /* 0x000fe200078e000f */
[----:B------:R-:W-:Y:S01]  /*0d20*/  FSETP.GT.AND P0, PT, R11, R20, PT ;  /* 0x000000140b00720b */ /* 0x000fe20003f04000 */
[----:B------:R-:W-:-:S02]  /*0d30*/  @P4 IMAD.MOV.U32 R10, RZ, RZ, R3 ;  /* 0x000000ffff0a4224 */ /* 0x000fc400078e0003 */
[----:B------:R-:W-:Y:S01]  /*0d40*/  @P4 IMAD.MOV.U32 R3, RZ, RZ, R4 ;  /* 0x000000ffff034224 */ /* 0x000fe200078e0004 */
[----:B------:R-:W-:Y:S01]  /*0d50*/  MOV R15, R8 ;  /* 0x00000008000f7202 */ /* 0x000fe20000000f00 */
[----:B------:R-:W-:Y:S01]  /*0d60*/  @P3 IMAD.MOV.U32 R19, RZ, RZ, R9 ;  /* 0x000000ffff133224 */ /* 0x000fe200078e0009 */
[----:B------:R-:W-:Y:S01]  /*0d70*/  @P2 MOV R15, R10 ;  /* 0x0000000a000f2202 */ /* 0x000fe20000000f00 */
[----:B------:R-:W-:Y:S02]  /*0d80*/  @P2 IMAD.MOV.U32 R10, RZ, RZ, R8 ;  /* 0x000000ffff0a2224 */ /* 0x000fe400078e0008 */
[----:B------:R-:W-:Y:S02]  /*0d90*/  IMAD.MOV.U32 R4, RZ, RZ, R3 ;  /* 0x000000ffff047224 */ /* 0x000fe400078e0003 */
[----:B------:R-:W-:Y:S01]  /*0da0*/  @P3 IMAD.MOV.U32 R4, RZ, RZ, R2 ;  /* 0x000000ffff043224 */ /* 0x000fe200078e0002 */
[----:B------:R-:W-:Y:S01]  /*0db0*/  MOV R14, R10 ;  /* 0x0000000a000e7202 */ /* 0x000fe20000000f00 */
[----:B------:R-:W-:-:S02]  /*0dc0*/  @P0 IMAD.MOV.U32 R17, RZ, RZ, R20 ;  /* 0x000000ffff110224 */ /* 0x000fc400078e0014 */
[----:B------:R-:W-:Y:S02]  /*0dd0*/  @P0 IMAD.MOV.U32 R20, RZ, RZ, R11 ;  /* 0x000000ffff140224 */ /* 0x000fe400078e000b */
[----:B------:R-:W-:Y:S02]  /*0de0*/  @P0 IMAD.MOV.U32 R14, RZ, RZ, R4 ;  /* 0x000000ffff0e0224 */ /* 0x000fe400078e0004 */
[----:B------:R-:W-:Y:S01]  /*0df0*/  @P0 IMAD.MOV.U32 R4, RZ, RZ, R10 ;  /* 0x000000ffff040224 */ /* 0x000fe200078e000a */
[----:B------:R-:W-:Y:S01]  /*0e00*/  ISETP.GE.AND P0, PT, R7, UR9, PT ;  /* 0x0000000907007c0c */ /* 0x000fe2000bf06270 */
        /* <DEDUP_REMOVED lines=8> */
[----:B------:R-:W-:Y:S06]  /*0e90*/  @!P0 BRA `(.L_x_263) ;  /* 0xfffffff400e48947 */ /* 0x000fec000383ffff */
.L_x_259:
[----:B------:R-:W-:Y:S05]  /*0ea0*/  BSYNC.RECONVERGENT B0 ;  /* 0x0000000000007941 */ /* 0x000fea0003800200 */
.L_x_258:
        /* <DEDUP_REMOVED lines=18> */
[----:B------:R-:W-:Y:S01]  /*0fd0*/  FSEL R21, R10, R13, !P5 ;  /* 0x0000000d0a157208 */ /* 0x000fe20006800000 */
[----:B0-----:R-:W-:-:S03]  /*0fe0*/  IMAD.MOV.U32 R13, RZ, RZ, R17 ;  /* 0x000000ffff0d7224 */ /* 0x001fc600078e0011 */
[----:B------:R-:W-:-:S13]  /*0ff0*/  FSETP.GT.AND P3, PT, R21, R12, PT ;  /* 0x0000000c1500720b */ /* 0x000fda0003f64000 */
[----:B------:R-:W-:Y:S01]  /*1000*/  @P3 MOV R22, R21 ;  /* 0x0000001500163202 */ /* 0x000fe20000000f00 */
[----:B------:R-:W-:Y:S02]  /*1010*/  @P3 IMAD.MOV.U32 R21, RZ, RZ, R12 ;  /* 0x000000ffff153224 */ /* 0x000fe400078e000c */
[----:B------:R-:W-:Y:S01]  /*1020*/  IMAD.MOV.U32 R12, RZ, RZ, R2 ;  /* 0x000000ffff0c7224 */ /* 0x000fe200078e0002 */
[----:B------:R-:W-:Y:S02]  /*1030*/  FSETP.GT.AND P4, PT, R22, R17, PT ;  /* 0x000000111600720b */ /* 0x000fe40003f84000 */
[----:B------:R-:W-:-:S04]  /*1040*/  FSETP.GEU.AND P6, PT, R21, R24, PT ;  /* 0x000000181500720b */ /* 0x000fc80003fce000 */
[----:B------:R-:W-:Y:S02]  /*1050*/  FSEL R21, R24, R21, !P6 ;  /* 0x0000001518157208 */ /* 0x000fe40007000000 */
[----:B------:R-:W-:Y:S02]  /*1060*/  SEL R24, R23, R18, !P5 ;  /* 0x0000001217187207 */ /* 0x000fe40006800000 */
[----:B------:R-:W-:-:S03]  /*1070*/  MOV R18, R16 ;  /* 0x0000001000127202 */ /* 0x000fc60000000f00 */
[----:B------:R-:W-:Y:S01]  /*1080*/  @P4 MOV R13, R22 ;  /* 0x00000016000d4202 */ /* 0x000fe20000000f00 */
[----:B------:R-:W-:Y:S02]  /*1090*/  @P4 IMAD.MOV.U32 R22, RZ, RZ, R17 ;  /* 0x000000ffff164224 */ /* 0x000fe400078e0011 */
[----:B------:R-:W-:Y:S01]  /*10a0*/  IMAD.MOV.U32 R17, RZ, RZ, R15 ;  /* 0x000000ffff117224 */ /* 0x000fe200078e000f */
[----:B------:R-:W-:Y:S01]  /*10b0*/  FSETP.GT.AND P1, PT, R13, R16, PT ;  /* 0x000000100d00720b */ /* 0x000fe20003f24000 */
[----:B------:R-:W-:Y:S01]  /*10c0*/  @P3 IMAD.MOV.U32 R17, RZ, RZ, R24 ;  /* 0x000000ffff113224 */ /* 0x000fe200078e0018 */
[----:B------:R-:W-:Y:S01]  /*10d0*/  FSETP.GT.AND P5, PT, R21, R22, PT ;  /* 0x000000161500720b */ /* 0x000fe20003fa4000 */
[----:B------:R-:W-:Y:S01]  /*10e0*/  IMAD.MOV.U32 R10, RZ, RZ, R22 ;  /* 0x000000ffff0a7224 */ /* 0x000fe200078e0016 */
[----:B------:R-:W-:Y:S01]  /*10f0*/  @P3 MOV R24, R15 ;  /* 0x0000000f00183202 */ /* 0x000fe20000000f00 */
[----:B------:R-:W-:Y:S02]  /*1100*/  IMAD.MOV.U32 R15, RZ, RZ, R14 ;  /* 0x000000ffff0f7224 */ /* 0x000fe400078e000e */
        /* <DEDUP_REMOVED lines=13> */
[----:B------:R-:W-:Y:S02]  /*11e0*/  MOV R3, R13 ;  /* 0x0000000d00037202 */ /* 0x000fe40000000f00 */
[----:B------:R-:W-:-:S03]  /*11f0*/  FSEL R20, R20, R21, !P1 ;  /* 0x0000001514147208 */ /* 0x000fc60004800000 */
[----:B------:R-:W-:Y:S02]  /*1200*/  @P3 IMAD.MOV.U32 R16, RZ, RZ, R18 ;  /* 0x000000ffff103224 */ /* 0x000fe400078e0012 */
[----:B------:R-:W-:Y:S01]  /*1210*/  @P4 MOV R3, R10 ;  /* 0x0000000a00034202 */ /* 0x000fe20000000f00 */
[----:B------:R-:W-:Y:S02]  /*1220*/  @P3 IMAD.MOV.U32 R18, RZ, RZ, R19 ;  /* 0x000000ffff123224 */ /* 0x000fe400078e0013 */
[----:B------:R-:W-:Y:S01]  /*1230*/  @P4 IMAD.MOV.U32 R10, RZ, RZ, R13 ;  /* 0x000000ffff0a4224 */ /* 0x000fe200078e000d */
[----:B------:R-:W-:Y:S01]  /*1240*/  SEL R13, R11, R24, !P6 ;  /* 0x000000180b0d7207 */ /* 0x000fe20007000000 */
        /* <DEDUP_REMOVED lines=8> */
[----:B------:R-:W-:-:S02]  /*12d0*/  @P5 IMAD.MOV.U32 R13, RZ, RZ, R17 ;  /* 0x000000ffff0d5224 */ /* 0x000fc400078e0011 */
[----:B------:R-:W-:Y:S02]  /*12e0*/  IMAD.MOV.U32 R17, RZ, RZ, R15 ;  /* 0x000000ffff117224 */ /* 0x000fe400078e000f */
[----:B------:R-:W-:Y:S01]  /*12f0*/  @P4 IMAD.MOV.U32 R17, RZ, RZ, R19 ;  /* 0x000000ffff114224 */ /* 0x000fe200078e0013 */
[----:B------:R-:W-:Y:S02]  /*1300*/  @P4 MOV R19, R15 ;  /* 0x0000000f00134202 */ /* 0x000fe40000000f00 */
[----:B------:R-:W-:Y:S01]  /*1310*/  SEL R8, R8, R13, !P1 ;  /* 0x0000000d08087207 */ /* 0x000fe20004800000 */
        /* <DEDUP_REMOVED lines=8> */
[----:B------:R-:W-:-:S02]  /*13a0*/  IMAD.MOV.U32 R18, RZ, RZ, R3 ;  /* 0x000000ffff127224 */ /* 0x000fc400078e0003 */
[----:B------:R-:W-:Y:S01]  /*13b0*/  @P3 IMAD.MOV.U32 R15, RZ, RZ, R17 ;  /* 0x000000ffff0f3224 */ /* 0x000fe200078e0011 */
[----:B------:R-:W-:Y:S01]  /*13c0*/  @P3 MOV R17, R14 ;  /* 0x0000000e00113202 */ /* 0x000fe20000000f00 */
[--C-:B------:R-:W-:Y:S01]  /*13d0*/  IMAD.MOV.U32 R14, RZ, RZ, R19.reuse ;  /* 0x000000ffff0e7224 */ /* 0x100fe200078e0013 */
[----:B------:R-:W-:Y:S02]  /*13e0*/  FSETP.GEU.AND P3, PT, R20, R5, PT ;  /* 0x000000051400720b */ /* 0x000fe40003f6e000 */
[----:B------:R-:W-:Y:S01]  /*13f0*/  @P6 MOV R14, R8 ;  /* 0x00000008000e6202 */ /* 0x000fe20000000f00 */
[----:B------:R-:W-:Y:S01]  /*1400*/  @P6 IMAD.MOV.U32 R8, RZ, RZ, R19 ;  /* 0x000000ffff086224 */ /* 0x000fe200078e0013 */
[----:B------:R-:W-:Y:S01]  /*1410*/  FSEL R21, R5, R20, !P3 ;  /* 0x0000001405157208 */ /* 0x000fe20005800000 */
[----:B------:R-:W-:Y:S01]  /*1420*/  @P5 IMAD.MOV.U32 R13, RZ, RZ, R11 ;  /* 0x000000ffff0d5224 */ /* 0x000fe200078e000b */
[----:B------:R-:W-:Y:S01]  /*1430*/  @P5 MOV R11, R16 ;  /* 0x00000010000b5202 */ /* 0x000fe20000000f00 */
[----:B------:R-:W-:Y:S01]  /*1440*/  @P4 IMAD.MOV.U32 R18, RZ, RZ, R2 ;  /* 0x000000ffff124224 */ /* 0x000fe200078e0002 */
[----:B------:R-:W-:Y:S01]  /*1450*/  SEL R7, R7, R8, !P3 ;  /* 0x0000000807077207 */ /* 0x000fe20005800000 */
[----:B------:R-:W-:Y:S01]  /*1460*/  @P4 IMAD.MOV.U32 R2, RZ, RZ, R3 ;  /* 0x000000ffff024224 */ /* 0x000fe200078e0003 */
[-C--:B------:R-:W-:Y:S01]  /*1470*/  MOV R20, R11.reuse ;  /* 0x0000000b00147202 */ /* 0x080fe20000000f00 */
[----:B------:R-:W-:Y:S01]  /*1480*/  IMAD.MOV.U32 R5, RZ, RZ, R12 ;  /* 0x000000ffff057224 */ /* 0x000fe200078e000c */
[----:B------:R-:W-:Y:S01]  /*1490*/  FSETP.GT.AND P1, PT, R18, R11, PT ;  /* 0x0000000b1200720b */ /* 0x000fe20003f24000 */
[----:B------:R-:W-:Y:S01]  /*14a0*/  @P5 IMAD.MOV.U32 R5, RZ, RZ, R15 ;  /* 0x000000ffff055224 */ /* 0x000fe200078e000f */
[-C--:B------:R-:W-:Y:S01]  /*14b0*/  FSETP.GT.AND P6, PT, R21, R2.reuse, PT ;  /* 0x000000021500720b */ /* 0x080fe20003fc4000 */
[--C-:B------:R-:W-:Y:S01]  /*14c0*/  IMAD.MOV.U32 R16, RZ, RZ, R17.reuse ;  /* 0x000000ffff107224 */ /* 0x100fe200078e0011 */
[----:B------:R-:W-:Y:S01]  /*14d0*/  MOV R10, R2 ;  /* 0x00000002000a7202 */ /* 0x000fe20000000f00 */
[----:B------:R-:W-:Y:S01]  /*14e0*/  @P4 IMAD.MOV.U32 R16, RZ, RZ, R14 ;  /* 0x000000ffff104224 */ /* 0x000fe200078e000e */
[----:B------:R-:W-:Y:S01]  /*14f0*/  @P5 MOV R15, R12 ;  /* 0x0000000c000f5202 */ /* 0x000fe20000000f00 */
[----:B------:R-:W-:-:S02]  /*1500*/  @P4 IMAD.MOV.U32 R14, RZ, RZ, R17 ;  /* 0x000000ffff0e4224 */ /* 0x000fc400078e0011 */
[----:B------:R-:W-:-:S04]  /*1510*/  IMAD.MOV.U32 R3, RZ, RZ, R5 ;  /* 0x000000ffff037224 */ /* 0x000fc800078e0005 */
[----:B------:R-:W-:Y:S02]  /*1520*/  @P1 IMAD.MOV.U32 R20, RZ, RZ, R18 ;  /* 0x000000ffff141224 */ /* 0x000fe400078e0012 */
[----:B------:R-:W-:Y:S01]  /*1530*/  @P1 IMAD.MOV.U32 R18, RZ, RZ, R11 ;  /* 0x000000ffff121224 */ /* 0x000fe200078e000b */
[----:B------:R-:W-:Y:S01]  /*1540*/  @P6 MOV R10, R21 ;  /* 0x00000015000a6202 */ /* 0x000fe20000000f00 */
[--C-:B------:R-:W-:Y:S01]  /*1550*/  IMAD.MOV.U32 R11, RZ, RZ, R15.reuse ;  /* 0x000000ffff0b7224 */ /* 0x100fe200078e000f */
[-C--:B------:R-:W-:Y:S01]  /*1560*/  FSETP.GT.AND P5, PT, R20, R13.reuse, PT ;  /* 0x0000000d1400720b */ /* 0x080fe20003fa4000 */
[----:B------:R-:W-:Y:S01]  /*1570*/  @P6 IMAD.MOV.U32 R21, RZ, RZ, R2 ;  /* 0x000000ffff156224 */ /* 0x000fe200078e0002 */
[----:B------:R-:W-:Y:S02]  /*1580*/  FSETP.GT.AND P4, PT, R10, R18, PT ;  /* 0x000000120a00720b */ /* 0x000fe40003f84000 */
[----:B------:R-:W-:Y:S01]  /*1590*/  @P1 MOV R11, R16 ;  /* 0x00000010000b1202 */ /* 0x000fe20000000f00 */
[----:B------:R-:W-:Y:S01]  /*15a0*/  @P1 IMAD.MOV.U32 R16, RZ, RZ, R15 ;  /* 0x000000ffff101224 */ /* 0x000fe200078e000f */
[----:B------:R-:W-:-:S02]  /*15b0*/  MOV R2, R13 ;  /* 0x0000000d00027202 */ /* 0x000fc40000000f00 */
[----:B------:R-:W-:Y:S01]  /*15c0*/  FSETP.GEU.AND P1, PT, R21, R4, PT ;  /* 0x000000041500720b */ /* 0x000fe20003f2e000 */
[----:B------:R-:W-:-:S04]  /*15d0*/  IMAD.MOV.U32 R8, RZ, RZ, R16 ;  /* 0x000000ffff087224 */ /* 0x000fc800078e0010 */
[----:B------:R-:W-:Y:S02]  /*15e0*/  @P5 IMAD.MOV.U32 R3, RZ, RZ, R11 ;  /* 0x000000ffff035224 */ /* 0x000fe400078e000b */
[----:B------:R-:W-:Y:S01]  /*15f0*/  @P5 IMAD.MOV.U32 R11, RZ, RZ, R5 ;  /* 0x000000ffff0b5224 */ /* 0x000fe200078e0005 */
[----:B------:R-:W-:Y:S01]  /*1600*/  MOV R5, R18 ;  /* 0x0000001200057202 */ /* 0x000fe20000000f00 */
[----:B------:R-:W-:Y:S01]  /*1610*/  @P5 IMAD.MOV.U32 R2, RZ, RZ, R20 ;  /* 0x000000ffff025224 */ /* 0x000fe200078e0014 */
[----:B------:R-:W-:Y:S01]  /*1620*/  @P4 MOV R5, R10 ;  /* 0x0000000a00054202 */ /* 0x000fe20000000f00 */
[----:B------:R-:W-:Y:S01]  /*1630*/  @P5 IMAD.MOV.U32 R20, RZ, RZ, R13 ;  /* 0x000000ffff145224 */ /* 0x000fe200078e000d */
[----:B------:R-:W-:Y:S01]  /*1640*/  FSEL R13, R4, R21, !P1 ;  /* 0x00000015040d7208 */ /* 0x000fe20004800000 */
[----:B------:R-:W-:Y:S02]  /*1650*/  @P4 IMAD.MOV.U32 R10, RZ, RZ, R18 ;  /* 0x000000ffff0a4224 */ /* 0x000fe400078e0012 */
[----:B------:R-:W-:Y:S01]  /*1660*/  IMAD.MOV.U32 R4, RZ, RZ, R14 ;  /* 0x000000ffff047224 */ /* 0x000fe200078e000e */
[----:B------:R-:W-:Y:S01]  /*1670*/  FSETP.GT.AND P5, PT, R5, R20, PT ;  /* 0x000000140500720b */ /* 0x000fe20003fa4000 */
[----:B------:R-:W-:Y:S01]  /*1680*/  IMAD.MOV.U32 R21, RZ, RZ, R20 ;  /* 0x000000ffff157224 */ /* 0x000fe200078e0014 */
[-C--:B------:R-:W-:Y:S01]  /*1690*/  FSETP.GT.AND P3, PT, R13, R10.reuse, PT ;  /* 0x0000000a0d00720b */ /* 0x080fe20003f64000 */
[----:B------:R-:W-:Y:S01]  /*16a0*/  IMAD.MOV.U32 R19, RZ, RZ, R2 ;  /* 0x000000ffff137224 */ /* 0x000fe200078e0002 */
[----:B------:R-:W-:Y:S01]  /*16b0*/  @P6 MOV R4, R7 ;  /* 0x0000000700046202 */ /* 0x000fe20000000f00 */
[----:B------:R-:W-:Y:S01]  /*16c0*/  @P6 IMAD.MOV.U32 R7, RZ, RZ, R14 ;  /* 0x000000ffff076224 */ /* 0x000fe200078e000e */
[----:B------:R-:W-:-:S03]  /*16d0*/  MOV R12, R10 ;  /* 0x0000000a000c7202 */ /* 0x000fc60000000f00 */
        /* <DEDUP_REMOVED lines=15> */
[----:B------:R-:W-:Y:S01]  /*17d0*/  @P3 IMAD.MOV.U32 R18, RZ, RZ, R4 ;  /* 0x000000ffff123224 */ /* 0x000fe200078e0004 */
[----:B------:R-:W-:-:S05]  /*17e0*/  MOV R14, R8 ;  /* 0x00000008000e7202 */ /* 0x000fca0000000f00 */
[----:B------:R-:W-:Y:S02]  /*17f0*/  @P6 IMAD.MOV.U32 R19, RZ, RZ, R21 ;  /* 0x000000ffff136224 */ /* 0x000fe400078e0015 */
[----:B------:R-:W-:Y:S01]  /*1800*/  @P6 IMAD.MOV.U32 R21, RZ, RZ, R2 ;  /* 0x000000ffff156224 */ /* 0x000fe200078e0002 */
[----:B------:R-:W-:Y:S01]  /*1810*/  @P4 MOV R17, R12 ;  /* 0x0000000c00114202 */ /* 0x000fe20000000f00 */
        /* <DEDUP_REMOVED lines=20> */
.L_x_265:
[----:B------:R-:W-:Y:S05]  /*1960*/  BSYNC.RECONVERGENT B0 ;  /* 0x0000000000007941 */ /* 0x000fea0003800200 */
.L_x_264:
        /* <DEDUP_REMOVED lines=168> */
.L_x_267:
[----:B------:R-:W-:Y:S05]  /*23f0*/  BSYNC.RECONVERGENT B0 ;  /* 0x0000000000007941 */ /* 0x000fea0003800200 */
.L_x_266:
        /* <DEDUP_REMOVED lines=168> */
.L_x_269:
[----:B------:R-:W-:Y:S05]  /*2e80*/  BSYNC.RECONVERGENT B0 ;  /* 0x0000000000007941 */ /* 0x000fea0003800200 */
.L_x_268:
        /* <DEDUP_REMOVED lines=168> */
.L_x_271:
[----:B------:R-:W-:Y:S05]  /*3910*/  BSYNC.RECONVERGENT B0 ;  /* 0x0000000000007941 */ /* 0x000fea0003800200 */
.L_x_270:
[----:B------:R2:W3:Y:S01]  /*3920*/  SHFL.DOWN PT, R23, R2, 0x10, 0x1f ;  /* 0x0a001f0002177f89 */ /* 0x0004e200000e0000 */
[----:B------:R-:W-:Y:S03]  /*3930*/  BSSY.RECONVERGENT B0, `(.L_x_272) ;  /* 0x00000b2000007945 */ /* 0x000fe60003800200 */
[----:B-1----:R2:W1:Y:S04]  /*3940*/  SHFL.DOWN PT, R10, R3, 0x10, 0x1f ;  /* 0x0a001f00030a7f89 */ /* 0x00246800000e0000 */
[----:B------:R2:W4:Y:S04]  /*3950*/  SHFL.DOWN PT, R8, R14, 0x10, 0x1f ;  /* 0x0a001f000e087f89 */ /* 0x00052800000e0000 */
[----:B------:R2:W1:Y:S04]  /*3960*/  SHFL.DOWN PT, R7, R15, 0x10, 0x1f ;  /* 0x0a001f000f077f89 */ /* 0x00046800000e0000 */
[----:B------:R2:W1:Y:S04]  /*3970*/  SHFL.DOWN PT, R6, R18, 0x10, 0x1f ;  /* 0x0a001f0012067f89 */ /* 0x00046800000e0000 */
[----:B0-----:R2:W0:Y:S04]  /*3980*/  SHFL.DOWN PT, R20, R19, 0x10, 0x1f ;  /* 0x0a001f0013147f89 */ /* 0x00142800000e0000 */
[----:B------:R2:W0:Y:S04]  /*3990*/  SHFL.DOWN PT, R24, R16, 0x10, 0x1f ;  /* 0x0a001f0010187f89 */ /* 0x00042800000e0000 */
[----:B------:R2:W0:Y:S04]  /*39a0*/  SHFL.DOWN PT, R11, R17, 0x10, 0x1f ;  /* 0x0a001f00110b7f89 */ /* 0x00042800000e0000 */
[----:B------:R2:W0:Y:S04]  /*39b0*/  SHFL.DOWN PT, R5, R12, 0x10, 0x1f ;  /* 0x0a001f000c057f89 */ /* 0x00042800000e0000 */
[----:B------:R2:W0:Y:S01]  /*39c0*/  SHFL.DOWN PT, R4, R13, 0x10, 0x1f ;  /* 0x0a001f000d047f89 */ /* 0x00042200000e0000 */
[----:B---34-:R-:W-:Y:S05]  /*39d0*/  @P1 BRA `(.L_x_273) ;  /* 0x00000008009c1947 */ /* 0x018fea0003800000 */
[----:B0-----:R-:W-:Y:S01]  /*39e0*/  FSETP.GEU.AND P5, PT, R13, R20, PT ;  /* 0x000000140d00720b */ /* 0x001fe20003fae000 */
[----:B------:R-:W-:-:S03]  /*39f0*/  IMAD.MOV.U32 R22, RZ, RZ, R12 ;  /* 0x000000ffff167224 */ /* 0x000fc600078e000c */
[----:B------:R-:W-:Y:S01]  /*3a00*/  FSEL R21, R20, R13, !P5 ;  /* 0x0000000d14157208 */ /* 0x000fe20006800000 */
[----:B--2---:R-:W-:Y:S01]  /*3a10*/  IMAD.MOV.U32 R13, RZ, RZ, R17 ;  /* 0x000000ffff0d7224 */ /* 0x004fe200078e0011 */
[----:B------:R-:W-:Y:S01]  /*3a20*/  SEL R23, R23, R18, !P5 ;  /* 0x0000001217177207 */ /* 0x000fe20006800000 */
[----:B------:R-:W-:Y:S01]  /*3a30*/  IMAD.MOV.U32 R20, RZ, RZ, R16 ;  /* 0x000000ffff147224 */ /* 0x000fe200078e0010 */
[----:B------:R-:W-:-:S13]  /*3a40*/  FSETP.GT.AND P1, PT, R21, R12, PT ;  /* 0x0000000c1500720b */ /* 0x000fda0003f24000 */
[----:B------:R-:W-:Y:S01]  /*3a50*/  @P1 MOV R22, R21 ;  /* 0x0000001500161202 */ /* 0x000fe20000000f00 */
[----:B------:R-:W-:-:S03]  /*3a60*/  @P1 IMAD.MOV.U32 R21, RZ, RZ, R12 ;  /* 0x000000ffff151224 */ /* 0x000fc600078e000c */
[----:B------:R-:W-:Y:S02]  /*3a70*/  FSETP.GT.AND P4, PT, R22, R17, PT ;  /* 0x000000111600720b */ /* 0x000fe40003f84000 */
[----:B------:R-:W-:-:S04]  /*3a80*/  FSETP.GEU.AND P2, PT, R21, R24, PT ;  /* 0x000000181500720b */ /* 0x000fc80003f4e000 */
[----:B------:R-:W-:-:S07]  /*3a90*/  FSEL R24, R24, R21, !P2 ;  /* 0x0000001518187208 */ /* 0x000fce0005000000 */
[----:B------:R-:W-:Y:S01]  /*3aa0*/  @P4 MOV R13, R22 ;  /* 0x00000016000d4202 */ /* 0x000fe20000000f00 */
[----:B------:R-:W-:Y:S01]  /*3ab0*/  @P4 IMAD.MOV.U32 R22, RZ, RZ, R17 ;  /* 0x000000ffff164224 */ /* 0x000fe200078e0011 */
[----:B------:R-:W-:Y:S02]  /*3ac0*/  MOV R17, R15 ;  /* 0x0000000f00117202 */ /* 0x000fe40000000f00 */
[----:B------:R-:W-:Y:S01]  /*3ad0*/  FSETP.GT.AND P6, PT, R13, R16, PT ;  /* 0x000000100d00720b */ /* 0x000fe20003fc4000 */
[----:B------:R-:W-:Y:S01]  /*3ae0*/  IMAD.MOV.U32 R12, RZ, RZ, R22 ;  /* 0x000000ffff0c7224 */ /* 0x000fe200078e0016 */
[----:B------:R-:W-:Y:S02]  /*3af0*/  FSETP.GT.AND P3, PT, R24, R22, PT ;  /* 0x000000161800720b */ /* 0x000fe40003f64000 */
[----:B------:R-:W-:Y:S01]  /*3b00*/  @P1 MOV R17, R23 ;  /* 0x0000001700111202 */ /* 0x000fe20000000f00 */
[----:B------:R-:W-:Y:S02]  /*3b10*/  @P1 IMAD.MOV.U32 R23, RZ, RZ, R15 ;  /* 0x000000ffff171224 */ /* 0x000fe400078e000f */
[----:B------:R-:W-:-:S03]  /*3b20*/  IMAD.MOV.U32 R15, RZ, RZ, R3 ;  /* 0x000000ffff0f7224 */ /* 0x000fc600078e0003 */
[----:B-1----:R-:W-:-:S03]  /*3b30*/  SEL R23, R10, R23, !P2 ;  /* 0x000000170a177207 */ /* 0x002fc60005000000 */
[----:B------:R-:W-:Y:S01]  /*3b40*/  @P6 MOV R20, R13 ;  /* 0x0000000d00146202 */ /* 0x000fe20000000f00 */
[----:B------:R-:W-:Y:S02]  /*3b50*/  @P6 IMAD.MOV.U32 R13, RZ, RZ, R16 ;  /* 0x000000ffff0d6224 */ /* 0x000fe400078e0010 */
[----:B------:R-:W-:Y:S01]  /*3b60*/  @P3 IMAD.MOV.U32 R12, RZ, RZ, R24 ;  /* 0x000000ffff0c3224 */ /* 0x000fe200078e0018 */
[----:B------:R-:W-:Y:S01]  /*3b70*/  FSETP.GT.AND P5, PT, R20, R19, PT ;  /* 0x000000131400720b */ /* 0x000fe20003fa4000 */
[----:B------:R-:W-:Y:S01]  /*3b80*/  IMAD.MOV.U32 R16, RZ, RZ, R14 ;  /* 0x000000ffff107224 */ /* 0x000fe200078e000e */
[----:B------:R-:W-:Y:S01]  /*3b90*/  @P4 MOV R16, R17 ;  /* 0x0000001100104202 */ /* 0x000fe20000000f00 */
[----:B------:R-:W-:Y:S01]  /*3ba0*/  @P3 IMAD.MOV.U32 R24, RZ, RZ, R22 ;  /* 0x000000ffff183224 */ /* 0x000fe200078e0016 */
[----:B------:R-:W-:Y:S01]  /*3bb0*/  FSETP.GT.AND P1, PT, R12, R13, PT ;  /* 0x0000000d0c00720b */ /* 0x000fe20003f24000 */
[----:B------:R-:W-:Y:S01]  /*3bc0*/  @P4 IMAD.MOV.U32 R17, RZ, RZ, R14 ;  /* 0x000000ffff114224 */ /* 0x000fe200078e000e */
[----:B------:R-:W-:Y:S01]  /*3bd0*/  @P6 MOV R15, R16 ;  /* 0x00000010000f6202 */ /* 0x000fe20000000f00 */
[----:B------:R-:W-:Y:S01]  /*3be0*/  @P6 IMAD.MOV.U32 R16, RZ, RZ, R3 ;  /* 0x000000ffff106224 */ /* 0x000fe200078e0003 */
[----:B------:R-:W-:Y:S01]  /*3bf0*/  FSETP.GEU.AND P6, PT, R24, R11, PT ;  /* 0x0000000b1800720b */ /* 0x000fe20003fce000 */
[----:B------:R-:W-:Y:S01]  /*3c00*/  IMAD.MOV.U32 R14, RZ, RZ, R19 ;  /* 0x000000ffff0e7224 */ /* 0x000fe200078e0013 */
[----:B------:R-:W-:Y:S01]  /*3c10*/  MOV R3, R2 ;  /* 0x0000000200037202 */ /* 0x000fe20000000f00 */
[----:B------:R-:W-:Y:S01]  /*3c20*/  IMAD.MOV.U32 R21, RZ, RZ, R13 ;  /* 0x000000ffff157224 */ /* 0x000fe200078e000d */
[----:B------:R-:W-:Y:S01]  /*3c30*/  FSEL R24, R11, R24, !P6 ;  /* 0x000000180b187208 */ /* 0x000fe20007000000 */
[----:B------:R-:W-:Y:S01]  /*3c40*/  IMAD.MOV.U32 R18, RZ, RZ, R17 ;  /* 0x000000ffff127224 */ /* 0x000fe200078e0011 */
[----:B------:R-:W-:Y:S01]  /*3c50*/  @P5 MOV R14, R20 ;  /* 0x00000014000e5202 */ /* 0x000fe20000000f00 */
[----:B------:R-:W-:Y:S01]  /*3c60*/  @P5 IMAD.MOV.U32 R20, RZ, RZ, R19 ;  /* 0x000000ffff145224 */ /* 0x000fe200078e0013 */
[----:B------:R-:W-:Y:S01]  /*3c70*/  @P5 MOV R3, R15 ;  /* 0x0000000f00035202 */ /* 0x000fe20000000f00 */
[----:B------:R-:W-:-:S02]  /*3c80*/  @P1 IMAD.MOV.U32 R21, RZ, RZ, R12 ;  /* 0x000000ffff151224 */ /* 0x000fc400078e000c */
[----:B------:R-:W-:Y:S02]  /*3c90*/  @P1 IMAD.MOV.U32 R12, RZ, RZ, R13 ;  /* 0x000000ffff0c1224 */ /* 0x000fe400078e000d */
[----:B------:R-:W-:Y:S01]  /*3ca0*/  @P5 IMAD.MOV.U32 R15, RZ, RZ, R2 ;  /* 0x000000ffff0f5224 */ /* 0x000fe200078e0002 */
[----:B------:R-:W-:Y:S01]  /*3cb0*/  FSETP.GT.AND P4, PT, R21, R20, PT ;  /* 0x000000141500720b */ /* 0x000fe20003f84000 */
[----:B------:R-:W-:Y:S01]  /*3cc0*/  IMAD.MOV.U32 R11, RZ, RZ, R20 ;  /* 0x000000ffff0b7224 */ /* 0x000fe200078e0014 */
[-C--:B------:R-:W-:Y:S01]  /*3cd0*/  FSETP.GT.AND P5, PT, R24, R12.reuse, PT ;  /* 0x0000000c1800720b */ /* 0x080fe20003fa4000 */
[----:B------:R-:W-:Y:S01]  /*3ce0*/  @P3 IMAD.MOV.U32 R18, RZ, RZ, R23 ;  /* 0x000000ffff123224 */ /* 0x000fe200078e0017 */
[----:B------:R-:W-:Y:S01]  /*3cf0*/  MOV R2, R12 ;  /* 0x0000000c00027202 */ /* 0x000fe20000000f00 */
[----:B------:R-:W-:Y:S01]  /*3d00*/  IMAD.MOV.U32 R13, RZ, RZ, R16 ;  /* 0x000000ffff0d7224 */ /* 0x000fe200078e0010 */
[----:B------:R-:W-:Y:S01]  /*3d10*/  @P3 MOV R23, R17 ;  /* 0x0000001100173202 */ /* 0x000fe20000000f00 */
[----:B------:R-:W-:Y:S01]  /*3d20*/  @P1 IMAD.MOV.U32 R13, RZ, RZ, R18 ;  /* 0x000000ffff0d1224 */ /* 0x000fe200078e0012 */
[----:B------:R-:W-:Y:S01]  /*3d30*/  @P1 MOV R18, R16 ;  /* 0x0000001000121202 */ /* 0x000fe20000000f00 */
[----:B------:R-:W-:-:S02]  /*3d40*/  IMAD.MOV.U32 R10, RZ, RZ, R14 ;  /* 0x000000ffff0a7224 */ /* 0x000fc400078e000e */
[----:B------:R-:W-:Y:S02]  /*3d50*/  IMAD.MOV.U32 R16, RZ, RZ, R15 ;  /* 0x000000ffff107224 */ /* 0x000fe400078e000f */
[----:B------:R-:W-:Y:S01]  /*3d60*/  @P4 IMAD.MOV.U32 R11, RZ, RZ, R21 ;  /* 0x000000ffff0b4224 */ /* 0x000fe200078e0015 */
[----:B------:R-:W-:Y:S01]  /*3d70*/  @P4 MOV R21, R20 ;  /* 0x0000001400154202 */ /* 0x000fe20000000f00 */
[----:B------:R-:W-:Y:S01]  /*3d80*/  @P5 IMAD.MOV.U32 R2, RZ, RZ, R24 ;  /* 0x000000ffff025224 */ /* 0x000fe200078e0018 */
[----:B------:R-:W-:Y:S01]  /*3d90*/  SEL R20, R8, R23, !P6 ;  /* 0x0000001708147207 */ /* 0x000fe20007000000 */
[----:B------:R-:W-:Y:S01]  /*3da0*/  @P5 IMAD.MOV.U32 R24, RZ, RZ, R12 ;  /* 0x000000ffff185224 */ /* 0x000fe200078e000c */
[----:B------:R-:W-:Y:S01]  /*3db0*/  FSETP.GT.AND P2, PT, R11, R14, PT ;  /* 0x0000000e0b00720b */ /* 0x000fe20003f44000 */
[----:B------:R-:W-:Y:S01]  /*3dc0*/  @P4 IMAD.MOV.U32 R16, RZ, RZ, R13 ;  /* 0x000000ffff104224 */ /* 0x000fe200078e000d */
[-C--:B------:R-:W-:Y:S02]  /*3dd0*/  FSETP.GT.AND P3, PT, R2, R21.reuse, PT ;  /* 0x000000150200720b */ /* 0x080fe40003f64000 */
[----:B------:R-:W-:-:S02]  /*3de0*/  MOV R12, R21 ;  /* 0x00000015000c7202 */ /* 0x000fc40000000f00 */
[----:B------:R-:W-:Y:S02]  /*3df0*/  FSETP.GEU.AND P1, PT, R24, R5, PT ;  /* 0x000000051800720b */ /* 0x000fe40003f2e000 */
[----:B------:R-:W-:Y:S01]  /*3e00*/  @P4 MOV R13, R15 ;  /* 0x0000000f000d4202 */ /* 0x000fe20000000f00 */
[----:B------:R-:W-:Y:S02]  /*3e10*/  IMAD.MOV.U32 R15, RZ, RZ, R18 ;  /* 0x000000ffff0f7224 */ /* 0x000fe400078e0012 */
[----:B------:R-:W-:Y:S02]  /*3e20*/  @P5 IMAD.MOV.U32 R15, RZ, RZ, R20 ;  /* 0x000000ffff0f5224 */ /* 0x000fe400078e0014 */
[----:B------:R-:W-:Y:S01]  /*3e30*/  @P2 IMAD.MOV.U32 R10, RZ, RZ, R11 ;  /* 0x000000ffff0a2224 */ /* 0x000fe200078e000b */
[----:B------:R-:W-:Y:S01]  /*3e40*/  @P2 MOV R11, R14 ;  /* 0x0000000e000b2202 */ /* 0x000fe20000000f00 */
[----:B------:R-:W-:Y:S01]  /*3e50*/  @P3 IMAD.MOV.U32 R12, RZ, RZ, R2 ;  /* 0x000000ffff0c3224 */ /* 0x000fe200078e0002 */
[----:B------:R-:W-:Y:S01]  /*3e60*/  MOV R14, R3 ;  /* 0x00000003000e7202 */ /* 0x000fe20000000f00 */
[----:B------:R-:W-:Y:S01]  /*3e70*/  @P3 IMAD.MOV.U32 R2, RZ, RZ, R21 ;  /* 0x000000ffff023224 */ /* 0x000fe200078e0015 */
[----:B------:R-:W-:Y:S01]  /*3e80*/  FSEL R21, R5, R24, !P1 ;  /* 0x0000001805157208 */ /* 0x000fe20004800000 */
[----:B------:R-:W-:Y:S01]  /*3e90*/  @P5 IMAD.MOV.U32 R20, RZ, RZ, R18 ;  /* 0x000000ffff145224 */ /* 0x000fe200078e0012 */
[-C--:B------:R-:W-:Y:S01]  /*3ea0*/  FSETP.GT.AND P4, PT, R12, R11.reuse, PT ;  /* 0x0000000b0c00720b */ /* 0x080fe20003f84000 */
[----:B------:R-:W-:Y:S01]  /*3eb0*/  @P2 IMAD.MOV.U32 R14, RZ, RZ, R16 ;  /* 0x000000ffff0e2224 */ /* 0x000fe200078e0010 */
[-C--:B------:R-:W-:Y:S01]  /*3ec0*/  FSETP.GT.AND P6, PT, R21, R2.reuse, PT ;  /* 0x000000021500720b */ /* 0x080fe20003fc4000 */
[----:B------:R-:W-:Y:S01]  /*3ed0*/  @P2 IMAD.MOV.U32 R16, RZ, RZ, R3 ;  /* 0x000000ffff102224 */ /* 0x000fe200078e0003 */
[----:B------:R-:W-:Y:S01]  /*3ee0*/  MOV R17, R11 ;  /* 0x0000000b00117202 */ /* 0x000fe20000000f00 */
[----:B------:R-:W-:Y:S01]  /*3ef0*/  IMAD.MOV.U32 R8, RZ, RZ, R13 ;  /* 0x000000ffff087224 */ /* 0x000fe200078e000d */
[----:B------:R-:W-:Y:S01]  /*3f00*/  MOV R5, R2 ;  /* 0x0000000200057202 */ /* 0x000fe20000000f00 */
[----:B------:R-:W-:Y:S01]  /*3f10*/  @P3 IMAD.MOV.U32 R8, RZ, RZ, R15 ;  /* 0x000000ffff083224 */ /* 0x000fe200078e000f */
[----:B------:R-:W-:Y:S01]  /*3f20*/  MOV R3, R16 ;  /* 0x0000001000037202 */ /* 0x000fe20000000f00 */
[----:B------:R-:W-:Y:S01]  /*3f30*/  IMAD.MOV.U32 R19, RZ, RZ, R10 ;  /* 0x000000ffff137224 */ /* 0x000fe200078e000a */
[----:B------:R-:W-:Y:S01]  /*3f40*/  SEL R7, R7, R20, !P1 ;  /* 0x0000001407077207 */ /* 0x000fe20004800000 */
[----:B------:R-:W-:-:S02]  /*3f50*/  @P3 IMAD.MOV.U32 R15, RZ, RZ, R13 ;  /* 0x000000ffff0f3224 */ /* 0x000fc400078e000d */
        /* <DEDUP_REMOVED lines=9> */
[----:B------:R-:W-:Y:S02]  /*3ff0*/  FSETP.GEU.AND P4, PT, R21, R4, PT ;  /* 0x000000041500720b */ /* 0x000fe40003f8e000 */
[----:B------:R-:W-:-:S02]  /*4000*/  MOV R2, R14 ;  /* 0x0000000e00027202 */ /* 0x000fc40000000f00 */
[----:B------:R-:W-:Y:S02]  /*4010*/  FSEL R13, R4, R21, !P4 ;  /* 0x00000015040d7208 */ /* 0x000fe40006000000 */
[----:B------:R-:W-:-:S03]  /*4020*/  MOV R20, R8 ;  /* 0x0000000800147202 */ /* 0x000fc60000000f00 */
[----:B------:R-:W-:Y:S01]  /*4030*/  @P5 MOV R19, R17 ;  /* 0x0000001100135202 */ /* 0x000fe20000000f00 */
[----:B------:R-:W-:Y:S01]  /*4040*/  @P5 IMAD.MOV.U32 R17, RZ, RZ, R10 ;  /* 0x000000ffff115224 */ /* 0x000fe200078e000a */
[----:B------:R-:W-:Y:S01]  /*4050*/  @P5 MOV R2, R3 ;  /* 0x0000000300025202 */ /* 0x000fe20000000f00 */
[----:B------:R-:W-:Y:S02]  /*4060*/  @P2 IMAD.MOV.U32 R11, RZ, RZ, R5 ;  /* 0x000000ffff0b2224 */ /* 0x000fe400078e0005 */
        /* <DEDUP_REMOVED lines=13> */
[----:B------:R-:W-:Y:S01]  /*4140*/  MOV R8, R3 ;  /* 0x0000000300087202 */ /* 0x000fe20000000f00 */
[----:B------:R-:W-:Y:S01]  /*4150*/  @P3 IMAD.MOV.U32 R4, RZ, RZ, R11 ;  /* 0x000000ffff043224 */ /* 0x000fe200078e000b */
[----:B------:R-:W-:Y:S01]  /*4160*/  @P3 MOV R11, R17 ;  /* 0x00000011000b3202 */ /* 0x000fe20000000f00 */
[----:B------:R-:W-:Y:S01]  /*4170*/  @P5 IMAD.MOV.U32 R12, RZ, RZ, R13 ;  /* 0x000000ffff0c5224 */ /* 0x000fe200078e000d */
[----:B------:R-:W-:Y:S01]  /*4180*/  ISETP.NE.AND P4, PT, R9, RZ, PT ;  /* 0x000000ff0900720c */ /* 0x000fe20003f85270 */
[----:B------:R-:W-:Y:S01]  /*4190*/  @P3 IMAD.MOV.U32 R8, RZ, RZ, R20 ;  /* 0x000000ffff083224 */ /* 0x000fe200078e0014 */
[----:B------:R-:W-:Y:S01]  /*41a0*/  FSETP.GT.AND P1, PT, R4, R19, PT ;  /* 0x000000130400720b */ /* 0x000fe20003f24000 */
[----:B------:R-:W-:Y:S01]  /*41b0*/  IMAD.MOV.U32 R17, RZ, RZ, R11 ;  /* 0x000000ffff117224 */ /* 0x000fe200078e000b */
[----:B------:R-:W-:Y:S01]  /*41c0*/  FSETP.GT.AND P6, PT, R12, R11, PT ;  /* 0x0000000b0c00720b */ /* 0x000fe20003fc4000 */
[----:B------:R-:W-:Y:S01]  /*41d0*/  @P3 IMAD.MOV.U32 R20, RZ, RZ, R3 ;  /* 0x000000ffff143224 */ /* 0x000fe200078e0003 */
[----:B------:R-:W-:Y:S01]  /*41e0*/  @P5 MOV R13, R5 ;  /* 0x00000005000d5202 */ /* 0x000fe20000000f00 */
[----:B------:R-:W-:-:S02]  /*41f0*/  IMAD.MOV.U32 R15, RZ, RZ, R10 ;  /* 0x000000ffff0f7224 */ /* 0x000fc400078e000a */
        /* <DEDUP_REMOVED lines=14> */
[----:B------:R-:W-:Y:S02]  /*42e0*/  IMAD.MOV.U32 R2, RZ, RZ, R6 ;  /* 0x000000ffff027224 */ /* 0x000fe400078e0006 */
[----:B------:R-:W-:Y:S02]  /*42f0*/  IMAD.MOV.U32 R19, RZ, RZ, R21 ;  /* 0x000000ffff137224 */ /* 0x000fe400078e0015 */
[----:B------:R-:W-:-:S04]  /*4300*/  @P6 IMAD.MOV.U32 R12, RZ, RZ, R11 ;  /* 0x000000ffff0c6224 */ /* 0x000fc800078e000b */
        /* <DEDUP_REMOVED lines=16> */
[----:B------:R3:W-:Y:S04]  /*4410*/  STS.64 [R0+0x10], R14 ;  /* 0x0000100e00007388 */ /* 0x0007e80000000a00 */
[----:B------:R3:W-:Y:S04]  /*4420*/  STS.64 [R0+0x18], R18 ;  /* 0x0000181200007388 */ /* 0x0007e80000000a00 */
[----:B------:R3:W-:Y:S04]  /*4430*/  STS.64 [R0+0x20], R16 ;  /* 0x0000201000007388 */ /* 0x0007e80000000a00 */
[----:B------:R3:W-:Y:S02]  /*4440*/  STS.64 [R0+0x28], R12 ;  /* 0x0000280c00007388 */ /* 0x0007e40000000a00 */
.L_x_273:
[----:B------:R-:W-:Y:S05]  /*4450*/  BSYNC.RECONVERGENT B0 ;  /* 0x0000000000007941 */ /* 0x000fea0003800200 */
.L_x_272:
[----:B------:R-:W-:Y:S06]  /*4460*/  BAR.SYNC.DEFER_BLOCKING 0x0 ;  /* 0x0000000000007b1d */ /* 0x000fec0000010000 */
[----:B------:R-:W-:Y:S04]  /*4470*/  BSSY.RECONVERGENT B0, `(.L_x_274) ;  /* 0x0000454000007945 */ /* 0x000fe80003800200 */
[----:B------:R-:W-:Y:S05]  /*4480*/  @P0 BRA `(.L_x_275) ;  /* 0x0000004400480947 */ /* 0x000fea0003800000 */
[----:B------:R-:W4:Y:S01]  /*4490*/  S2UR UR5, SR_CgaCtaId ;  /* 0x00000000000579c3 */ /* 0x000f220000008800 */
[----:B------:R-:W-:Y:S01]  /*44a0*/  UMOV UR4, 0x400 ;  /* 0x0000040000047882 */ /* 0x000fe20000000000 */
[----:B------:R-:W-:Y:S02]  /*44b0*/  IMAD.MOV.U32 R22, RZ, RZ, R12 ;  /* 0x000000ffff167224 */ /* 0x000fe400078e000c */
[----:B---3--:R-:W-:Y:S01]  /*44c0*/  IMAD.MOV.U32 R0, RZ, RZ, R16 ;  /* 0x000000ffff007224 */ /* 0x008fe200078e0010 */
[----:B----4-:R-:W-:-:S09]  /*44d0*/  ULEA UR4, UR5, UR4, 0x18 ;  /* 0x0000000405047291 */ /* 0x010fd2000f8ec0ff */
[----:B01----:R-:W0:Y:S04]  /*44e0*/  LDS.128 R4, [UR4+0x40] ;  /* 0x00004004ff047984 */ /* 0x003e280008000c00 */
[----:B------:R-:W1:Y:S01]  /*44f0*/  LDS.128 R8, [UR4+0x30] ;  /* 0x00003004ff087984 */ /* 0x000e620008000c00 */
[----:B0-----:R-:W-:-:S04]  /*4500*/  FSETP.GT.AND P1, PT, R5, R13, PT ;  /* 0x0000000d0500720b */ /* 0x001fc80003f24000 */
[----:B------:R-:W-:Y:S01]  /*4510*/  FSEL R5, R5, R13, P1 ;  /* 0x0000000d05057208 */ /* 0x000fe20000800000 */
[----:B--2---:R-:W-:Y:S01]  /*4520*/  IMAD.MOV.U32 R13, RZ, RZ, R17 ;  /* 0x000000ffff0d7224 */ /* 0x004fe200078e0011 */
[----:B-1----:R-:W-:Y:S01]  /*4530*/  SEL R20, R8, R18, P1 ;  /* 0x0000001208147207 */ /* 0x002fe20000800000 */
[----:B------:R-:W-:Y:S01]  /*4540*/  IMAD.MOV.U32 R8, RZ, RZ, R19 ;  /* 0x000000ffff087224 */ /* 0x000fe200078e0013 */
[----:B------:R-:W-:Y:S02]  /*4550*/  FSETP.GT.AND P4, PT, R5, R12, PT ;  /* 0x0000000c0500720b */ /* 0x000fe40003f84000 */
[----:B------:R-:W-:-:S11]  /*4560*/  MOV R18, R2 ;  /* 0x0000000200127202 */ /* 0x000fd60000000f00 */
[----:B------:R-:W-:Y:S01]  /*4570*/  @P4 MOV R22, R5 ;  /* 0x0000000500164202 */ /* 0x000fe20000000f00 */
[----:B------:R-:W-:-:S03]  /*4580*/  @P4 IMAD.MOV.U32 R5, RZ, RZ, R12 ;  /* 0x000000ffff054224 */ /* 0x000fc600078e000c */
[----:B------:R-:W-:Y:S02]  /*4590*/  FSETP.GT.AND P2, PT, R22, R17, PT ;  /* 0x000000111600720b */ /* 0x000fe40003f44000 */
[----:B------:R-:W-:-:S04]  /*45a0*/  FSETP.GT.AND P5, PT, R6, R5, PT ;  /* 0x000000050600720b */ /* 0x000fc80003fa4000 */
[----:B------:R-:W-:Y:S01]  /*45b0*/  FSEL R12, R6, R5, P5 ;  /* 0x00000005060c7208 */ /* 0x000fe20002800000 */
[----:B------:R-:W-:Y:S02]  /*45c0*/  IMAD.MOV.U32 R6, RZ, RZ, R15 ;  /* 0x000000ffff067224 */ /* 0x000fe400078e000f */
[----:B------:R-:W-:Y:S01]  /*45d0*/  @P4 IMAD.MOV.U32 R6, RZ, RZ, R20 ;  /* 0x000000ffff064224 */ /* 0x000fe200078e0014 */
[----:B------:R-:W-:-:S03]  /*45e0*/  @P4 MOV R20, R15 ;  /* 0x0000000f00144202 */ /* 0x000fc60000000f00 */
[----:B------:R-:W-:Y:S01]  /*45f0*/  @P2 MOV R13, R22 ;  /* 0x00000016000d2202 */ /* 0x000fe20000000f00 */
[----:B------:R-:W-:Y:S01]  /*4600*/  @P2 IMAD.MOV.U32 R22, RZ, RZ, R17 ;  /* 0x000000ffff162224 */ /* 0x000fe200078e0011 */
[----:B------:R-:W-:Y:S02]  /*4610*/  SEL R9, R9, R20, P5 ;  /* 0x0000001409097207 */ /* 0x000fe40002800000 */
[----:B------:R-:W-:Y:S01]  /*4620*/  FSETP.GT.AND P6, PT, R13, R16, PT ;  /* 0x000000100d00720b */ /* 0x000fe20003fc4000 */
[----:B------:R-:W-:Y:S01]  /*4630*/  IMAD.MOV.U32 R5, RZ, RZ, R22 ;  /* 0x000000ffff057224 */ /* 0x000fe200078e0016 */
[----:B------:R-:W-:-:S11]  /*4640*/  FSETP.GT.AND P3, PT, R12, R22, PT ;  /* 0x000000160c00720b */ /* 0x000fd60003f64000 */
[----:B------:R-:W-:Y:S02]  /*4650*/  @P6 MOV R0, R13 ;  /* 0x0000000d00006202 */ /* 0x000fe40000000f00 */
[----:B------:R-:W-:Y:S01]  /*4660*/  @P3 IMAD.MOV.U32 R5, RZ, RZ, R12 ;  /* 0x000000ffff053224 */ /* 0x000fe200078e000c */
[----:B------:R-:W-:Y:S01]  /*4670*/  @P6 MOV R13, R16 ;  /* 0x00000010000d6202 */ /* 0x000fe20000000f00 */
[----:B------:R-:W-:Y:S01]  /*4680*/  @P3 IMAD.MOV.U32 R12, RZ, RZ, R22 ;  /* 0x000000ffff0c3224 */ /* 0x000fe200078e0016 */
[----:B------:R-:W-:Y:S02]  /*4690*/  FSETP.GT.AND P1, PT, R0, R19, PT ;  /* 0x000000130000720b */ /* 0x000fe40003f24000 */
[-C--:B------:R-:W-:Y:S02]  /*46a0*/  FSETP.GT.AND P4, PT, R5, R13.reuse, PT ;  /* 0x0000000d0500720b */ /* 0x080fe40003f84000 */
[----:B------:R-:W-:Y:S01]  /*46b0*/  MOV R16, R14 ;  /* 0x0000000e00107202 */ /* 0x000fe20000000f00 */
[----:B------:R-:W-:Y:S01]  /*46c0*/  @P2 IMAD.MOV.U32 R16, RZ, RZ, R6 ;  /* 0x000000ffff102224 */ /* 0x000fe200078e0006 */
[----:B------:R-:W-:Y:S01]  /*46d0*/  MOV R17, R13 ;  /* 0x0000000d00117202 */ /* 0x000fe20000000f00 */
[----:B------:R-:W-:Y:S01]  /*46e0*/  @P2 IMAD.MOV.U32 R6, RZ, RZ, R14 ;  /* 0x000000ffff062224 */ /* 0x000fe200078e000e */
[----:B------:R-:W-:-:S03]  /*46f0*/  FSETP.GT.AND P2, PT, R7, R12, PT ;  /* 0x0000000c0700720b */ /* 0x000fc60003f44000 */
[----:B------:R-:W-:Y:S01]  /*4700*/  IMAD.MOV.U32 R21, RZ, RZ, R6 ;  /* 0x000000ffff157224 */ /* 0x000fe200078e0006 */
[----:B------:R-:W-:Y:S01]  /*4710*/  FSEL R23, R7, R12, P2 ;  /* 0x0000000c07177208 */ /* 0x000fe20001000000 */
[----:B------:R-:W-:Y:S02]  /*4720*/  @P1 IMAD.MOV.U32 R8, RZ, RZ, R0 ;  /* 0x000000ffff081224 */ /* 0x000fe400078e0000 */
[----:B------:R-:W-:Y:S02]  /*4730*/  @P4 IMAD.MOV.U32 R17, RZ, RZ, R5 ;  /* 0x000000ffff114224 */ /* 0x000fe400078e0005 */
[----:B------:R-:W-:Y:S01]  /*4740*/  @P4 IMAD.MOV.U32 R5, RZ, RZ, R13 ;  /* 0x000000ffff054224 */ /* 0x000fe200078e000d */
[----:B------:R-:W-:Y:S01]  /*4750*/  MOV R22, R8 ;  /* 0x0000000800167202 */ /* 0x000fe20000000f00 */
[----:B------:R-:W0:Y:S01]  /*4760*/  LDS.128 R12, [UR4+0x50] ;  /* 0x00005004ff0c7984 */ /* 0x000e220008000c00 */
[----:B------:R-:W-:Y:S01]  /*4770*/  @P1 IMAD.MOV.U32 R0, RZ, RZ, R19 ;  /* 0x000000ffff001224 */ /* 0x000fe200078e0013 */
[----:B------:R-:W-:Y:S01]  /*4780*/  MOV R19, R3 ;  /* 0x0000000300137202 */ /* 0x000fe20000000f00 */
[----:B------:R-:W-:-:S02]  /*4790*/  @P6 IMAD.MOV.U32 R19, RZ, RZ, R16 ;  /* 0x000000ffff136224 */ /* 0x000fc400078e0010 */
[----:B------:R-:W-:Y:S01]  /*47a0*/  @P6 IMAD.MOV.U32 R16, RZ, RZ, R3 ;  /* 0x000000ffff106224 */ /* 0x000fe200078e0003 */
[----:B------:R-:W-:Y:S01]  /*47b0*/  FSETP.GT.AND P6, PT, R17, R0, PT ;  /* 0x000000001100720b */ /* 0x000fe20003fc4000 */
[----:B------:R-:W-:Y:S01]  /*47c0*/  IMAD.MOV.U32 R7, RZ, RZ, R0 ;  /* 0x000000ffff077224 */ /* 0x000fe200078e0000 */
[----:B------:R-:W-:Y:S01]  /*47d0*/  @P1 MOV R18, R19 ;  /* 0x0000001300121202 */ /* 0x000fe20000000f00 */
[----:B------:R-:W-:Y:S01]  /*47e0*/  @P1 IMAD.MOV.U32 R19, RZ, RZ, R2 ;  /* 0x000000ffff131224 */ /* 0x000fe200078e0002 */
[-C--:B------:R-:W-:Y:S01]  /*47f0*/  FSETP.GT.AND P1, PT, R23, R5.reuse, PT ;  /* 0x000000051700720b */ /* 0x080fe20003f24000 */
[----:B------:R-:W-:Y:S01]  /*4800*/  @P3 IMAD.MOV.U32 R21, RZ, RZ, R9 ;  /* 0x000000ffff153224 */ /* 0x000fe200078e0009 */
[----:B------:R-:W-:Y:S02]  /*4810*/  MOV R3, R5 ;  /* 0x0000000500037202 */ /* 0x000fe40000000f00 */
[----:B------:R-:W-:Y:S02]  /*4820*/  @P3 MOV R9, R6 ;  /* 0x0000000600093202 */ /* 0x000fe40000000f00 */
[----:B------:R-:W-:-:S02]  /*4830*/  MOV R2, R19 ;  /* 0x0000001300027202 */ /* 0x000fc40000000f00 */
[----:B------:R-:W-:Y:S01]  /*4840*/  SEL R24, R10, R9, P2 ;  /* 0x000000090a187207 */ /* 0x000fe20001000000 */
[----:B------:R-:W-:Y:S01]  /*4850*/  @P6 IMAD.MOV.U32 R7, RZ, RZ, R17 ;  /* 0x000000ffff076224 */ /* 0x000fe200078e0011 */
[----:B------:R-:W-:Y:S01]  /*4860*/  @P6 MOV R17, R0 ;  /* 0x0000000000116202 */ /* 0x000fe20000000f00 */
[--C-:B------:R-:W-:Y:S02]  /*4870*/  IMAD.MOV.U32 R0, RZ, RZ, R16.reuse ;  /* 0x000000ffff007224 */ /* 0x100fe400078e0010 */
[----:B------:R-:W-:Y:S01]  /*4880*/  @P1 IMAD.MOV.U32 R3, RZ, RZ, R23 ;  /* 0x000000ffff031224 */ /* 0x000fe200078e0017 */
[----:B------:R-:W-:Y:S01]  /*4890*/  FSETP.GT.AND P5, PT, R7, R8, PT ;  /* 0x000000080700720b */ /* 0x000fe20003fa4000 */
[----:B------:R-:W-:Y:S02]  /*48a0*/  @P1 IMAD.MOV.U32 R23, RZ, RZ, R5 ;  /* 0x000000ffff171224 */ /* 0x000fe400078e0005 */
[----:B------:R-:W-:Y:S01]  /*48b0*/  @P4 IMAD.MOV.U32 R0, RZ, RZ, R21 ;  /* 0x000000ffff004224 */ /* 0x000fe200078e0015 */
[----:B------:R-:W-:Y:S01]  /*48c0*/  FSETP.GT.AND P3, PT, R3, R17, PT ;  /* 0x000000110300720b */ /* 0x000fe20003f64000 */
[----:B------:R-:W-:-:S02]  /*48d0*/  @P4 IMAD.MOV.U32 R21, RZ, RZ, R16 ;  /* 0x000000ffff154224 */ /* 0x000fc400078e0010 */
[----:B------:R-:W-:Y:S02]  /*48e0*/  IMAD.MOV.U32 R6, RZ, RZ, R17 ;  /* 0x000000ffff067224 */ /* 0x000fe400078e0011 */
[----:B------:R-:W-:Y:S01]  /*48f0*/  @P6 IMAD.MOV.U32 R2, RZ, RZ, R0 ;  /* 0x000000ffff026224 */ /* 0x000fe200078e0000 */
[----:B------:R-:W-:Y:S01]  /*4900*/  @P6 MOV R0, R19 ;  /* 0x0000001300006202 */ /* 0x000fe20000000f00 */
[----:B------:R-:W-:Y:S02]  /*4910*/  IMAD.MOV.U32 R5, RZ, RZ, R18 ;  /* 0x000000ffff057224 */ /* 0x000fe400078e0012 */
[----:B------:R-:W-:Y:S01]  /*4920*/  @P5 IMAD.MOV.U32 R22, RZ, RZ, R7 ;  /* 0x000000ffff165224 */ /* 0x000fe200078e0007 */
[----:B------:R-:W-:Y:S01]  /*4930*/  @P5 MOV R5, R2 ;  /* 0x0000000200055202 */ /* 0x000fe20000000f00 */
[----:B------:R-:W-:Y:S01]  /*4940*/  @P5 IMAD.MOV.U32 R7, RZ, RZ, R8 ;  /* 0x000000ffff075224 */ /* 0x000fe200078e0008 */
[C---:B0-----:R-:W-:Y:S01]  /*4950*/  FSETP.GT.AND P4, PT, R12.reuse, R23, PT ;  /* 0x000000170c00720b */ /* 0x041fe20003f84000 */
[----:B------:R-:W-:Y:S01]  /*4960*/  @P5 IMAD.MOV.U32 R2, RZ, RZ, R18 ;  /* 0x000000ffff025224 */ /* 0x000fe200078e0012 */
[----:B------:R-:W-:Y:S01]  /*4970*/  @P3 MOV R6, R3 ;  /* 0x0000000300063202 */ /* 0x000fe20000000f00 */
[----:B------:R-:W-:Y:S01]  /*4980*/  @P3 IMAD.MOV.U32 R3, RZ, RZ, R17 ;  /* 0x000000ffff033224 */ /* 0x000fe200078e0011 */
[----:B------:R-:W-:Y:S01]  /*4990*/  FSEL R12, R12, R23, P4 ;  /* 0x000000170c0c7208 */ /* 0x000fe20002000000 */
[----:B------:R-:W-:Y:S01]  /*49a0*/  IMAD.MOV.U32 R23, RZ, RZ, R7 ;  /* 0x000000ffff177224 */ /* 0x000fe200078e0007 */
[----:B------:R-:W-:Y:S01]  /*49b0*/  FSETP.GT.AND P6, PT, R6, R7, PT ;  /* 0x000000070600720b */ /* 0x000fe20003fc4000 */
[----:B------:R-:W-:Y:S01]  /*49c0*/  IMAD.MOV.U32 R9, RZ, RZ, R3 ;  /* 0x000000ffff097224 */ /* 0x000fe200078e0003 */
[----:B------:R-:W-:Y:S01]  /*49d0*/  FSETP.GT.AND P5, PT, R12, R3, PT ;  /* 0x000000030c00720b */ /* 0x000fe20003fa4000 */
[----:B------:R-:W-:Y:S01]  /*49e0*/  IMAD.MOV.U32 R20, RZ, RZ, R21 ;  /* 0x000000ffff147224 */ /* 0x000fe200078e0015 */
[----:B------:R-:W0:Y:S01]  /*49f0*/  LDS.128 R16, [UR4+0x60] ;  /* 0x00006004ff107984 */ /* 0x000e220008000c00 */
[----:B------:R-:W-:Y:S01]  /*4a00*/  @P1 IMAD.MOV.U32 R20, RZ, RZ, R24 ;  /* 0x000000ffff141224 */ /* 0x000fe200078e0018 */
[----:B------:R-:W-:Y:S01]  /*4a10*/  @P1 MOV R24, R21 ;  /* 0x0000001500181202 */ /* 0x000fe20000000f00 */
[----:B------:R-:W-:-:S02]  /*4a20*/  IMAD.MOV.U32 R21, RZ, RZ, R0 ;  /* 0x000000ffff157224 */ /* 0x000fc400078e0000 */
[----:B------:R-:W-:Y:S01]  /*4a30*/  @P3 IMAD.MOV.U32 R21, RZ, RZ, R20 ;  /* 0x000000ffff153224 */ /* 0x000fe200078e0014 */
[----:B------:R-:W-:Y:S01]  /*4a40*/  @P3 MOV R20, R0 ;  /* 0x0000000000143202 */ /* 0x000fe20000000f00 */
[----:B------:R-:W-:Y:S02]  /*4a50*/  IMAD.MOV.U32 R8, RZ, RZ, R22 ;  /* 0x000000ffff087224 */ /* 0x000fe400078e0016 */
        /* <DEDUP_REMOVED lines=9> */
[----:B------:R-:W-:Y:S01]  /*4af0*/  @P6 MOV R21, R2 ;  /* 0x0000000200156202 */ /* 0x000fe20000000f00 */
[----:B------:R-:W-:Y:S01]  /*4b00*/  IMAD.MOV.U32 R2, RZ, RZ, R5 ;  /* 0x000000ffff027224 */ /* 0x000fe200078e0005 */
[----:B------:R-:W-:Y:S02]  /*4b10*/  FSETP.GT.AND P3, PT, R13, R12, PT ;  /* 0x0000000c0d00720b */ /* 0x000fe40003f64000 */
[----:B------:R-:W-:-:S03]  /*4b20*/  SEL R7, R11, R24, P4 ;  /* 0x000000180b077207 */ /* 0x000fc60002000000 */
[----:B------:R-:W-:Y:S01]  /*4b30*/  @P2 MOV R8, R23 ;  /* 0x0000001700082202 */ /* 0x000fe20000000f00 */
[----:B------:R-:W-:Y:S01]  /*4b40*/  @P2 IMAD.MOV.U32 R23, RZ, RZ, R22 ;  /* 0x000000ffff172224 */ /* 0x000fe200078e0016 */
[----:B------:R-:W-:Y:S01]  /*4b50*/  @P2 MOV R2, R10 ;  /* 0x0000000a00022202 */ /* 0x000fe20000000f00 */
[----:B------:R-:W-:Y:S01]  /*4b60*/  @P2 IMAD.MOV.U32 R10, RZ, RZ, R5 ;  /* 0x000000ffff0a2224 */ /* 0x000fe200078e0005 */
[----:B------:R-:W-:Y:S01]  /*4b70*/  MOV R5, R20 ;  /* 0x0000001400057202 */ /* 0x000fe20000000f00 */
[----:B------:R-:W-:Y:S02]  /*4b80*/  @P1 IMAD.MOV.U32 R0, RZ, RZ, R9 ;  /* 0x000000ffff001224 */ /* 0x000fe400078e0009 */
[----:B------:R-:W-:Y:S01]  /*4b90*/  @P1 IMAD.MOV.U32 R9, RZ, RZ, R6 ;  /* 0x000000ffff091224 */ /* 0x000fe200078e0006 */
[----:B------:R-:W-:Y:S01]  /*4ba0*/  FSEL R6, R13, R12, P3 ;  /* 0x0000000c0d067208 */ /* 0x000fe20001800000 */
[----:B------:R-:W-:Y:S01]  /*4bb0*/  IMAD.MOV.U32 R3, RZ, RZ, R23 ;  /* 0x000000ffff037224 */ /* 0x000fe200078e0017 */
[----:B------:R-:W-:Y:S01]  /*4bc0*/  FSETP.GT.AND P6, PT, R0, R23, PT ;  /* 0x000000170000720b */ /* 0x000fe20003fc4000 */
[----:B------:R-:W-:Y:S01]  /*4bd0*/  @P5 IMAD.MOV.U32 R5, RZ, RZ, R7 ;  /* 0x000000ffff055224 */ /* 0x000fe200078e0007 */
[-C--:B------:R-:W-:Y:S01]  /*4be0*/  FSETP.GT.AND P2, PT, R6, R9.reuse, PT ;  /* 0x000000090600720b */ /* 0x080fe20003f44000 */
[----:B------:R-:W-:Y:S01]  /*4bf0*/  @P5 IMAD.MOV.U32 R7, RZ, RZ, R20 ;  /* 0x000000ffff075224 */ /* 0x000fe200078e0014 */
[----:B------:R-:W-:Y:S01]  /*4c00*/  MOV R13, R9 ;  /* 0x00000009000d7202 */ /* 0x000fe20000000f00 */
[----:B------:R-:W-:Y:S01]  /*4c10*/  IMAD.MOV.U32 R12, RZ, RZ, R21 ;  /* 0x000000ffff0c7224 */ /* 0x000fe200078e0015 */
[----:B------:R-:W-:Y:S01]  /*4c20*/  MOV R20, R10 ;  /* 0x0000000a00147202 */ /* 0x000fe20000000f00 */
[----:B------:R-:W-:Y:S01]  /*4c30*/  @P1 IMAD.MOV.U32 R12, RZ, RZ, R5 ;  /* 0x000000ffff0c1224 */ /* 0x000fe200078e0005 */
[----:B------:R-:W-:Y:S01]  /*4c40*/  SEL R27, R4, R7, P3 ;  /* 0x00000007041b7207 */ /* 0x000fe20001800000 */
        /* <DEDUP_REMOVED lines=11> */
[CC--:B0-----:R-:W-:Y:S01]  /*4d00*/  FSETP.GT.AND P1, PT, R19.reuse, R6.reuse, PT ;  /* 0x000000061300720b */ /* 0x0c1fe20003f24000 */
[----:B------:R-:W-:Y:S01]  /*4d10*/  IMAD.MOV.U32 R23, RZ, RZ, R2 ;  /* 0x000000ffff177224 */ /* 0x000fe200078e0002 */
[----:B------:R-:W-:Y:S01]  /*4d20*/  MOV R4, R5 ;  /* 0x0000000500047202 */ /* 0x000fe20000000f00 */
[----:B------:R-:W-:Y:S01]  /*4d30*/  @P2 IMAD.MOV.U32 R4, RZ, RZ, R27 ;  /* 0x000000ffff042224 */ /* 0x000fe200078e001b */
[----:B------:R-:W-:Y:S01]  /*4d40*/  FSEL R25, R19, R6, P1 ;  /* 0x0000000613197208 */ /* 0x000fe20000800000 */
[----:B------:R-:W-:-:S04]  /*4d50*/  @P2 IMAD.MOV.U32 R27, RZ, RZ, R5 ;  /* 0x000000ffff1b2224 */ /* 0x000fc800078e0005 */
        /* <DEDUP_REMOVED lines=23> */
[----:B------:R-:W-:Y:S02]  /*4ed0*/  @P4 MOV R25, R13 ;  /* 0x0000000d00194202 */ /* 0x000fe40000000f00 */
[----:B------:R-:W-:Y:S01]  /*4ee0*/  @P6 MOV R2, R3 ;  /* 0x0000000300026202 */ /* 0x000fe20000000f00 */
[----:B------:R-:W-:Y:S01]  /*4ef0*/  @P6 IMAD.MOV.U32 R3, RZ, RZ, R20 ;  /* 0x000000ffff036224 */ /* 0x000fe200078e0014 */
[----:B------:R-:W-:-:S02]  /*4f00*/  SEL R20, R14, R27, P1 ;  /* 0x0000001b0e147207 */ /* 0x000fc40000800000 */
[----:B------:R-:W-:Y:S01]  /*4f10*/  MOV R13, R4 ;  /* 0x00000004000d7202 */ /* 0x000fe20000000f00 */
[----:B------:R-:W-:Y:S02]  /*4f20*/  IMAD.MOV.U32 R14, RZ, RZ, R3 ;  /* 0x000000ffff0e7224 */ /* 0x000fe400078e0003 */
[----:B------:R-:W-:Y:S01]  /*4f30*/  @P3 IMAD.MOV.U32 R5, RZ, RZ, R0 ;  /* 0x000000ffff053224 */ /* 0x000fe200078e0000 */
[----:B------:R-:W-:Y:S01]  /*4f40*/  @P3 MOV R6, R2 ;  /* 0x0000000200063202 */ /* 0x000fe20000000f00 */
[----:B------:R-:W-:Y:S01]  /*4f50*/  @P3 IMAD.MOV.U32 R0, RZ, RZ, R21 ;  /* 0x000000ffff003224 */ /* 0x000fe200078e0015 */
[----:B------:R-:W-:Y:S01]  /*4f60*/  @P2 MOV R19, R7 ;  /* 0x0000000700132202 */ /* 0x000fe20000000f00 */
[----:B------:R-:W-:Y:S01]  /*4f70*/  @P2 IMAD.MOV.U32 R7, RZ, RZ, R22 ;  /* 0x000000ffff072224 */ /* 0x000fe200078e0016 */
[CC--:B0-----:R-:W-:Y:S01]  /*4f80*/  FSETP.GT.AND P5, PT, R8.reuse, R25.reuse, PT ;  /* 0x000000190800720b */ /* 0x0c1fe20003fa4000 */
[----:B------:R-:W-:Y:S01]  /*4f90*/  @P3 IMAD.MOV.U32 R2, RZ, RZ, R23 ;  /* 0x000000ffff023224 */ /* 0x000fe200078e0017 */
[----:B------:R-:W-:Y:S01]  /*4fa0*/  FSETP.GT.AND P6, PT, R19, R0, PT ;  /* 0x000000001300720b */ /* 0x000fe20003fc4000 */
[----:B------:R-:W-:Y:S01]  /*4fb0*/  IMAD.MOV.U32 R12, RZ, RZ, R7 ;  /* 0x000000ffff0c7224 */ /* 0x000fe200078e0007 */
[----:B------:R-:W-:Y:S01]  /*4fc0*/  FSEL R22, R8, R25, P5 ;  /* 0x0000001908167208 */ /* 0x000fe20002800000 */
[----:B------:R-:W-:-:S02]  /*4fd0*/  IMAD.MOV.U32 R8, RZ, RZ, R0 ;  /* 0x000000ffff087224 */ /* 0x000fc400078e0000 */
[----:B------:R-:W-:Y:S01]  /*4fe0*/  @P4 IMAD.MOV.U32 R13, RZ, RZ, R20 ;  /* 0x000000ffff0d4224 */ /* 0x000fe200078e0014 */
[----:B------:R-:W-:Y:S01]  /*4ff0*/  FSETP.GT.AND P3, PT, R22, R7, PT ;  /* 0x000000071600720b */ /* 0x000fe20003f64000 */
[----:B------:R-:W-:Y:S02]  /*5000*/  @P4 IMAD.MOV.U32 R20, RZ, RZ, R4 ;  /* 0x000000ffff144224 */ /* 0x000fe400078e0004 */
[----:B------:R-:W-:Y:S02]  /*5010*/  @P2 IMAD.MOV.U32 R14, RZ, RZ, R13 ;  /* 0x000000ffff0e2224 */ /* 0x000fe400078e000d */
[----:B------:R-:W-:Y:S01]  /*5020*/  @P2 IMAD.MOV.U32 R13, RZ, RZ, R3 ;  /* 0x000000ffff0d2224 */ /* 0x000fe200078e0003 */
[----:B------:R-:W-:Y:S01]  /*5030*/  SEL R15, R15, R20, P5 ;  /* 0x000000140f0f7207 */ /* 0x000fe20002800000 */
[----:B------:R-:W-:Y:S01]  /*5040*/  @P6 IMAD.MOV.U32 R8, RZ, RZ, R19 ;  /* 0x000000ffff086224 */ /* 0x000fe200078e0013 */
[----:B------:R-:W-:Y:S01]  /*5050*/  @P6 MOV R19, R0 ;  /* 0x0000000000136202 */ /* 0x000fe20000000f00 */
[----:B------:R-:W-:Y:S01]  /*5060*/  IMAD.MOV.U32 R3, RZ, RZ, R5 ;  /* 0x000000ffff037224 */ /* 0x000fe200078e0005 */
[----:B------:R-:W-:-:S02]  /*5070*/  MOV R0, R2 ;  /* 0x0000000200007202 */ /* 0x000fc40000000f00 */
[----:B------:R-:W-:Y:S02]  /*5080*/  FSETP.GT.AND P1, PT, R8, R5, PT ;  /* 0x000000050800720b */ /* 0x000fe40003f24000 */
[----:B------:R-:W-:Y:S01]  /*5090*/  @P3 MOV R12, R22 ;  /* 0x00000016000c3202 */ /* 0x000fe20000000f00 */
[----:B------:R-:W-:Y:S01]  /*50a0*/  @P3 IMAD.MOV.U32 R22, RZ, RZ, R7 ;  /* 0x000000ffff163224 */ /* 0x000fe200078e0007 */
[-C--:B------:R-:W-:Y:S02]  /*50b0*/  MOV R7, R19.reuse ;  /* 0x0000001300077202 */ /* 0x080fe40000000f00 */
[----:B------:R-:W-:Y:S02]  /*50c0*/  FSETP.GT.AND P4, PT, R12, R19, PT ;  /* 0x000000130c00720b */ /* 0x000fe40003f84000 */
[C---:B------:R-:W-:Y:S02]  /*50d0*/  FSETP.GT.AND P2, PT, R9.reuse, R22, PT ;  /* 0x000000160900720b */ /* 0x040fe40003f44000 */
[----:B------:R-:W-:Y:S01]  /*50e0*/  @P6 MOV R0, R14 ;  /* 0x0000000e00006202 */ /* 0x000fe20000000f00 */
[----:B------:R-:W-:Y:S01]  /*50f0*/  @P6 IMAD.MOV.U32 R14, RZ, RZ, R2 ;  /* 0x000000ffff0e6224 */ /* 0x000fe200078e0002 */
[----:B------:R-:W-:Y:S01]  /*5100*/  FSEL R21, R9, R22, P2 ;  /* 0x0000001609157208 */ /* 0x000fe20001000000 */
[----:B------:R-:W-:-:S02]  /*5110*/  @P1 IMAD.MOV.U32 R3, RZ, RZ, R8 ;  /* 0x000000ffff031224 */ /* 0x000fc400078e0008 */
[----:B------:R-:W-:Y:S02]  /*5120*/  @P1 IMAD.MOV.U32 R8, RZ, RZ, R5 ;  /* 0x000000ffff081224 */ /* 0x000fe400078e0005 */
[--C-:B------:R-:W-:Y:S01]  /*5130*/  IMAD.MOV.U32 R5, RZ, RZ, R6.reuse ;  /* 0x000000ffff057224 */ /* 0x100fe200078e0006 */
[----:B------:R-:W-:Y:S01]  /*5140*/  @P1 MOV R5, R0 ;  /* 0x0000000000051202 */ /* 0x000fe20000000f00 */
        /* <DEDUP_REMOVED lines=8> */
[----:B------:R-:W-:Y:S01]  /*51d0*/  @P3 IMAD.MOV.U32 R6, RZ, RZ, R15 ;  /* 0x000000ffff063224 */ /* 0x000fe200078e000f */
[----:B------:R-:W-:Y:S01]  /*51e0*/  @P3 MOV R15, R13 ;  /* 0x0000000d000f3202 */ /* 0x000fe20000000f00 */
[----:B------:R-:W-:-:S02]  /*51f0*/  IMAD.MOV.U32 R13, RZ, RZ, R14 ;  /* 0x000000ffff0d7224 */ /* 0x000fc400078e000e */
[----:B------:R-:W-:Y:S01]  /*5200*/  @P4 IMAD.MOV.U32 R13, RZ, RZ, R6 ;  /* 0x000000ffff0d4224 */ /* 0x000fe200078e0006 */
[----:B------:R-:W-:Y:S01]  /*5210*/  @P4 MOV R6, R14 ;  /* 0x0000000e00064202 */ /* 0x000fe20000000f00 */
[----:B------:R-:W-:Y:S01]  /*5220*/  IMAD.MOV.U32 R19, RZ, RZ, R3 ;  /* 0x000000ffff137224 */ /* 0x000fe200078e0003 */
[----:B------:R-:W-:Y:S02]  /*5230*/  MOV R14, R0 ;  /* 0x00000000000e7202 */ /* 0x000fe40000000f00 */
[----:B------:R-:W-:Y:S01]  /*5240*/  SEL R20, R16, R15, P2 ;  /* 0x0000000f10147207 */ /* 0x000fe20001000000 */
[----:B------:R-:W-:Y:S01]  /*5250*/  @P6 IMAD.MOV.U32 R9, RZ, RZ, R7 ;  /* 0x000000ffff096224 */ /* 0x000fe200078e0007 */
[----:B------:R-:W-:Y:S01]  /*5260*/  @P6 MOV R7, R8 ;  /* 0x0000000800076202 */ /* 0x000fe20000000f00 */
[----:B------:R-:W-:Y:S02]  /*5270*/  @P1 IMAD.MOV.U32 R4, RZ, RZ, R21 ;  /* 0x000000ffff041224 */ /* 0x000fe400078e0015 */
[----:B------:R-:W-:Y:S01]  /*5280*/  @P1 IMAD.MOV.U32 R21, RZ, RZ, R12 ;  /* 0x000000ffff151224 */ /* 0x000fe200078e000c */
[----:B------:R-:W-:Y:S01]  /*5290*/  FSETP.GT.AND P5, PT, R9, R3, PT ;  /* 0x000000030900720b */ /* 0x000fe20003fa4000 */
[----:B------:R-:W-:Y:S01]  /*52a0*/  IMAD.MOV.U32 R2, RZ, RZ, R7 ;  /* 0x000000ffff027224 */ /* 0x000fe200078e0007 */
[----:B------:R-:W-:Y:S01]  /*52b0*/  FSETP.GT.AND P3, PT, R4, R7, PT ;  /* 0x000000070400720b */ /* 0x000fe20003f64000 */
[----:B------:R-:W-:Y:S01]  /*52c0*/  @P6 IMAD.MOV.U32 R14, RZ, RZ, R13 ;  /* 0x000000ffff0e6224 */ /* 0x000fe200078e000d */
[----:B------:R-:W-:-:S02]  /*52d0*/  FSETP.GT.AND P4, PT, R10, R21, PT ;  /* 0x000000150a00720b */ /* 0x000fc40003f84000 */
[----:B------:R-:W-:Y:S01]  /*52e0*/  @P6 MOV R13, R0 ;  /* 0x00000000000d6202 */ /* 0x000fe20000000f00 */
[----:B------:R-:W-:Y:S01]  /*52f0*/  IMAD.MOV.U32 R0, RZ, RZ, R5 ;  /* 0x000000ffff007224 */ /* 0x000fe200078e0005 */
[----:B------:R-:W-:Y:S02]  /*5300*/  FSEL R22, R10, R21, P4 ;  /* 0x000000150a167208 */ /* 0x000fe40002000000 */
[----:B------:R-:W-:Y:S01]  /*5310*/  MOV R12, R6 ;  /* 0x00000006000c7202 */ /* 0x000fe20000000f00 */
[----:B------:R-:W-:Y:S02]  /*5320*/  @P1 IMAD.MOV.U32 R12, RZ, RZ, R20 ;  /* 0x000000ffff0c1224 */ /* 0x000fe400078e0014 */
        /* <DEDUP_REMOVED lines=8> */
[-C--:B------:R-:W-:Y:S01]  /*53b0*/  FSETP.GT.AND P5, PT, R22, R4.reuse, PT ;  /* 0x000000041600720b */ /* 0x080fe20003fa4000 */
[----:B------:R-:W-:Y:S01]  /*53c0*/  @P1 IMAD.MOV.U32 R20, RZ, RZ, R6 ;  /* 0x000000ffff141224 */ /* 0x000fe200078e0006 */
[----:B------:R-:W-:Y:S01]  /*53d0*/  MOV R3, R4 ;  /* 0x0000000400037202 */ /* 0x000fe20000000f00 */
[--C-:B------:R-:W-:Y:S02]  /*53e0*/  IMAD.MOV.U32 R10, RZ, RZ, R13.reuse ;  /* 0x000000ffff0a7224 */ /* 0x100fe400078e000d */
[----:B------:R-:W-:Y:S01]  /*53f0*/  @P3 IMAD.MOV.U32 R10, RZ, RZ, R12 ;  /* 0x000000ffff0a3224 */ /* 0x000fe200078e000c */
[----:B------:R-:W-:Y:S01]  /*5400*/  SEL R17, R17, R20, P4 ;  /* 0x0000001411117207 */ /* 0x000fe20002000000 */
[----:B------:R-:W-:-:S02]  /*5410*/  @P3 IMAD.MOV.U32 R12, RZ, RZ, R13 ;  /* 0x000000ffff0c3224 */ /* 0x000fc400078e000d */
[----:B------:R-:W-:Y:S02]  /*5420*/  IMAD.MOV.U32 R13, RZ, RZ, R19 ;  /* 0x000000ffff0d7224 */ /* 0x000fe400078e0013 */
[----:B------:R-:W-:Y:S02]  /*5430*/  @P6 IMAD.MOV.U32 R8, RZ, RZ, R2 ;  /* 0x000000ffff086224 */ /* 0x000fe400078e0002 */
[----:B------:R-:W-:Y:S01]  /*5440*/  @P6 IMAD.MOV.U32 R2, RZ, RZ, R9 ;  /* 0x000000ffff026224 */ /* 0x000fe200078e0009 */
[----:B------:R-:W-:Y:S01]  /*5450*/  @P5 MOV R3, R22 ;  /* 0x0000001600035202 */ /* 0x000fe20000000f00 */
[----:B------:R-:W-:Y:S01]  /*5460*/  @P5 IMAD.MOV.U32 R22, RZ, RZ, R4 ;  /* 0x000000ffff165224 */ /* 0x000fe200078e0004 */
[----:B------:R-:W-:Y:S01]  /*5470*/  FSETP.GT.AND P2, PT, R8, R19, PT ;  /* 0x000000130800720b */ /* 0x000fe20003f44000 */
[----:B------:R-:W0:Y:S01]  /*5480*/  LDS.128 R4, [UR4+0x90] ;  /* 0x00009004ff047984 */ /* 0x000e220008000c00 */
[----:B------:R-:W-:Y:S01]  /*5490*/  FSETP.GT.AND P1, PT, R3, R2, PT ;  /* 0x000000020300720b */ /* 0x000fe20003f24000 */
[----:B------:R-:W-:Y:S01]  /*54a0*/  IMAD.MOV.U32 R15, RZ, RZ, R2 ;  /* 0x000000ffff0f7224 */ /* 0x000fe200078e0002 */
[----:B------:R-:W-:Y:S01]  /*54b0*/  FSETP.GT.AND P3, PT, R11, R22, PT ;  /* 0x000000160b00720b */ /* 0x000fe20003f64000 */
[----:B------:R-:W-:Y:S01]  /*54c0*/  IMAD.MOV.U32 R16, RZ, RZ, R0 ;  /* 0x000000ffff107224 */ /* 0x000fe200078e0000 */
[----:B------:R-:W-:-:S02]  /*54d0*/  MOV R9, R14 ;  /* 0x0000000e00097202 */ /* 0x000fc40000000f00 */
[----:B------:R-:W-:Y:S01]  /*54e0*/  @P6 MOV R9, R10 ;  /* 0x0000000a00096202 */ /* 0x000fe20000000f00 */
[----:B------:R-:W-:Y:S01]  /*54f0*/  @P6 IMAD.MOV.U32 R10, RZ, RZ, R14 ;  /* 0x000000ffff0a6224 */ /* 0x000fe200078e000e */
[----:B------:R-:W-:Y:S02]  /*5500*/  FSEL R22, R11, R22, P3 ;  /* 0x000000160b167208 */ /* 0x000fe40001800000 */
[----:B------:R-:W-:Y:S01]  /*5510*/  MOV R14, R12 ;  /* 0x0000000c000e7202 */ /* 0x000fe20000000f00 */
        /* <DEDUP_REMOVED lines=14> */
[----:B------:R-:W-:Y:S02]  /*5600*/  @P1 IMAD.MOV.U32 R14, RZ, RZ, R10 ;  /* 0x000000ffff0e1224 */ /* 0x000fe400078e000a */
[----:B------:R-:W-:Y:S02]  /*5610*/  IMAD.MOV.U32 R10, RZ, RZ, R13 ;  /* 0x000000ffff0a7224 */ /* 0x000fe400078e000d */
[----:B------:R-:W-:Y:S01]  /*5620*/  @P6 IMAD.MOV.U32 R2, RZ, RZ, R15 ;  /* 0x000000ffff026224 */ /* 0x000fe200078e000f */
[----:B------:R-:W-:Y:S01]  /*5630*/  @P6 MOV R15, R8 ;  /* 0x00000008000f6202 */ /* 0x000fe20000000f00 */
[----:B------:R-:W-:Y:S01]  /*5640*/  @P2 IMAD.MOV.U32 R0, RZ, RZ, R22 ;  /* 0x000000ffff002224 */ /* 0x000fe200078e0016 */
[----:B------:R-:W-:Y:S02]  /*5650*/  @P2 MOV R22, R3 ;  /* 0x0000000300162202 */ /* 0x000fe40000000f00 */
[----:B------:R-:W-:-:S02]  /*5660*/  FSETP.GT.AND P4, PT, R2, R13, PT ;  /* 0x0000000d0200720b */ /* 0x000fc40003f84000 */
[----:B------:R-:W-:Y:S02]  /*5670*/  FSETP.GT.AND P5, PT, R0, R15, PT ;  /* 0x0000000f0000720b */ /* 0x000fe40003fa4000 */
[----:B------:R-:W-:Y:S02]  /*5680*/  MOV R8, R9 ;  /* 0x0000000900087202 */ /* 0x000fe40000000f00 */
[----:B------:R-:W-:Y:S01]  /*5690*/  @P6 MOV R8, R11 ;  /* 0x0000000b00086202 */ /* 0x000fe20000000f00 */
[----:B------:R-:W-:Y:S01]  /*56a0*/  @P6 IMAD.MOV.U32 R11, RZ, RZ, R9 ;  /* 0x000000ffff0b6224 */ /* 0x000fe200078e0009 */
[----:B0-----:R-:W-:Y:S01]  /*56b0*/  FSETP.GT.AND P1, PT, R5, R22, PT ;  /* 0x000000160500720b */ /* 0x001fe20003f24000 */
[----:B------:R-:W-:-:S03]  /*56c0*/  IMAD.MOV.U32 R9, RZ, RZ, R15 ;  /* 0x000000ffff097224 */ /* 0x000fc600078e000f */
[----:B------:R-:W-:Y:S01]  /*56d0*/  FSEL R23, R5, R22, P1 ;  /* 0x0000001605177208 */ /* 0x000fe20000800000 */
[----:B------:R-:W-:Y:S01]  /*56e0*/  @P4 IMAD.MOV.U32 R10, RZ, RZ, R2 ;  /* 0x000000ffff0a4224 */ /* 0x000fe200078e0002 */
[----:B------:R-:W-:Y:S01]  /*56f0*/  SEL R5, R18, R17, P3 ;  /* 0x0000001112057207 */ /* 0x000fe20001800000 */
        /* <DEDUP_REMOVED lines=8> */
[----:B------:R-:W0:Y:S01]  /*5780*/  LDS.128 R16, [UR4+0x80] ;  /* 0x00008004ff107984 */ /* 0x000e220008000c00 */
[----:B------:R-:W-:Y:S01]  /*5790*/  FSETP.GT.AND P4, PT, R23, R0, PT ;  /* 0x000000001700720b */ /* 0x000fe20003f84000 */
[----:B------:R-:W-:-:S02]  /*57a0*/  IMAD.MOV.U32 R13, RZ, RZ, R2 ;  /* 0x000000ffff0d7224 */ /* 0x000fc400078e0002 */
[----:B------:R-:W-:Y:S02]  /*57b0*/  IMAD.MOV.U32 R12, RZ, RZ, R0 ;  /* 0x000000ffff0c7224 */ /* 0x000fe400078e0000 */
[----:B------:R-:W-:Y:S01]  /*57c0*/  @P2 IMAD.MOV.U32 R22, RZ, RZ, R5 ;  /* 0x000000ffff162224 */ /* 0x000fe200078e0005 */
[----:B------:R-:W-:Y:S01]  /*57d0*/  @P2 MOV R5, R14 ;  /* 0x0000000e00052202 */ /* 0x000fe20000000f00 */
[--C-:B------:R-:W-:Y:S02]  /*57e0*/  IMAD.MOV.U32 R14, RZ, RZ, R11.reuse ;  /* 0x000000ffff0e7224 */ /* 0x100fe400078e000b */
[----:B------:R-:W-:Y:S01]  /*57f0*/  IMAD.MOV.U32 R21, RZ, RZ, R10 ;  /* 0x000000ffff157224 */ /* 0x000fe200078e000a */
        /* <DEDUP_REMOVED lines=11> */
[CC--:B------:R-:W-:Y:S01]  /*58b0*/  FSETP.GT.AND P5, PT, R6.reuse, R23.reuse, PT ;  /* 0x000000170600720b */ /* 0x0c0fe20003fa4000 */
[----:B------:R-:W-:Y:S01]  /*58c0*/  IMAD.MOV.U32 R3, RZ, RZ, R15 ;  /* 0x000000ffff037224 */ /* 0x000fe200078e000f */
[----:B------:R-:W-:Y:S02]  /*58d0*/  @P6 MOV R14, R8 ;  /* 0x00000008000e6202 */ /* 0x000fe40000000f00 */
[----:B------:R-:W-:Y:S01]  /*58e0*/  FSEL R26, R6, R23, P5 ;  /* 0x00000017061a7208 */ /* 0x000fe20002800000 */
[----:B------:R-:W-:-:S02]  /*58f0*/  IMAD.MOV.U32 R6, RZ, RZ, R22 ;  /* 0x000000ffff067224 */ /* 0x000fc400078e0016 */
[----:B------:R-:W-:Y:S01]  /*5900*/  @P3 MOV R21, R13 ;  /* 0x0000000d00153202 */ /* 0x000fe20000000f00 */
[----:B------:R-:W-:Y:S01]  /*5910*/  @P3 IMAD.MOV.U32 R13, RZ, RZ, R10 ;  /* 0x000000ffff0d3224 */ /* 0x000fe200078e000a */
[----:B------:R-:W-:Y:S01]  /*5920*/  @P3 MOV R3, R2 ;  /* 0x0000000200033202 */ /* 0x000fe20000000f00 */
[----:B------:R-:W-:Y:S02]  /*5930*/  @P3 IMAD.MOV.U32 R2, RZ, RZ, R15 ;  /* 0x000000ffff023224 */ /* 0x000fe400078e000f */
[----:B------:R-:W-:Y:S01]  /*5940*/  @P2 IMAD.MOV.U32 R20, RZ, RZ, R12 ;  /* 0x000000ffff142224 */ /* 0x000fe200078e000c */
[----:B------:R-:W-:Y:S01]  /*5950*/  MOV R11, R3 ;  /* 0x00000003000b7202 */ /* 0x000fe20000000f00 */
[----:B------:R-:W-:Y:S01]  /*5960*/  @P2 IMAD.MOV.U32 R12, RZ, RZ, R9 ;  /* 0x000000ffff0c2224 */ /* 0x000fe200078e0009 */
[----:B------:R-:W-:Y:S01]  /*5970*/  MOV R9, R14 ;  /* 0x0000000e00097202 */ /* 0x000fe20000000f00 */
[----:B------:R-:W-:Y:S01]  /*5980*/  IMAD.MOV.U32 R0, RZ, RZ, R13 ;  /* 0x000000ffff007224 */ /* 0x000fe200078e000d */
[----:B------:R-:W-:Y:S01]  /*5990*/  FSETP.GT.AND P6, PT, R20, R13, PT ;  /* 0x0000000d1400720b */ /* 0x000fe20003fc4000 */
[----:B------:R-:W-:Y:S01]  /*59a0*/  IMAD.MOV.U32 R8, RZ, RZ, R21 ;  /* 0x000000ffff087224 */ /* 0x000fe200078e0015 */
[----:B------:R-:W-:-:S02]  /*59b0*/  FSETP.GT.AND P3, PT, R26, R12, PT ;  /* 0x0000000c1a00720b */ /* 0x000fc40003f64000 */
[----:B0-----:R-:W-:Y:S01]  /*59c0*/  SEL R24, R16, R5, P1 ;  /* 0x0000000510187207 */ /* 0x001fe20000800000 */
        /* <DEDUP_REMOVED lines=12> */
[----:B------:R-:W-:Y:S01]  /*5a90*/  FSETP.GT.AND P4, PT, R5, R20, PT ;  /* 0x000000140500720b */ /* 0x000fe20003f84000 */
[----:B------:R-:W0:Y:S01]  /*5aa0*/  LDS.128 R12, [UR4+0xa0] ;  /* 0x0000a004ff0c7984 */ /* 0x000e220008000c00 */
[----:B------:R-:W-:Y:S01]  /*5ab0*/  FSETP.GT.AND P2, PT, R7, R26, PT ;  /* 0x0000001a0700720b */ /* 0x000fe20003f44000 */
[----:B------:R-:W-:Y:S01]  /*5ac0*/  @P6 IMAD.MOV.U32 R16, RZ, RZ, R9 ;  /* 0x000000ffff106224 */ /* 0x000fe200078e0009 */
[----:B------:R-:W-:Y:S01]  /*5ad0*/  SEL R17, R17, R24, P5 ;  /* 0x0000001811117207 */ /* 0x000fe20002800000 */
[----:B------:R-:W-:-:S02]  /*5ae0*/  @P6 IMAD.MOV.U32 R9, RZ, RZ, R2 ;  /* 0x000000ffff096224 */ /* 0x000fc400078e0002 */
[----:B------:R-:W-:Y:S02]  /*5af0*/  IMAD.MOV.U32 R22, RZ, RZ, R6 ;  /* 0x000000ffff167224 */ /* 0x000fe400078e0006 */
[----:B------:R-:W-:Y:S01]  /*5b00*/  @P1 IMAD.MOV.U32 R8, RZ, RZ, R0 ;  /* 0x000000ffff081224 */ /* 0x000fe200078e0000 */
[----:B------:R-:W-:Y:S01]  /*5b10*/  @P1 MOV R11, R16 ;  /* 0x00000010000b1202 */ /* 0x000fe20000000f00 */
[----:B------:R-:W-:Y:S01]  /*5b20*/  @P1 IMAD.MOV.U32 R0, RZ, RZ, R21 ;  /* 0x000000ffff001224 */ /* 0x000fe200078e0015 */
[----:B------:R-:W-:Y:S01]  /*5b30*/  FSEL R21, R7, R26, P2 ;  /* 0x0000001a07157208 */ /* 0x000fe20001000000 */
[----:B------:R-:W-:Y:S01]  /*5b40*/  @P4 IMAD.MOV.U32 R10, RZ, RZ, R5 ;  /* 0x000000ffff0a4224 */ /* 0x000fe200078e0005 */
[----:B------:R-:W-:Y:S01]  /*5b50*/  MOV R24, R8 ;  /* 0x0000000800187202 */ /* 0x000fe20000000f00 */
        /* <DEDUP_REMOVED lines=8> */
[----:B------:R-:W-:Y:S02]  /*5be0*/  MOV R2, R16 ;  /* 0x0000001000027202 */ /* 0x000fe40000000f00 */
[----:B------:R-:W-:-:S03]  /*5bf0*/  SEL R26, R18, R17, P2 ;  /* 0x00000011121a7207 */ /* 0x000fc60001000000 */
[----:B------:R-:W-:Y:S01]  /*5c00*/  @P6 IMAD.MOV.U32 R7, RZ, RZ, R10 ;  /* 0x000000ffff076224 */ /* 0x000fe200078e000a */
[----:B------:R-:W-:Y:S01]  /*5c10*/  @P6 MOV R10, R0 ;  /* 0x00000000000a6202 */ /* 0x000fe20000000f00 */
[----:B------:R-:W-:Y:S02]  /*5c20*/  @P1 IMAD.MOV.U32 R3, RZ, RZ, R21 ;  /* 0x000000ffff031224 */ /* 0x000fe400078e0015 */
[----:B------:R-:W-:Y:S01]  /*5c30*/  @P1 IMAD.MOV.U32 R21, RZ, RZ, R5 ;  /* 0x000000ffff151224 */ /* 0x000fe200078e0005 */
[----:B------:R-:W-:Y:S01]  /*5c40*/  FSETP.GT.AND P5, PT, R7, R8, PT ;  /* 0x000000080700720b */ /* 0x000fe20003fa4000 */
[--C-:B------:R-:W-:Y:S01]  /*5c50*/  IMAD.MOV.U32 R0, RZ, RZ, R9.reuse ;  /* 0x000000ffff007224 */ /* 0x100fe200078e0009 */
[----:B------:R-:W-:Y:S01]  /*5c60*/  FSETP.GT.AND P3, PT, R3, R10, PT ;  /* 0x0000000a0300720b */ /* 0x000fe20003f64000 */
[----:B------:R-:W-:Y:S02]  /*5c70*/  @P4 IMAD.MOV.U32 R0, RZ, RZ, R22 ;  /* 0x000000ffff004224 */ /* 0x000fe400078e0016 */
[----:B------:R-:W-:Y:S01]  /*5c80*/  @P4 IMAD.MOV.U32 R22, RZ, RZ, R9 ;  /* 0x000000ffff164224 */ /* 0x000fe200078e0009 */
[----:B0-----:R-:W-:Y:S01]  /*5c90*/  FSETP.GT.AND P4, PT, R12, R21, PT ;  /* 0x000000150c00720b */ /* 0x001fe20003f84000 */
[----:B------:R-:W-:-:S02]  /*5ca0*/  IMAD.MOV.U32 R6, RZ, RZ, R10 ;  /* 0x000000ffff067224 */ /* 0x000fc400078e000a */
[----:B------:R-:W-:Y:S01]  /*5cb0*/  @P6 IMAD.MOV.U32 R2, RZ, RZ, R0 ;  /* 0x000000ffff026224 */ /* 0x000fe200078e0000 */
[----:B------:R-:W-:Y:S01]  /*5cc0*/  FSEL R20, R12, R21, P4 ;  /* 0x000000150c147208 */ /* 0x000fe20002000000 */
[----:B------:R-:W-:Y:S01]  /*5cd0*/  IMAD.MOV.U32 R5, RZ, RZ, R11 ;  /* 0x000000ffff057224 */ /* 0x000fe200078e000b */
        /* <DEDUP_REMOVED lines=11> */
[----:B------:R-:W0:Y:S01]  /*5d90*/  LDS.128 R8, [UR4+0xb0] ;  /* 0x0000b004ff087984 */ /* 0x000e220008000c00 */
[----:B------:R-:W-:-:S02]  /*5da0*/  IMAD.MOV.U32 R18, RZ, RZ, R22 ;  /* 0x000000ffff127224 */ /* 0x000fc400078e0016 */
[----:B------:R-:W-:Y:S01]  /*5db0*/  @P1 IMAD.MOV.U32 R18, RZ, RZ, R26 ;  /* 0x000000ffff121224 */ /* 0x000fe200078e001a */
[----:B------:R-:W-:Y:S01]  /*5dc0*/  @P1 MOV R26, R22 ;  /* 0x00000016001a1202 */ /* 0x000fe20000000f00 */
[----:B------:R-:W-:Y:S02]  /*5dd0*/  IMAD.MOV.U32 R22, RZ, RZ, R0 ;  /* 0x000000ffff167224 */ /* 0x000fe400078e0000 */
[----:B------:R-:W-:Y:S01]  /*5de0*/  @P3 IMAD.MOV.U32 R22, RZ, RZ, R18 ;  /* 0x000000ffff163224 */ /* 0x000fe200078e0012 */
[----:B------:R-:W-:Y:S01]  /*5df0*/  @P3 MOV R18, R0 ;  /* 0x0000000000123202 */ /* 0x000fe20000000f00 */
[----:B------:R-:W-:Y:S01]  /*5e00*/  IMAD.MOV.U32 R12, RZ, RZ, R24 ;  /* 0x000000ffff0c7224 */ /* 0x000fe200078e0018 */
        /* <DEDUP_REMOVED lines=10> */
[----:B------:R-:W-:Y:S01]  /*5eb0*/  IMAD.MOV.U32 R2, RZ, RZ, R5 ;  /* 0x000000ffff027224 */ /* 0x000fe200078e0005 */
[----:B------:R-:W-:Y:S02]  /*5ec0*/  FSETP.GT.AND P3, PT, R13, R20, PT ;  /* 0x000000140d00720b */ /* 0x000fe40003f64000 */
[----:B------:R-:W-:-:S03]  /*5ed0*/  SEL R7, R19, R26, P4 ;  /* 0x0000001a13077207 */ /* 0x000fc60002000000 */
[----:B------:R-:W-:Y:S01]  /*5ee0*/  @P2 MOV R12, R21 ;  /* 0x00000015000c2202 */ /* 0x000fe20000000f00 */
[----:B------:R-:W-:Y:S01]  /*5ef0*/  @P2 IMAD.MOV.U32 R21, RZ, RZ, R24 ;  /* 0x000000ffff152224 */ /* 0x000fe200078e0018 */
[----:B------:R-:W-:Y:S01]  /*5f00*/  @P2 MOV R2, R16 ;  /* 0x0000001000022202 */ /* 0x000fe20000000f00 */
[----:B------:R-:W-:Y:S02]  /*5f10*/  @P1 IMAD.MOV.U32 R0, RZ, RZ, R17 ;  /* 0x000000ffff001224 */ /* 0x000fe400078e0011 */
        /* <DEDUP_REMOVED lines=22> */
[----:B------:R-:W1:Y:S01]  /*6080*/  LDS.128 R16, [UR4+0xc0] ;  /* 0x0000c004ff107984 */ /* 0x000e620008000c00 */
        /* <DEDUP_REMOVED lines=22> */
[----:B------:R-:W-:-:S02]  /*61f0*/  IMAD.MOV.U32 R5, RZ, RZ, R12 ;  /* 0x000000ffff057224 */ /* 0x000fc400078e000c */
[----:B------:R-:W-:-:S04]  /*6200*/  @P5 IMAD.MOV.U32 R4, RZ, RZ, R13 ;  /* 0x000000ffff045224 */ /* 0x000fc800078e000d */
        /* <DEDUP_REMOVED lines=8> */
[----:B------:R-:W-:Y:S01]  /*6290*/  @P6 MOV R0, R2 ;  /* 0x0000000200006202 */ /* 0x000fe20000000f00 */
[----:B------:R-:W-:Y:S01]  /*62a0*/  @P6 IMAD.MOV.U32 R2, RZ, RZ, R20 ;  /* 0x000000ffff026224 */ /* 0x000fe200078e0014 */
[----:B-1----:R-:W-:-:S02]  /*62b0*/  FSETP.GT.AND P6, PT, R16, R23, PT ;  /* 0x000000171000720b */ /* 0x002fc40003fc4000 */
[----:B------:R-:W-:Y:S02]  /*62c0*/  SEL R20, R14, R25, P1 ;  /* 0x000000190e147207 */ /* 0x000fe40000800000 */
[----:B------:R-:W-:-:S03]  /*62d0*/  MOV R14, R4 ;  /* 0x00000004000e7202 */ /* 0x000fc60000000f00 */
        /* <DEDUP_REMOVED lines=10> */
[----:B------:R-:W-:-:S02]  /*6380*/  IMAD.MOV.U32 R13, RZ, RZ, R7 ;  /* 0x000000ffff0d7224 */ /* 0x000fc400078e0007 */
[----:B------:R-:W-:Y:S02]  /*6390*/  @P4 IMAD.MOV.U32 R14, RZ, RZ, R20 ;  /* 0x000000ffff0e4224 */ /* 0x000fe400078e0014 */
[----:B------:R-:W-:Y:S01]  /*63a0*/  @P4 IMAD.MOV.U32 R20, RZ, RZ, R4 ;  /* 0x000000ffff144224 */ /* 0x000fe200078e0004 */
[----:B------:R-:W-:Y:S01]  /*63b0*/  MOV R4, R0 ;  /* 0x0000000000047202 */ /* 0x000fe20000000f00 */
[----:B------:R-:W-:-:S03]  /*63c0*/  IMAD.MOV.U32 R16, RZ, RZ, R5 ;  /* 0x000000ffff107224 */ /* 0x000fc600078e0005 */
[----:B------:R-:W-:Y:S01]  /*63d0*/  SEL R15, R15, R20, P6 ;  /* 0x000000140f0f7207 */ /* 0x000fe20003000000 */
[----:B------:R-:W-:Y:S01]  /*63e0*/  @P5 IMAD.MOV.U32 R12, RZ, RZ, R6 ;  /* 0x000000ffff0c5224 */ /* 0x000fe200078e0006 */
[----:B------:R-:W-:Y:S01]  /*63f0*/  @P5 MOV R6, R11 ;  /* 0x0000000b00065202 */ /* 0x000fe20000000f00 */
[----:B------:R-:W-:Y:S01]  /*6400*/  IMAD.MOV.U32 R11, RZ, RZ, R2 ;  /* 0x000000ffff0b7224 */ /* 0x000fe200078e0002 */
[----:B------:R-:W-:Y:S01]  /*6410*/  @P3 MOV R13, R22 ;  /* 0x00000016000d3202 */ /* 0x000fe20000000f00 */
[----:B------:R-:W-:Y:S01]  /*6420*/  @P3 IMAD.MOV.U32 R22, RZ, RZ, R7 ;  /* 0x000000ffff163224 */ /* 0x000fe200078e0007 */
[----:B------:R-:W-:Y:S01]  /*6430*/  FSETP.GT.AND P1, PT, R12, R3, PT ;  /* 0x000000030c00720b */ /* 0x000fe20003f24000 */
[----:B------:R-:W-:Y:S01]  /*6440*/  @P2 IMAD.MOV.U32 R11, RZ, RZ, R14 ;  /* 0x000000ffff0b2224 */ /* 0x000fe200078e000e */
[----:B------:R-:W-:Y:S01]  /*6450*/  FSETP.GT.AND P4, PT, R13, R6, PT ;  /* 0x000000060d00720b */ /* 0x000fe20003f84000 */
[----:B------:R-:W-:Y:S01]  /*6460*/  @P2 IMAD.MOV.U32 R14, RZ, RZ, R2 ;  /* 0x000000ffff0e2224 */ /* 0x000fe200078e0002 */
[----:B------:R-:W-:Y:S01]  /*6470*/  FSETP.GT.AND P2, PT, R17, R22, PT ;  /* 0x000000161100720b */ /* 0x000fe20003f44000 */
[----:B------:R-:W-:Y:S01]  /*6480*/  IMAD.MOV.U32 R2, RZ, RZ, R3 ;  /* 0x000000ffff027224 */ /* 0x000fe200078e0003 */
[----:B------:R-:W-:-:S02]  /*6490*/  MOV R7, R6 ;  /* 0x0000000600077202 */ /* 0x000fc40000000f00 */
[----:B------:R-:W-:Y:S01]  /*64a0*/  @P5 MOV R4, R11 ;  /* 0x0000000b00045202 */ /* 0x000fe20000000f00 */
[----:B------:R-:W-:Y:S01]  /*64b0*/  @P5 IMAD.MOV.U32 R11, RZ, RZ, R0 ;  /* 0x000000ffff0b5224 */ /* 0x000fe200078e0000 */
        /* <DEDUP_REMOVED lines=28> */
[----:B------:R-:W-:Y:S01]  /*6680*/  FSETP.GT.AND P4, PT, R18, R25, PT ;  /* 0x000000191200720b */ /* 0x000fe20003f84000 */
[----:B------:R-:W-:Y:S01]  /*6690*/  IMAD.MOV.U32 R12, RZ, RZ, R16 ;  /* 0x000000ffff0c7224 */ /* 0x000fe200078e0010 */
[----:B------:R-:W-:-:S02]  /*66a0*/  @P5 MOV R6, R4 ;  /* 0x0000000400065202 */ /* 0x000fc40000000f00 */
[----:B------:R-:W-:Y:S02]  /*66b0*/  FSEL R20, R18, R25, P4 ;  /* 0x0000001912147208 */ /* 0x000fe40002000000 */
[----:B------:R-:W-:Y:S01]  /*66c0*/  SEL R18, R8, R15, P2 ;  /* 0x0000000f08127207 */ /* 0x000fe20001000000 */
[----:B------:R-:W-:Y:S02]  /*66d0*/  IMAD.MOV.U32 R13, RZ, RZ, R6 ;  /* 0x000000ffff0d7224 */ /* 0x000fe400078e0006 */
        /* <DEDUP_REMOVED lines=13> */
[----:B------:R-:W-:-:S02]  /*67b0*/  @P3 IMAD.MOV.U32 R13, RZ, RZ, R14 ;  /* 0x000000ffff0d3224 */ /* 0x000fc400078e000e */
[----:B------:R-:W-:Y:S02]  /*67c0*/  @P3 IMAD.MOV.U32 R14, RZ, RZ, R6 ;  /* 0x000000ffff0e3224 */ /* 0x000fe400078e0006 */
[----:B------:R-:W0:Y:S01]  /*67d0*/  LDS.128 R4, [UR4+0xe0] ;  /* 0x0000e004ff047984 */ /* 0x000e220008000c00 */
[----:B------:R-:W-:Y:S01]  /*67e0*/  IMAD.MOV.U32 R16, RZ, RZ, R23 ;  /* 0x000000ffff107224 */ /* 0x000fe200078e0017 */
        /* <DEDUP_REMOVED lines=11> */
[----:B------:R-:W-:-:S03]  /*68a0*/  IMAD.MOV.U32 R17, RZ, RZ, R12 ;  /* 0x000000ffff117224 */ /* 0x000fc600078e000c */
[----:B------:R-:W-:Y:S02]  /*68b0*/  FSEL R22, R19, R20, P3 ;  /* 0x0000001413167208 */ /* 0x000fe40001800000 */
[----:B------:R-:W-:-:S03]  /*68c0*/  SEL R19, R9, R18, P4 ;  /* 0x0000001209137207 */ /* 0x000fc60002000000 */
        /* <DEDUP_REMOVED lines=21> */
[----:B------:R-:W-:Y:S01]  /*6a20*/  @P1 IMAD.MOV.U32 R15, RZ, RZ, R13 ;  /* 0x000000ffff0f1224 */ /* 0x000fe200078e000d */
[----:B------:R-:W-:-:S02]  /*6a30*/  FSETP.GT.AND P6, PT, R0, R21, PT ;  /* 0x000000150000720b */ /* 0x000fc40003fc4000 */
[----:B------:R-:W-:Y:S02]  /*6a40*/  @P2 MOV R22, R11 ;  /* 0x0000000b00162202 */ /* 0x000fe40000000f00 */
[----:B------:R-:W-:Y:S01]  /*6a50*/  @P5 MOV R9, R2 ;  /* 0x0000000200095202 */ /* 0x000fe20000000f00 */
[----:B------:R-:W-:Y:S01]  /*6a60*/  @P5 IMAD.MOV.U32 R2, RZ, RZ, R8 ;  /* 0x000000ffff025224 */ /* 0x000fe200078e0008 */
[----:B0-----:R-:W-:Y:S01]  /*6a70*/  FSETP.GT.AND P1, PT, R5, R22, PT ;  /* 0x000000160500720b */ /* 0x001fe20003f24000 */
[----:B------:R-:W-:-:S03]  /*6a80*/  IMAD.MOV.U32 R8, RZ, RZ, R21 ;  /* 0x000000ffff087224 */ /* 0x000fc600078e0015 */
[----:B------:R-:W-:Y:S01]  /*6a90*/  FSEL R23, R5, R22, P1 ;  /* 0x0000001605177208 */ /* 0x000fe20000800000 */
[----:B------:R-:W-:Y:S01]  /*6aa0*/  @P4 IMAD.MOV.U32 R12, RZ, RZ, R3 ;  /* 0x000000ffff0c4224 */ /* 0x000fe200078e0003 */
[----:B------:R-:W-:Y:S01]  /*6ab0*/  @P4 MOV R20, R9 ;  /* 0x0000000900144202 */ /* 0x000fe20000000f00 */
[----:B------:R-:W-:Y:S01]  /*6ac0*/  @P4 IMAD.MOV.U32 R3, RZ, RZ, R16 ;  /* 0x000000ffff034224 */ /* 0x000fe200078e0010 */
[----:B------:R-:W-:Y:S01]  /*6ad0*/  @P6 MOV R8, R0 ;  /* 0x0000000000086202 */ /* 0x000fe20000000f00 */
[----:B------:R-:W-:Y:S01]  /*6ae0*/  @P6 IMAD.MOV.U32 R0, RZ, RZ, R21 ;  /* 0x000000ffff006224 */ /* 0x000fe200078e0015 */
[----:B------:R-:W-:Y:S01]  /*6af0*/  SEL R5, R10, R19, P3 ;  /* 0x000000130a057207 */ /* 0x000fe20001800000 */
[----:B------:R-:W-:Y:S01]  /*6b00*/  @P4 IMAD.MOV.U32 R9, RZ, RZ, R17 ;  /* 0x000000ffff094224 */ /* 0x000fe200078e0011 */
[----:B------:R-:W-:Y:S01]  /*6b10*/  FSETP.GT.AND P5, PT, R8, R3, PT ;  /* 0x000000030800720b */ /* 0x000fe20003fa4000 */
[----:B------:R-:W0:Y:S01]  /*6b20*/  LDS.128 R16, [UR4+0xd0] ;  /* 0x0000d004ff107984 */ /* 0x000e220008000c00 */
[----:B------:R-:W-:Y:S01]  /*6b30*/  FSETP.GT.AND P4, PT, R23, R0, PT ;  /* 0x000000001700720b */ /* 0x000fe20003f84000 */
[----:B------:R-:W-:Y:S01]  /*6b40*/  IMAD.MOV.U32 R11, RZ, RZ, R3 ;  /* 0x000000ffff0b7224 */ /* 0x000fe200078e0003 */
[----:B------:R-:W-:Y:S01]  /*6b50*/  MOV R21, R15 ;  /* 0x0000000f00157202 */ /* 0x000fe20000000f00 */
[----:B------:R-:W-:-:S02]  /*6b60*/  IMAD.MOV.U32 R13, RZ, RZ, R0 ;  /* 0x000000ffff0d7224 */ /* 0x000fc400078e0000 */
[----:B------:R-:W-:Y:S01]  /*6b70*/  @P2 IMAD.MOV.U32 R21, RZ, RZ, R5 ;  /* 0x000000ffff152224 */ /* 0x000fe200078e0005 */
[----:B------:R-:W-:Y:S01]  /*6b80*/  @P2 MOV R5, R15 ;  /* 0x0000000f00052202 */ /* 0x000fe20000000f00 */
[----:B------:R-:W-:Y:S02]  /*6b90*/  IMAD.MOV.U32 R10, RZ, RZ, R2 ;  /* 0x000000ffff0a7224 */ /* 0x000fe400078e0002 */
[----:B------:R-:W-:Y:S01]  /*6ba0*/  IMAD.MOV.U32 R15, RZ, RZ, R12 ;  /* 0x000000ffff0f7224 */ /* 0x000fe200078e000c */
[----:B------:R-:W-:Y:S01]  /*6bb0*/  @P6 MOV R10, R21 ;  /* 0x00000015000a6202 */ /* 0x000fe20000000f00 */
[----:B------:R-:W-:Y:S01]  /*6bc0*/  @P6 IMAD.MOV.U32 R21, RZ, RZ, R2 ;  /* 0x000000ffff156224 */ /* 0x000fe200078e0002 */
        /* <DEDUP_REMOVED lines=10> */
[----:B------:R-:W-:Y:S01]  /*6c70*/  IMAD.MOV.U32 R3, RZ, RZ, R20 ;  /* 0x000000ffff037224 */ /* 0x000fe200078e0014 */
[----:B------:R-:W-:-:S05]  /*6c80*/  FSETP.GT.AND P5, PT, R6, R23, PT ;  /* 0x000000170600720b */ /* 0x000fca0003fa4000 */
[----:B------:R-:W-:Y:S01]  /*6c90*/  @P3 MOV R15, R11 ;  /* 0x0000000b000f3202 */ /* 0x000fe20000000f00 */
[----:B------:R-:W-:Y:S01]  /*6ca0*/  @P3 IMAD.MOV.U32 R11, RZ, RZ, R12 ;  /* 0x000000ffff0b3224 */ /* 0x000fe200078e000c */
[----:B------:R-:W-:Y:S01]  /*6cb0*/  FSEL R12, R6, R23, P5 ;  /* 0x00000017060c7208 */ /* 0x000fe20002800000 */
[----:B------:R-:W-:Y:S01]  /*6cc0*/  IMAD.MOV.U32 R6, RZ, RZ, R21 ;  /* 0x000000ffff067224 */ /* 0x000fe200078e0015 */
[----:B------:R-:W-:Y:S01]  /*6cd0*/  @P3 MOV R3, R2 ;  /* 0x0000000200033202 */ /* 0x000fe20000000f00 */
[----:B------:R-:W-:Y:S02]  /*6ce0*/  @P2 IMAD.MOV.U32 R14, RZ, RZ, R13 ;  /* 0x000000ffff0e2224 */ /* 0x000fe400078e000d */
[----:B------:R-:W-:Y:S02]  /*6cf0*/  @P2 IMAD.MOV.U32 R13, RZ, RZ, R8 ;  /* 0x000000ffff0d2224 */ /* 0x000fe400078e0008 */
[----:B------:R-:W-:Y:S01]  /*6d00*/  @P3 IMAD.MOV.U32 R2, RZ, RZ, R20 ;  /* 0x000000ffff023224 */ /* 0x000fe200078e0014 */
[----:B------:R-:W-:Y:S01]  /*6d10*/  FSETP.GT.AND P6, PT, R14, R11, PT ;  /* 0x0000000b0e00720b */ /* 0x000fe20003fc4000 */
[----:B------:R-:W-:Y:S01]  /*6d20*/  IMAD.MOV.U32 R0, RZ, RZ, R11 ;  /* 0x000000ffff007224 */ /* 0x000fe200078e000b */
[----:B------:R-:W-:Y:S01]  /*6d30*/  FSETP.GT.AND P3, PT, R12, R13, PT ;  /* 0x0000000d0c00720b */ /* 0x000fe20003f64000 */
[----:B------:R-:W-:Y:S01]  /*6d40*/  IMAD.MOV.U32 R8, RZ, RZ, R15 ;  /* 0x000000ffff087224 */ /* 0x000fe200078e000f */
[----:B0-----:R-:W-:Y:S01]  /*6d50*/  SEL R20, R16, R5, P1 ;  /* 0x0000000510147207 */ /* 0x001fe20000800000 */
[----:B------:R-:W-:Y:S01]  /*6d60*/  IMAD.MOV.U32 R5, RZ, RZ, R13 ;  /* 0x000000ffff057224 */ /* 0x000fe200078e000d */
[----:B------:R-:W-:-:S03]  /*6d70*/  MOV R16, R2 ;  /* 0x0000000200107202 */ /* 0x000fc60000000f00 */
[----:B------:R-:W-:Y:S01]  /*6d80*/  @P4 IMAD.MOV.U32 R6, RZ, RZ, R20 ;  /* 0x000000ffff064224 */ /* 0x000fe200078e0014 */
[----:B------:R-:W-:-:S03]  /*6d90*/  @P4 MOV R20, R21 ;  /* 0x0000001500144202 */ /* 0x000fc60000000f00 */
        /* <DEDUP_REMOVED lines=8> */
[----:B------:R-:W-:Y:S01]  /*6e20*/  MOV R9, R14 ;  /* 0x0000000e00097202 */ /* 0x000fe20000000f00 */
[----:B------:R-:W-:Y:S01]  /*6e30*/  @P2 IMAD.MOV.U32 R6, RZ, RZ, R10 ;  /* 0x000000ffff062224 */ /* 0x000fe200078e000a */
[CC--:B------:R-:W-:Y:S01]  /*6e40*/  FSETP.GT.AND P2, PT, R7.reuse, R12.reuse, PT ;  /* 0x0000000c0700720b */ /* 0x0c0fe20003f44000 */
[----:B------:R-:W-:Y:S01]  /*6e50*/  @P6 IMAD.MOV.U32 R16, RZ, RZ, R11 ;  /* 0x000000ffff106224 */ /* 0x000fe200078e000b */
[----:B------:R-:W-:Y:S01]  /*6e60*/  MOV R10, R3 ;  /* 0x00000003000a7202 */ /* 0x000fe20000000f00 */
[----:B------:R-:W-:Y:S01]  /*6e70*/  @P6 IMAD.MOV.U32 R11, RZ, RZ, R2 ;  /* 0x000000ffff0b6224 */ /* 0x000fe200078e0002 */
[----:B------:R-:W-:Y:S01]  /*6e80*/  FSEL R21, R7, R12, P2 ;  /* 0x0000000c07157208 */ /* 0x000fe20001000000 */
[----:B------:R-:W-:Y:S01]  /*6e90*/  @P1 IMAD.MOV.U32 R8, RZ, RZ, R0 ;  /* 0x000000ffff081224 */ /* 0x000fe200078e0000 */
[----:B------:R-:W-:Y:S01]  /*6ea0*/  @P1 MOV R10, R16 ;  /* 0x00000010000a1202 */ /* 0x000fe20000000f00 */
[----:B------:R-:W-:Y:S01]  /*6eb0*/  @P4 IMAD.MOV.U32 R9, RZ, RZ, R5 ;  /* 0x000000ffff094224 */ /* 0x000fe200078e0005 */
[----:B------:R-:W-:Y:S01]  /*6ec0*/  SEL R17, R17, R20, P5 ;  /* 0x0000001411117207 */ /* 0x000fe20002800000 */
[----:B------:R-:W-:Y:S01]  /*6ed0*/  @P1 IMAD.MOV.U32 R0, RZ, RZ, R15 ;  /* 0x000000ffff001224 */ /* 0x000fe200078e000f */
[----:B------:R-:W-:Y:S01]  /*6ee0*/  MOV R24, R8 ;  /* 0x0000000800187202 */ /* 0x000fe20000000f00 */
[----:B------:R-:W-:-:S02]  /*6ef0*/  @P4 IMAD.MOV.U32 R5, RZ, RZ, R14 ;  /* 0x000000ffff054224 */ /* 0x000fc400078e000e */
[----:B------:R-:W0:Y:S01]  /*6f00*/  LDS.128 R12, [UR4+0xf0] ;  /* 0x0000f004ff0c7984 */ /* 0x000e220008000c00 */
[----:B------:R-:W-:Y:S01]  /*6f10*/  @P1 IMAD.MOV.U32 R16, RZ, RZ, R3 ;  /* 0x000000ffff101224 */ /* 0x000fe200078e0003 */
[----:B------:R-:W-:Y:S01]  /*6f20*/  FSETP.GT.AND P6, PT, R9, R0, PT ;  /* 0x000000000900720b */ /* 0x000fe20003fc4000 */
[----:B------:R-:W-:Y:S01]  /*6f30*/  IMAD.MOV.U32 R7, RZ, RZ, R0 ;  /* 0x000000ffff077224 */ /* 0x000fe200078e0000 */
[-C--:B------:R-:W-:Y:S01]  /*6f40*/  FSETP.GT.AND P1, PT, R21, R5.reuse, PT ;  /* 0x000000051500720b */ /* 0x080fe20003f24000 */
[----:B------:R-:W-:Y:S01]  /*6f50*/  IMAD.MOV.U32 R22, RZ, RZ, R6 ;  /* 0x000000ffff167224 */ /* 0x000fe200078e0006 */
[----:B------:R-:W-:Y:S01]  /*6f60*/  MOV R3, R5 ;  /* 0x0000000500037202 */ /* 0x000fe20000000f00 */
[----:B------:R-:W-:Y:S01]  /*6f70*/  @P3 IMAD.MOV.U32 R22, RZ, RZ, R17 ;  /* 0x000000ffff163224 */ /* 0x000fe200078e0011 */
[----:B------:R-:W-:Y:S02]  /*6f80*/  @P3 MOV R17, R6 ;  /* 0x0000000600113202 */ /* 0x000fe40000000f00 */
[----:B------:R-:W-:-:S02]  /*6f90*/  MOV R2, R16 ;  /* 0x0000001000027202 */ /* 0x000fc40000000f00 */
        /* <DEDUP_REMOVED lines=17> */
[----:B------:R-:W-:Y:S01]  /*70b0*/  @P3 MOV R6, R3 ;  /* 0x0000000300063202 */ /* 0x000fe20000000f00 */
[----:B------:R-:W-:-:S02]  /*70c0*/  @P3 IMAD.MOV.U32 R3, RZ, RZ, R9 ;  /* 0x000000ffff033224 */ /* 0x000fc400078e0009 */
[----:B------:R-:W-:Y:S01]  /*70d0*/  @P5 IMAD.MOV.U32 R2, RZ, RZ, R10 ;  /* 0x000000ffff025224 */ /* 0x000fe200078e000a */
[----:B0-----:R-:W-:Y:S01]  /*70e0*/  FSETP.GT.AND P4, PT, R12, R21, PT ;  /* 0x000000150c00720b */ /* 0x001fe20003f84000 */
[----:B------:R-:W-:Y:S01]  /*70f0*/  IMAD.MOV.U32 R17, RZ, RZ, R3 ;  /* 0x000000ffff117224 */ /* 0x000fe200078e0003 */
[----:B------:R-:W-:Y:S01]  /*7100*/  FSETP.GT.AND P6, PT, R6, R7, PT ;  /* 0x000000070600720b */ /* 0x000fe20003fc4000 */
[----:B------:R-:W-:Y:S01]  /*7110*/  IMAD.MOV.U32 R18, RZ, RZ, R22 ;  /* 0x000000ffff127224 */ /* 0x000fe200078e0016 */
[----:B------:R-:W-:Y:S01]  /*7120*/  FSEL R20, R12, R21, P4 ;  /* 0x000000150c147208 */ /* 0x000fe20002000000 */
[----:B------:R-:W-:Y:S01]  /*7130*/  IMAD.MOV.U32 R21, RZ, RZ, R7 ;  /* 0x000000ffff157224 */ /* 0x000fe200078e0007 */
[----:B------:R-:W0:Y:S01]  /*7140*/  LDS.128 R8, [UR4+0x100] ;  /* 0x00010004ff087984 */ /* 0x000e220008000c00 */
[----:B------:R-:W-:Y:S01]  /*7150*/  @P1 IMAD.MOV.U32 R18, RZ, RZ, R26 ;  /* 0x000000ffff121224 */ /* 0x000fe200078e001a */
[----:B------:R-:W-:Y:S01]  /*7160*/  FSETP.GT.AND P5, PT, R20, R3, PT ;  /* 0x000000031400720b */ /* 0x000fe20003fa4000 */
        /* <DEDUP_REMOVED lines=8> */
[----:B------:R-:W-:Y:S02]  /*71f0*/  @P6 MOV R6, R7 ;  /* 0x0000000700066202 */ /* 0x000fe40000000f00 */
[----:B------:R-:W-:Y:S01]  /*7200*/  FSETP.GT.AND P2, PT, R21, R24, PT ;  /* 0x000000181500720b */ /* 0x000fe20003f44000 */
[----:B------:R-:W-:Y:S01]  /*7210*/  @P5 IMAD.MOV.U32 R17, RZ, RZ, R20 ;  /* 0x000000ffff115224 */ /* 0x000fe200078e0014 */
[----:B------:R-:W-:Y:S01]  /*7220*/  @P5 MOV R20, R3 ;  /* 0x0000000300145202 */ /* 0x000fe20000000f00 */
[----:B------:R-:W-:Y:S01]  /*7230*/  IMAD.MOV.U32 R0, RZ, RZ, R6 ;  /* 0x000000ffff007224 */ /* 0x000fe200078e0006 */
[----:B------:R-:W-:Y:S01]  /*7240*/  @P6 MOV R22, R2 ;  /* 0x0000000200166202 */ /* 0x000fe20000000f00 */
[----:B------:R-:W-:Y:S01]  /*7250*/  IMAD.MOV.U32 R2, RZ, RZ, R5 ;  /* 0x000000ffff027224 */ /* 0x000fe200078e0005 */
[----:B------:R-:W-:-:S02]  /*7260*/  FSETP.GT.AND P1, PT, R17, R6, PT ;  /* 0x000000061100720b */ /* 0x000fc40003f24000 */
[----:B------:R-:W-:Y:S02]  /*7270*/  FSETP.GT.AND P3, PT, R13, R20, PT ;  /* 0x000000140d00720b */ /* 0x000fe40003f64000 */
[----:B------:R-:W-:-:S03]  /*7280*/  SEL R7, R19, R26, P4 ;  /* 0x0000001a13077207 */ /* 0x000fc60002000000 */
[----:B------:R-:W-:Y:S01]  /*7290*/  @P2 MOV R12, R21 ;  /* 0x00000015000c2202 */ /* 0x000fe20000000f00 */
[----:B------:R-:W-:Y:S01]  /*72a0*/  @P2 IMAD.MOV.U32 R21, RZ, RZ, R24 ;  /* 0x000000ffff152224 */ /* 0x000fe200078e0018 */
[----:B------:R-:W-:Y:S01]  /*72b0*/  @P2 MOV R2, R16 ;  /* 0x0000001000022202 */ /* 0x000fe20000000f00 */
[----:B------:R-:W-:Y:S01]  /*72c0*/  @P2 IMAD.MOV.U32 R16, RZ, RZ, R5 ;  /* 0x000000ffff102224 */ /* 0x000fe200078e0005 */
[----:B------:R-:W-:Y:S01]  /*72d0*/  MOV R5, R18 ;  /* 0x0000001200057202 */ /* 0x000fe20000000f00 */
[----:B------:R-:W-:Y:S02]  /*72e0*/  IMAD.MOV.U32 R3, RZ, RZ, R21 ;  /* 0x000000ffff037224 */ /* 0x000fe400078e0015 */
[----:B------:R-:W-:Y:S02]  /*72f0*/  @P1 IMAD.MOV.U32 R0, RZ, RZ, R17 ;  /* 0x000000ffff001224 */ /* 0x000fe400078e0011 */
[----:B------:R-:W-:Y:S01]  /*7300*/  @P1 IMAD.MOV.U32 R17, RZ, RZ, R6 ;  /* 0x000000ffff111224 */ /* 0x000fe200078e0006 */
[----:B------:R-:W-:Y:S01]  /*7310*/  FSEL R6, R13, R20, P3 ;  /* 0x000000140d067208 */ /* 0x000fe20001800000 */
[----:B------:R-:W-:Y:S01]  /*7320*/  @P5 IMAD.MOV.U32 R5, RZ, RZ, R7 ;  /* 0x000000ffff055224 */ /* 0x000fe200078e0007 */
[----:B------:R-:W-:Y:S01]  /*7330*/  FSETP.GT.AND P6, PT, R0, R21, PT ;  /* 0x000000150000720b */ /* 0x000fe20003fc4000 */
[----:B------:R-:W-:Y:S01]  /*7340*/  @P5 IMAD.MOV.U32 R7, RZ, RZ, R18 ;  /* 0x000000ffff075224 */ /* 0x000fe200078e0012 */
[----:B------:R-:W-:Y:S01]  /*7350*/  FSETP.GT.AND P2, PT, R6, R17, PT ;  /* 0x000000110600720b */ /* 0x000fe20003f44000 */
[--C-:B------:R-:W-:Y:S01]  /*7360*/  IMAD.MOV.U32 R13, RZ, RZ, R22.reuse ;  /* 0x000000ffff0d7224 */ /* 0x100fe200078e0016 */
[----:B------:R-:W-:Y:S01]  /*7370*/  MOV R20, R16 ;  /* 0x0000001000147202 */ /* 0x000fe20000000f00 */
[----:B------:R-:W-:Y:S01]  /*7380*/  @P1 IMAD.MOV.U32 R13, RZ, RZ, R5 ;  /* 0x000000ffff0d1224 */ /* 0x000fe200078e0005 */
[----:B------:R-:W-:Y:S01]  /*7390*/  SEL R25, R4, R7, P3 ;  /* 0x0000000704197207 */ /* 0x000fe20001800000 */
[----:B------:R-:W-:-:S02]  /*73a0*/  @P1 IMAD.MOV.U32 R5, RZ, RZ, R22 ;  /* 0x000000ffff051224 */ /* 0x000fc400078e0016 */
[----:B------:R-:W-:-:S03]  /*73b0*/  IMAD.MOV.U32 R22, RZ, RZ, R12 ;  /* 0x000000ffff167224 */ /* 0x000fc600078e000c */
[----:B------:R-:W-:Y:S01]  /*73c0*/  MOV R4, R5 ;  /* 0x0000000500047202 */ /* 0x000fe20000000f00 */
        /* <DEDUP_REMOVED lines=11> */
[----:B0-----:R-:W-:Y:S01]  /*7480*/  FSETP.GT.AND P1, PT, R11, R6, PT ;  /* 0x000000060b00720b */ /* 0x001fe20003f24000 */
[----:B------:R-:W-:-:S02]  /*7490*/  @P2 IMAD.MOV.U32 R4, RZ, RZ, R25 ;  /* 0x000000ffff042224 */ /* 0x000fc400078e0019 */
[----:B------:R-:W-:Y:S01]  /*74a0*/  @P2 IMAD.MOV.U32 R25, RZ, RZ, R5 ;  /* 0x000000ffff192224 */ /* 0x000fe200078e0005 */
[----:B------:R-:W-:-:S05]  /*74b0*/  FSEL R23, R11, R6, P1 ;  /* 0x000000060b177208 */ /* 0x000fca0000800000 */
        /* <DEDUP_REMOVED lines=24> */
[----:B-1----:R-:W-:Y:S02]  /*7640*/  FSETP.GT.AND P5, PT, R16, R23, PT ;  /* 0x000000171000720b */ /* 0x002fe40003fa4000 */
[----:B------:R-:W-:Y:S01]  /*7650*/  @P6 MOV R0, R2 ;  /* 0x0000000200006202 */ /* 0x000fe20000000f00 */
[----:B------:R-:W-:Y:S01]  /*7660*/  @P6 IMAD.MOV.U32 R2, RZ, RZ, R20 ;  /* 0x000000ffff026224 */ /* 0x000fe200078e0014 */
[----:B------:R-:W-:-:S02]  /*7670*/  SEL R20, R14, R25, P1 ;  /* 0x000000190e147207 */ /* 0x000fc40000800000 */
        /* <DEDUP_REMOVED lines=79> */
[----:B------:R-:W-:Y:S01]  /*7b70*/  @P3 IMAD.MOV.U32 R14, RZ, RZ, R6 ;  /* 0x000000ffff0e3224 */ /* 0x000fe200078e0006 */
[----:B------:R-:W-:Y:S01]  /*7b80*/  SEL R9, R9, R18, P4 ;  /* 0x0000001209097207 */ /* 0x000fe20002000000 */
[----:B------:R-:W0:Y:S01]  /*7b90*/  LDS.128 R4, [UR4+0x130] ;  /* 0x00013004ff047984 */ /* 0x000e220008000c00 */
[----:B------:R-:W-:Y:S01]  /*7ba0*/  IMAD.MOV.U32 R16, RZ, RZ, R23 ;  /* 0x000000ffff107224 */ /* 0x000fe200078e0017 */
        /* <DEDUP_REMOVED lines=8> */
[----:B------:R-:W-:-:S02]  /*7c30*/  FSETP.GT.AND P1, PT, R11, R0, PT ;  /* 0x000000000b00720b */ /* 0x000fc40003f24000 */
[C---:B------:R-:W-:Y:S02]  /*7c40*/  FSETP.GT.AND P3, PT, R19.reuse, R22, PT ;  /* 0x000000161300720b */ /* 0x040fe40003f64000 */
[----:B------:R-:W-:Y:S02]  /*7c50*/  MOV R21, R0 ;  /* 0x0000000000157202 */ /* 0x000fe40000000f00 */
[----:B------:R-:W-:Y:S02]  /*7c60*/  FSEL R22, R19, R22, P3 ;  /* 0x0000001613167208 */ /* 0x000fe40001800000 */
        /* <DEDUP_REMOVED lines=14> */
[----:B------:R-:W-:Y:S01]  /*7d50*/  IMAD.MOV.U32 R12, RZ, RZ, R16 ;  /* 0x000000ffff0c7224 */ /* 0x000fe200078e0010 */
[----:B------:R-:W-:-:S02]  /*7d60*/  @P1 MOV R15, R17 ;  /* 0x00000011000f1202 */ /* 0x000fc40000000f00 */
[----:B------:R-:W-:Y:S02]  /*7d70*/  @P1 MOV R17, R13 ;  /* 0x0000000d00111202 */ /* 0x000fe40000000f00 */
[----:B------:R-:W-:Y:S02]  /*7d80*/  MOV R18, R20 ;  /* 0x0000001400127202 */ /* 0x000fe40000000f00 */
[----:B------:R-:W-:Y:S02]  /*7d90*/  SEL R19, R10, R9, P3 ;  /* 0x000000090a137207 */ /* 0x000fe40001800000 */
[----:B------:R-:W-:Y:S01]  /*7da0*/  @P6 MOV R3, R21 ;  /* 0x0000001500036202 */ /* 0x000fe20000000f00 */
[----:B------:R-:W-:Y:S02]  /*7db0*/  @P6 IMAD.MOV.U32 R21, RZ, RZ, R2 ;  /* 0x000000ffff156224 */ /* 0x000fe400078e0002 */
[----:B------:R-:W-:Y:S01]  /*7dc0*/  @P2 IMAD.MOV.U32 R0, RZ, RZ, R22 ;  /* 0x000000ffff002224 */ /* 0x000fe200078e0016 */
[----:B------:R-:W-:Y:S01]  /*7dd0*/  FSETP.GT.AND P4, PT, R3, R16, PT ;  /* 0x000000100300720b */ /* 0x000fe20003f84000 */
[----:B------:R-:W-:Y:S01]  /*7de0*/  @P2 IMAD.MOV.U32 R22, RZ, RZ, R11 ;  /* 0x000000ffff162224 */ /* 0x000fe200078e000b */
[-C--:B------:R-:W-:Y:S01]  /*7df0*/  MOV R14, R21.reuse ;  /* 0x00000015000e7202 */ /* 0x080fe20000000f00 */
[----:B------:R-:W-:Y:S01]  /*7e00*/  IMAD.MOV.U32 R2, RZ, RZ, R8 ;  /* 0x000000ffff027224 */ /* 0x000fe200078e0008 */
[----:B------:R-:W-:-:S02]  /*7e10*/  FSETP.GT.AND P5, PT, R0, R21, PT ;  /* 0x000000150000720b */ /* 0x000fc40003fa4000 */
[CC--:B0-----:R-:W-:Y:S02]  /*7e20*/  FSETP.GT.AND P1, PT, R5.reuse, R22.reuse, PT ;  /* 0x000000160500720b */ /* 0x0c1fe40003f24000 */
[----:B------:R-:W-:Y:S01]  /*7e30*/  @P6 MOV R2, R15 ;  /* 0x0000000f00026202 */ /* 0x000fe20000000f00 */
[----:B------:R-:W-:Y:S01]  /*7e40*/  @P6 IMAD.MOV.U32 R15, RZ, RZ, R8 ;  /* 0x000000ffff0f6224 */ /* 0x000fe200078e0008 */
[----:B------:R-:W-:Y:S01]  /*7e50*/  FSEL R23, R5, R22, P1 ;  /* 0x0000001605177208 */ /* 0x000fe20000800000 */
[----:B------:R-:W0:Y:S02]  /*7e60*/  LDS.128 R8, [UR4+0x120] ;  /* 0x00012004ff087984 */ /* 0x000e240008000c00 */
        /* <DEDUP_REMOVED lines=15> */
[----:B------:R-:W-:Y:S01]  /*7f60*/  @P5 IMAD.MOV.U32 R16, RZ, RZ, R21 ;  /* 0x000000ffff105224 */ /* 0x000fe200078e0015 */
[----:B------:R-:W-:-:S03]  /*7f70*/  @P5 MOV R21, R15 ;  /* 0x0000000f00155202 */ /* 0x000fc60000000f00 */
[----:B------:R-:W-:Y:S02]  /*7f80*/  @P6 MOV R5, R14 ;  /* 0x0000000e00056202 */ /* 0x000fe40000000f00 */
[----:B------:R-:W-:Y:S01]  /*7f90*/  @P6 MOV R14, R3 ;  /* 0x00000003000e6202 */ /* 0x000fe20000000f00 */
[----:B------:R-:W-:Y:S01]  /*7fa0*/  IMAD.MOV.U32 R3, RZ, RZ, R2 ;  /* 0x000000ffff037224 */ /* 0x000fe200078e0002 */
[----:B------:R-:W-:Y:S01]  /*7fb0*/  @P4 MOV R13, R23 ;  /* 0x00000017000d4202 */ /* 0x000fe20000000f00 */
[----:B------:R-:W-:Y:S01]  /*7fc0*/  @P4 IMAD.MOV.U32 R23, RZ, RZ, R0 ;  /* 0x000000ffff174224 */ /* 0x000fe200078e0000 */
[----:B------:R-:W-:Y:S01]  /*7fd0*/  FSETP.GT.AND P3, PT, R5, R12, PT ;  /* 0x0000000c0500720b */ /* 0x000fe20003f64000 */
[----:B------:R-:W-:Y:S01]  /*7fe0*/  IMAD.MOV.U32 R20, RZ, RZ, R14 ;  /* 0x000000ffff147224 */ /* 0x000fe200078e000e */
[----:B------:R-:W-:Y:S01]  /*7ff0*/  FSETP.GT.AND P2, PT, R13, R14, PT ;  /* 0x0000000e0d00720b */ /* 0x000fe20003f44000 */
[----:B------:R-:W-:Y:S01]  /*8000*/  IMAD.MOV.U32 R0, RZ, RZ, R18 ;  /* 0x000000ffff007224 */ /* 0x000fe200078e0012 */
[----:B------:R-:W-:-:S02]  /*8010*/  FSETP.GT.AND P5, PT, R6, R23, PT ;  /* 0x000000170600720b */ /* 0x000fc40003fa4000 */
[----:B------:R-:W-:Y:S02]  /*8020*/  @P6 MOV R3, R16 ;  /* 0x0000001000036202 */ /* 0x000fe40000000f00 */
[----:B------:R-:W-:-:S05]  /*8030*/  @P6 MOV R16, R2 ;  /* 0x0000000200106202 */ /* 0x000fca0000000f00 */
[----:B------:R-:W-:Y:S01]  /*8040*/  @P3 MOV R17, R5 ;  /* 0x0000000500113202 */ /* 0x000fe20000000f00 */
[----:B------:R-:W-:Y:S01]  /*8050*/  @P3 IMAD.MOV.U32 R0, RZ, RZ, R3 ;  /* 0x000000ffff003224 */ /* 0x000fe200078e0003 */
[----:B------:R-:W-:Y:S01]  /*8060*/  @P3 MOV R5, R12 ;  /* 0x0000000c00053202 */ /* 0x000fe20000000f00 */
[----:B------:R-:W-:Y:S01]  /*8070*/  @P2 IMAD.MOV.U32 R20, RZ, RZ, R13 ;  /* 0x000000ffff142224 */ /* 0x000fe200078e000d */
[----:B------:R-:W-:Y:S02]  /*8080*/  @P2 MOV R13, R14 ;  /* 0x0000000e000d2202 */ /* 0x000fe40000000f00 */
[----:B------:R-:W-:Y:S01]  /*8090*/  FSEL R12, R6, R23, P5 ;  /* 0x00000017060c7208 */ /* 0x000fe20002800000 */
[----:B------:R-:W-:Y:S01]  /*80a0*/  IMAD.MOV.U32 R2, RZ, RZ, R5 ;  /* 0x000000ffff027224 */ /* 0x000fe200078e0005 */
[----:B------:R-:W-:Y:S01]  /*80b0*/  FSETP.GT.AND P6, PT, R20, R5, PT ;  /* 0x000000051400720b */ /* 0x000fe20003fc4000 */
[----:B------:R-:W-:Y:S01]  /*80c0*/  IMAD.MOV.U32 R15, RZ, RZ, R13 ;  /* 0x000000ffff0f7224 */ /* 0x000fe200078e000d */
[----:B------:R-:W-:Y:S01]  /*80d0*/  @P3 MOV R3, R18 ;  /* 0x0000001200033202 */ /* 0x000fe20000000f00 */
[----:B------:R-:W-:Y:S01]  /*80e0*/  IMAD.MOV.U32 R6, RZ, RZ, R16 ;  /* 0x000000ffff067224 */ /* 0x000fe200078e0010 */
[----:B------:R-:W-:-:S02]  /*80f0*/  FSETP.GT.AND P3, PT, R12, R13, PT ;  /* 0x0000000d0c00720b */ /* 0x000fc40003f64000 */
[----:B0-----:R-:W-:Y:S01]  /*8100*/  SEL R18, R8, R19, P1 ;  /* 0x0000001308127207 */ /* 0x001fe20000800000 */
[----:B------:R-:W-:Y:S01]  /*8110*/  IMAD.MOV.U32 R19, RZ, RZ, R3 ;  /* 0x000000ffff137224 */ /* 0x000fe200078e0003 */
[----:B------:R-:W-:-:S03]  /*8120*/  MOV R8, R21 ;  /* 0x0000001500087202 */ /* 0x000fc60000000f00 */
[----:B------:R-:W-:Y:S01]  /*8130*/  @P4 IMAD.MOV.U32 R8, RZ, RZ, R18 ;  /* 0x000000ffff084224 */ /* 0x000fe200078e0012 */
[----:B------:R-:W-:Y:S02]  /*8140*/  @P4 MOV R18, R21 ;  /* 0x0000001500124202 */ /* 0x000fe40000000f00 */
[----:B------:R-:W-:Y:S01]  /*8150*/  @P6 MOV R2, R20 ;  /* 0x0000001400026202 */ /* 0x000fe20000000f00 */
[----:B------:R-:W-:Y:S01]  /*8160*/  @P6 IMAD.MOV.U32 R20, RZ, RZ, R5 ;  /* 0x000000ffff146224 */ /* 0x000fe200078e0005 */
[----:B------:R-:W-:Y:S01]  /*8170*/  SEL R9, R9, R18, P5 ;  /* 0x0000001209097207 */ /* 0x000fe20002800000 */
[----:B------:R-:W-:Y:S01]  /*8180*/  @P2 IMAD.MOV.U32 R6, RZ, RZ, R8 ;  /* 0x000000ffff062224 */ /* 0x000fe200078e0008 */
[----:B------:R-:W-:Y:S01]  /*8190*/  @P3 MOV R15, R12 ;  /* 0x0000000c000f3202 */ /* 0x000fe20000000f00 */
[----:B------:R-:W-:Y:S01]  /*81a0*/  IMAD.MOV.U32 R5, RZ, RZ, R17 ;  /* 0x000000ffff057224 */ /* 0x000fe200078e0011 */
[----:B------:R-:W-:Y:S01]  /*81b0*/  FSETP.GT.AND P1, PT, R2, R17, PT ;  /* 0x000000110200720b */ /* 0x000fe20003f24000 */
[----:B------:R-:W-:Y:S01]  /*81c0*/  @P6 IMAD.MOV.U32 R19, RZ, RZ, R6 ;  /* 0x000000ffff136224 */ /* 0x000fe200078e0006 */
[----:B------:R-:W-:-:S02]  /*81d0*/  @P3 MOV R12, R13 ;  /* 0x0000000d000c3202 */ /* 0x000fc40000000f00 */
[----:B------:R-:W-:Y:S02]  /*81e0*/  FSETP.GT.AND P4, PT, R15, R20, PT ;  /* 0x000000140f00720b */ /* 0x000fe40003f84000 */
[----:B------:R-:W-:Y:S02]  /*81f0*/  @P2 MOV R8, R16 ;  /* 0x0000001000082202 */ /* 0x000fe40000000f00 */
[C---:B------:R-:W-:Y:S02]  /*8200*/  FSETP.GT.AND P2, PT, R7.reuse, R12, PT ;  /* 0x0000000c0700720b */ /* 0x040fe40003f44000 */
[----:B------:R-:W-:Y:S02]  /*8210*/  MOV R16, R0 ;  /* 0x0000000000107202 */ /* 0x000fe40000000f00 */
[----:B------:R-:W-:Y:S01]  /*8220*/  FSEL R21, R7, R12, P2 ;  /* 0x0000000c07157208 */ /* 0x000fe20001000000 */
[----:B------:R-:W-:Y:S01]  /*8230*/  @P1 IMAD.MOV.U32 R16, RZ, RZ, R19 ;  /* 0x000000ffff101224 */ /* 0x000fe200078e0013 */
[----:B------:R-:W0:Y:S01]  /*8240*/  LDS.64 R12, [UR4+0x140] ;  /* 0x00014004ff0c7984 */ /* 0x000e220008000a00 */
[----:B------:R-:W-:Y:S01]  /*8250*/  @P1 MOV R5, R2 ;  /* 0x0000000200051202 */ /* 0x000fe20000000f00 */
[----:B------:R-:W-:Y:S01]  /*8260*/  @P1 IMAD.MOV.U32 R2, RZ, RZ, R17 ;  /* 0x000000ffff021224 */ /* 0x000fe200078e0011 */
[----:B------:R-:W-:Y:S01]  /*8270*/  MOV R17, R20 ;  /* 0x0000001400117202 */ /* 0x000fe20000000f00 */
[----:B------:R-:W-:Y:S01]  /*8280*/  IMAD.MOV.U32 R7, RZ, RZ, R8 ;  /* 0x000000ffff077224 */ /* 0x000fe200078e0008 */
        /* <DEDUP_REMOVED lines=8> */
[----:B------:R-:W-:-:S02]  /*8310*/  FSETP.GT.AND P1, PT, R21, R15, PT ;  /* 0x0000000f1500720b */ /* 0x000fc40003f24000 */
[----:B------:R-:W-:Y:S02]  /*8320*/  MOV R0, R15 ;  /* 0x0000000f00007202 */ /* 0x000fe40000000f00 */
[----:B------:R-:W-:Y:S02]  /*8330*/  @P3 MOV R9, R8 ;  /* 0x0000000800093202 */ /* 0x000fe40000000f00 */
[----:B------:R-:W-:Y:S02]  /*8340*/  MOV R8, R19 ;  /* 0x0000001300087202 */ /* 0x000fe40000000f00 */
[----:B------:R-:W-:Y:S02]  /*8350*/  SEL R10, R10, R9, P2 ;  /* 0x000000090a0a7207 */ /* 0x000fe40001000000 */
[----:B------:R-:W-:Y:S01]  /*8360*/  @P6 MOV R14, R17 ;  /* 0x00000011000e6202 */ /* 0x000fe20000000f00 */
[----:B------:R-:W-:Y:S02]  /*8370*/  @P6 IMAD.MOV.U32 R17, RZ, RZ, R2 ;  /* 0x000000ffff116224 */ /* 0x000fe400078e0002 */
[----:B------:R-:W-:Y:S01]  /*8380*/  @P1 MOV R0, R21 ;  /* 0x0000001500001202 */ /* 0x000fe20000000f00 */
[----:B------:R-:W-:Y:S01]  /*8390*/  IMAD.MOV.U32 R2, RZ, RZ, R6 ;  /* 0x000000ffff027224 */ /* 0x000fe200078e0006 */
[----:B------:R-:W-:Y:S01]  /*83a0*/  FSETP.GT.AND P5, PT, R14, R5, PT ;  /* 0x000000050e00720b */ /* 0x000fe20003fa4000 */
[----:B------:R-:W-:Y:S01]  /*83b0*/  IMAD.MOV.U32 R3, RZ, RZ, R17 ;  /* 0x000000ffff037224 */ /* 0x000fe200078e0011 */
[----:B------:R-:W-:-:S02]  /*83c0*/  FSETP.GT.AND P3, PT, R0, R17, PT ;  /* 0x000000110000720b */ /* 0x000fc40003f64000 */
[----:B------:R-:W-:Y:S01]  /*83d0*/  @P1 MOV R21, R15 ;  /* 0x0000000f00151202 */ /* 0x000fe20000000f00 */
[----:B------:R-:W-:Y:S01]  /*83e0*/  IMAD.MOV.U32 R15, RZ, RZ, R16 ;  /* 0x000000ffff0f7224 */ /* 0x000fe200078e0010 */
[----:B------:R-:W-:Y:S02]  /*83f0*/  @P4 MOV R2, R7 ;  /* 0x0000000700024202 */ /* 0x000fe40000000f00 */
[----:B------:R-:W-:-:S03]  /*8400*/  @P4 MOV R7, R6 ;  /* 0x0000000600074202 */ /* 0x000fc60000000f00 */
        /* <DEDUP_REMOVED lines=8> */
[----:B------:R-:W-:Y:S01]  /*8490*/  IMAD.MOV.U32 R9, RZ, RZ, R7 ;  /* 0x000000ffff097224 */ /* 0x000fe200078e0007 */
[----:B------:R-:W-:Y:S02]  /*84a0*/  @P6 MOV R2, R19 ;  /* 0x0000001300026202 */ /* 0x000fe40000000f00 */
[----:B------:R-:W-:-:S02]  /*84b0*/  FSETP.GT.AND P6, PT, R3, R14, PT ;  /* 0x0000000e0300720b */ /* 0x000fc40003fc4000 */
[----:B------:R-:W-:Y:S01]  /*84c0*/  @P5 MOV R8, R16 ;  /* 0x0000001000085202 */ /* 0x000fe20000000f00 */
[----:B------:R-:W-:Y:S01]  /*84d0*/  IMAD.MOV.U32 R16, RZ, RZ, R14 ;  /* 0x000000ffff107224 */ /* 0x000fe200078e000e */
[-C--:B------:R-:W-:Y:S02]  /*84e0*/  FSETP.GT.AND P5, PT, R12, R0.reuse, PT ;  /* 0x000000000c00720b */ /* 0x080fe40003fa4000 */
[----:B------:R-:W-:Y:S02]  /*84f0*/  MOV R6, R0 ;  /* 0x0000000000067202 */ /* 0x000fe40000000f00 */
[----:B------:R-:W-:Y:S02]  /*8500*/  @P1 MOV R9, R10 ;  /* 0x0000000a00091202 */ /* 0x000fe40000000f00 */
[----:B------:R-:W-:Y:S02]  /*8510*/  @P1 MOV R10, R7 ;  /* 0x00000007000a1202 */ /* 0x000fe40000000f00 */
[----:B------:R-:W-:-:S02]  /*8520*/  MOV R20, R18 ;  /* 0x0000001200147202 */ /* 0x000fc40000000f00 */
[----:B------:R-:W-:Y:S01]  /*8530*/  @P6 MOV R16, R3 ;  /* 0x0000000300106202 */ /* 0x000fe20000000f00 */
[----:B------:R-:W-:Y:S01]  /*8540*/  @P6 IMAD.MOV.U32 R3, RZ, RZ, R14 ;  /* 0x000000ffff036224 */ /* 0x000fe200078e000e */
[----:B------:R-:W-:Y:S01]  /*8550*/  MOV R5, R8 ;  /* 0x0000000800057202 */ /* 0x000fe20000000f00 */
[----:B------:R-:W-:Y:S01]  /*8560*/  @P5 IMAD.MOV.U32 R6, RZ, RZ, R12 ;  /* 0x000000ffff065224 */ /* 0x000fe200078e000c */
[----:B------:R-:W-:Y:S01]  /*8570*/  FSETP.GT.AND P2, PT, R16, R18, PT ;  /* 0x000000121000720b */ /* 0x000fe20003f44000 */
[--C-:B------:R-:W-:Y:S01]  /*8580*/  IMAD.MOV.U32 R14, RZ, RZ, R2.reuse ;  /* 0x000000ffff0e7224 */ /* 0x100fe200078e0002 */
[----:B------:R-:W-:Y:S01]  /*8590*/  @P5 MOV R12, R0 ;  /* 0x00000000000c5202 */ /* 0x000fe20000000f00 */
[----:B------:R-:W-:Y:S01]  /*85a0*/  @P3 IMAD.MOV.U32 R14, RZ, RZ, R9 ;  /* 0x000000ffff0e3224 */ /* 0x000fe200078e0009 */
[-C--:B------:R-:W-:Y:S01]  /*85b0*/  FSETP.GT.AND P1, PT, R6, R3.reuse, PT ;  /* 0x000000030600720b */ /* 0x080fe20003f24000 */
[----:B------:R-:W-:Y:S01]  /*85c0*/  @P3 IMAD.MOV.U32 R9, RZ, RZ, R2 ;  /* 0x000000ffff093224 */ /* 0x000fe200078e0002 */
[----:B------:R-:W-:Y:S01]  /*85d0*/  MOV R7, R3 ;  /* 0x0000000300077202 */ /* 0x000fe20000000f00 */
[----:B------:R-:W-:Y:S01]  /*85e0*/  @P6 IMAD.MOV.U32 R5, RZ, RZ, R14 ;  /* 0x000000ffff056224 */ /* 0x000fe200078e000e */
[----:B------:R-:W-:Y:S01]  /*85f0*/  FSETP.GT.AND P3, PT, R13, R12, PT ;  /* 0x0000000c0d00720b */ /* 0x000fe20003f64000 */
[----:B------:R-:W-:Y:S01]  /*8600*/  @P6 IMAD.MOV.U32 R14, RZ, RZ, R8 ;  /* 0x000000ffff0e6224 */ /* 0x000fe200078e0008 */
[----:B------:R-:W-:-:S02]  /*8610*/  MOV R0, R15 ;  /* 0x0000000f00007202 */ /* 0x000fc40000000f00 */
        /* <DEDUP_REMOVED lines=8> */
[----:B------:R-:W-:Y:S01]  /*86a0*/  SEL R11, R11, R10, P4 ;  /* 0x0000000a0b0b7207 */ /* 0x000fe20002000000 */
[----:B------:R-:W-:Y:S01]  /*86b0*/  IMAD.MOV.U32 R3, RZ, RZ, R9 ;  /* 0x000000ffff037224 */ /* 0x000fe200078e0009 */
        /* <DEDUP_REMOVED lines=8> */
[----:B------:R-:W-:-:S02]  /*8740*/  @P1 MOV R3, R14 ;  /* 0x0000000e00031202 */ /* 0x000fc40000000f00 */
[----:B------:R-:W-:Y:S01]  /*8750*/  SEL R18, R4, R11, P3 ;  /* 0x0000000b04127207 */ /* 0x000fe20001800000 */
[----:B------:R-:W-:Y:S01]  /*8760*/  IMAD.MOV.U32 R4, RZ, RZ, R5 ;  /* 0x000000ffff047224 */ /* 0x000fe200078e0005 */
[----:B------:R-:W-:Y:S01]  /*8770*/  MOV R2, R0 ;  /* 0x0000000000027202 */ /* 0x000fe20000000f00 */
[----:B------:R-:W-:Y:S01]  /*8780*/  IMAD.MOV.U32 R15, RZ, RZ, R3 ;  /* 0x000000ffff0f7224 */ /* 0x000fe200078e0003 */
        /* <DEDUP_REMOVED lines=9> */
[----:B------:R-:W-:Y:S02]  /*8820*/  @P6 MOV R8, R5 ;  /* 0x0000000500086202 */ /* 0x000fe40000000f00 */
[----:B------:R-:W-:Y:S02]  /*8830*/  @P2 MOV R18, R3 ;  /* 0x0000000300122202 */ /* 0x000fe40000000f00 */
[----:B------:R-:W-:-:S03]  /*8840*/  MOV R14, R8 ;  /* 0x00000008000e7202 */ /* 0x000fc60000000f00 */
[----:B------:R-:W-:Y:S01]  /*8850*/  @P4 MOV R19, R21 ;  /* 0x0000001500134202 */ /* 0x000fe20000000f00 */
[----:B------:R-:W-:Y:S01]  /*8860*/  @P4 IMAD.MOV.U32 R21, RZ, RZ, R20 ;  /* 0x000000ffff154224 */ /* 0x000fe200078e0014 */
[----:B------:R-:W-:Y:S01]  /*8870*/  @P5 MOV R17, R12 ;  /* 0x0000000c00115202 */ /* 0x000fe20000000f00 */
[----:B------:R-:W-:Y:S01]  /*8880*/  @P4 IMAD.MOV.U32 R2, RZ, RZ, R4 ;  /* 0x000000ffff024224 */ /* 0x000fe200078e0004 */
[----:B------:R-:W-:Y:S01]  /*8890*/  @P5 MOV R14, R15 ;  /* 0x0000000f000e5202 */ /* 0x000fe20000000f00 */
[----:B------:R-:W-:Y:S01]  /*88a0*/  @P4 IMAD.MOV.U32 R4, RZ, RZ, R0 ;  /* 0x000000ffff044224 */ /* 0x000fe200078e0000 */
[-C--:B------:R-:W-:Y:S02]  /*88b0*/  FSETP.GT.AND P1, PT, R17, R21.reuse, PT ;  /* 0x000000151100720b */ /* 0x080fe40003f24000 */
[----:B------:R-:W-:Y:S01]  /*88c0*/  MOV R10, R21 ;  /* 0x00000015000a7202 */ /* 0x000fe20000000f00 */
[----:B------:R-:W-:Y:S01]  /*88d0*/  IMAD.MOV.U32 R0, RZ, RZ, R4 ;  /* 0x000000ffff007224 */ /* 0x000fe200078e0004 */
[----:B------:R-:W-:-:S02]  /*88e0*/  @P5 MOV R15, R8 ;  /* 0x00000008000f5202 */ /* 0x000fc40000000f00 */
[----:B------:R-:W-:-:S07]  /*88f0*/  @P5 MOV R12, R7 ;  /* 0x00000007000c5202 */ /* 0x000fce0000000f00 */
[----:B------:R-:W-:Y:S01]  /*8900*/  @P1 MOV R10, R17 ;  /* 0x00000011000a1202 */ /* 0x000fe20000000f00 */
[----:B------:R-:W-:Y:S01]  /*8910*/  @P1 IMAD.MOV.U32 R0, RZ, RZ, R14 ;  /* 0x000000ffff001224 */ /* 0x000fe200078e000e */
[----:B------:R-:W-:Y:S02]  /*8920*/  @P1 MOV R14, R4 ;  /* 0x00000004000e1202 */ /* 0x000fe40000000f00 */
[----:B------:R-:W-:Y:S01]  /*8930*/  FSETP.GT.AND P3, PT, R10, R19, PT ;  /* 0x000000130a00720b */ /* 0x000fe20003f64000 */
[----:B------:R-:W-:Y:S01]  /*8940*/  IMAD.MOV.U32 R16, RZ, RZ, R10 ;  /* 0x000000ffff107224 */ /* 0x000fe200078e000a */
[----:B------:R-:W-:Y:S01]  /*8950*/  @P1 MOV R17, R21 ;  /* 0x0000001500111202 */ /* 0x000fe20000000f00 */
[----:B------:R-:W-:-:S10]  /*8960*/  IMAD.MOV.U32 R3, RZ, RZ, R0 ;  /* 0x000000ffff037224 */ /* 0x000fd400078e0000 */
[----:B------:R-:W-:Y:S01]  /*8970*/  @P3 IMAD.MOV.U32 R16, RZ, RZ, R19 ;  /* 0x000000ffff103224 */ /* 0x000fe200078e0013 */
[----:B------:R-:W-:Y:S01]  /*8980*/  @P3 MOV R19, R10 ;  /* 0x0000000a00133202 */ /* 0x000fe20000000f00 */
[----:B------:R-:W-:Y:S01]  /*8990*/  @P3 IMAD.MOV.U32 R3, RZ, RZ, R2 ;  /* 0x000000ffff033224 */ /* 0x000fe200078e0002 */
[----:B------:R-:W-:-:S07]  /*89a0*/  @P3 MOV R2, R0 ;  /* 0x0000000000023202 */ /* 0x000fce0000000f00 */
.L_x_275:
[----:B------:R-:W-:Y:S05]  /*89b0*/  BSYNC.RECONVERGENT B0 ;  /* 0x0000000000007941 */ /* 0x000fea0003800200 */
.L_x_274:
[----:B------:R-:W-:Y:S05]  /*89c0*/  @P0 EXIT ;  /* 0x000000000000094d */ /* 0x000fea0003800000 */
[----:B---3--:R-:W3:Y:S08]  /*89d0*/  LDC R0, c[0x0][0x39c] ;  /* 0x0000e700ff007b82 */ /* 0x008ef00000000800 */
[----:B0-----:R-:W0:Y:S08]  /*89e0*/  LDC.64 R4, c[0x0][0x388] ;  /* 0x0000e200ff047b82 */ /* 0x001e300000000a00 */
[----:B-1----:R-:W1:Y:S01]  /*89f0*/  LDC.64 R6, c[0x0][0x390] ;  /* 0x0000e400ff067b82 */ /* 0x002e620000000a00 */
[C---:B---3--:R-:W-:Y:S01]  /*8a00*/  ISETP.GE.AND P0, PT, R0.reuse, 0x1, PT ;  /* 0x000000010000780c */ /* 0x048fe20003f06270 */
[C---:B------:R-:W-:Y:S01]  /*8a10*/  IMAD R9, R0.reuse, UR8, RZ ;  /* 0x0000000800097c24 */ /* 0x040fe2000f8e02ff */
[----:B------:R-:W-:-:S02]  /*8a20*/  ISETP.GE.AND P1, PT, R0, 0x2, PT ;  /* 0x000000020000780c */ /* 0x000fc40003f26270 */
[C---:B------:R-:W-:Y:S02]  /*8a30*/  ISETP.GE.AND P2, PT, R0.reuse, 0x3, PT ;  /* 0x000000030000780c */ /* 0x040fe40003f46270 */
[C---:B------:R-:W-:Y:S01]  /*8a40*/  ISETP.GE.AND P3, PT, R0.reuse, 0x4, PT ;  /* 0x000000040000780c */ /* 0x040fe20003f66270 */
[----:B0-----:R-:W-:Y:S01]  /*8a50*/  IMAD.WIDE R4, R9, 0x4, R4 ;  /* 0x0000000409047825 */ /* 0x001fe200078e0204 */
[----:B------:R-:W-:-:S05]  /*8a60*/  ISETP.GE.AND P4, PT, R0, 0x5, PT ;  /* 0x000000050000780c */ /* 0x000fca0003f86270 */
[----:B------:R0:W-:Y:S01]  /*8a70*/  @P0 STG.E desc[UR6][R4.64], R2 ;  /* 0x0000000204000986 */ /* 0x0001e2000c101906 */
[----:B-1----:R-:W-:-:S05]  /*8a80*/  IMAD.WIDE R6, R9, 0x4, R6 ;  /* 0x0000000409067825 */ /* 0x002fca00078e0206 */
        /* <DEDUP_REMOVED lines=11> */
.L_x_276:
        /* <DEDUP_REMOVED lines=12> */
.L_x_573:


//--------------------- .text._Z14online_softmaxILi32EEvPKfPfi --------------------------
	.section	.text._Z14online_softmaxILi32EEvPKfPfi,"ax",@progbits
	.align	128
        .global         _Z14online_softmaxILi32EEvPKfPfi
        .type           _Z14online_softmaxILi32EEvPKfPfi,@function
        .size           _Z14online_softmaxILi32EEvPKfPfi,(.L_x_574 - _Z14online_softmaxILi32EEvPKfPfi)
        .other          _Z14online_softmaxILi32EEvPKfPfi,@"STO_CUDA_ENTRY STV_DEFAULT"
_Z14online_softmaxILi32EEvPKfPfi:
.text._Z14online_softmaxILi32EEvPKfPfi:
[----:B------:R-:W-:Y:S01]  /*0000*/  LDC R1, c[0x0][0x37c] ;  /* 0x0000df00ff017b82 */ /* 0x000fe20000000800 */
[----:B------:R-:W0:Y:S01]  /*0010*/  S2R R0, SR_TID.X ;  /* 0x0000000000007919 */ /* 0x000e220000002100 */
[----:B------:R-:W1:Y:S06]  /*0020*/  LDCU UR11, c[0x0][0x390] ;  /* 0x00007200ff0b77ac */ /* 0x000e6c0008000800 */
[----:B------:R-:W1:Y:S01]  /*0030*/  S2UR UR4, SR_CTAID.X ;  /* 0x00000000000479c3 */ /* 0x000e620000002500 */
[----:B------:R-:W-:Y:S01]  /*0040*/  BSSY.RECONVERGENT B0, `(.L_x_277) ;  /* 0x0000104000007945 */ /* 0x000fe20003800200 */
[----:B------:R-:W-:Y:S01]  /*0050*/  IMAD.MOV.U32 R4, RZ, RZ, -0x800001 ;  /* 0xff7fffffff047424 */ /* 0x000fe200078e00ff */
[----:B------:R-:W2:Y:S01]  /*0060*/  LDCU.64 UR8, c[0x0][0x358] ;  /* 0x00006b00ff0877ac */ /* 0x000ea20008000a00 */
[----:B------:R-:W-:Y:S01]  /*0070*/  IMAD.MOV.U32 R5, RZ, RZ, RZ ;  /* 0x000000ffff057224 */ /* 0x000fe200078e00ff */
[----:B-1----:R-:W-:-:S04]  /*0080*/  UIMAD UR4, UR4, UR11, URZ ;  /* 0x0000000b040472a4 */ /* 0x002fc8000f8e02ff */
[----:B------:R-:W-:Y:S01]  /*0090*/  USHF.R.S32.HI UR10, URZ, 0x1f, UR4 ;  /* 0x0000001fff0a7899 */ /* 0x000fe20008011404 */
[----:B0-----:R-:W-:-:S13]  /*00a0*/  ISETP.GE.AND P0, PT, R0, UR11, PT ;  /* 0x0000000b00007c0c */ /* 0x001fda000bf06270 */
[----:B--2---:R-:W-:Y:S05]  /*00b0*/  @P0 BRA `(.L_x_278) ;  /* 0x0000000c00f00947 */ /* 0x004fea0003800000 */
[----:B------:R-:W-:Y:S01]  /*00c0*/  LOP3.LUT R7, RZ, R0, RZ, 0x33, !PT ;  /* 0x00000000ff077212 */ /* 0x000fe200078e33ff */
[----:B------:R-:W-:Y:S01]  /*00d0*/  BSSY.RECONVERGENT B1, `(.L_x_279) ;  /* 0x0000087000017945 */ /* 0x000fe20003800200 */
[----:B------:R-:W-:Y:S02]  /*00e0*/  IMAD.MOV.U32 R6, RZ, RZ, R0 ;  /* 0x000000ffff067224 */ /* 0x000fe400078e0000 */
[----:B------:R-:W-:Y:S02]  /*00f0*/  IMAD.MOV.U32 R5, RZ, RZ, RZ ;  /* 0x000000ffff057224 */ /* 0x000fe400078e00ff */
[----:B------:R-:W-:Y:S02]  /*0100*/  VIADD R7, R7, UR11 ;  /* 0x0000000b07077c36 */ /* 0x000fe40008000000 */
[----:B------:R-:W-:-:S03]  /*0110*/  IMAD.MOV.U32 R4, RZ, RZ, -0x800001 ;  /* 0xff7fffffff047424 */ /* 0x000fc600078e00ff */
[C---:B------:R-:W-:Y:S02]  /*0120*/  ISETP.GE.U32.AND P1, PT, R7.reuse, 0xe0, PT ;  /* 0x000000e00700780c */ /* 0x040fe40003f26070 */
[----:B------:R-:W-:-:S04]  /*0130*/  LEA.HI R8, R7, 0x1, RZ, 0x1b ;  /* 0x0000000107087811 */ /* 0x000fc800078fd8ff */
[----:B------:R-:W-:-:S04]  /*0140*/  LOP3.LUT R16, R8, 0x7, RZ, 0xc0, !PT ;  /* 0x0000000708107812 */ /* 0x000fc800078ec0ff */
[----:B------:R-:W-:-:S03]  /*0150*/  ISETP.NE.AND P0, PT, R16, RZ, PT ;  /* 0x000000ff1000720c */ /* 0x000fc60003f05270 */
[----:B------:R-:W-:Y:S10]  /*0160*/  @!P1 BRA `(.L_x_280) ;  /* 0x0000000400f49947 */ /* 0x000ff40003800000 */
[----:B------:R-:W0:Y:S01]  /*0170*/  LDCU.64 UR12, c[0x0][0x380] ;  /* 0x00007000ff0c77ac */ /* 0x000e220008000a00 */
[----:B------:R-:W-:Y:S01]  /*0180*/  LOP3.LUT R9, R8, 0xffffff8, RZ, 0xc0, !PT ;  /* 0x0ffffff808097812 */ /* 0x000fe200078ec0ff */
[----:B------:R-:W-:Y:S02]  /*0190*/  HFMA2 R5, -RZ, RZ, 0, 0 ;  /* 0x00000000ff057431 */ /* 0x000fe400000001ff */
[----:B------:R-:W-:Y:S01]  /*01a0*/  IMAD.MOV.U32 R6, RZ, RZ, R0 ;  /* 0x000000ffff067224 */ /* 0x000fe200078e0000 */
[----:B------:R-:W-:Y:S01]  /*01b0*/  USHF.L.U32 UR5, UR4, 0x2, URZ ;  /* 0x0000000204057899 */ /* 0x000fe200080006ff */
[----:B------:R-:W-:Y:S01]  /*01c0*/  IMAD.MOV.U32 R4, RZ, RZ, -0x800001 ;  /* 0xff7fffffff047424 */ /* 0x000fe200078e00ff */
[----:B------:R-:W-:Y:S01]  /*01d0*/  USHF.L.U64.HI UR6, UR4, 0x2, UR10 ;  /* 0x0000000204067899 */ /* 0x000fe2000801020a */
[----:B------:R-:W-:-:S03]  /*01e0*/  IMAD.MOV R9, RZ, RZ, -R9 ;  /* 0x000000ffff097224 */ /* 0x000fc600078e0a09 */
[----:B------:R-:W-:Y:S02]  /*01f0*/  IMAD.U32 R2, RZ, RZ, UR5 ;  /* 0x00000005ff027e24 */ /* 0x000fe4000f8e00ff */
[----:B------:R-:W-:Y:S02]  /*0200*/  IMAD.U32 R3, RZ, RZ, UR6 ;  /* 0x00000006ff037e24 */ /* 0x000fe4000f8e00ff */
[----:B------:R-:W-:-:S03]  /*0210*/  IMAD.WIDE.U32 R2, R0, 0x4, R2 ;  /* 0x0000000400027825 */ /* 0x000fc600078e0002 */
[----:B0-----:R-:W-:-:S04]  /*0220*/  IADD3 R10, P1, PT, R2, UR12, RZ ;  /* 0x0000000c020a7c10 */ /* 0x001fc8000ff3e0ff */
[----:B------:R-:W-:-:S04]  /*0230*/  IADD3 R10, P2, PT, R10, 0x200, RZ ;  /* 0x000002000a0a7810 */ /* 0x000fc80007f5e0ff */
[----:B------:R-:W-:-:S09]  /*0240*/  IADD3.X R3, PT, PT, RZ, UR13, R3, P2, P1 ;  /* 0x0000000dff037c10 */ /* 0x000fd200097e2403 */
.L_x_281:
[----:B------:R-:W-:-:S05]  /*0250*/  IMAD.MOV.U32 R2, RZ, RZ, R10 ;  /* 0x000000ffff027224 */ /* 0x000fca00078e000a */
[----:B------:R-:W2:Y:S04]  /*0260*/  LDG.E.CONSTANT R11, desc[UR8][R2.64+-0x200] ;  /* 0xfffe0008020b7981 */ /* 0x000ea8000c1e9900 */
[----:B------:R-:W3:Y:S04]  /*0270*/  LDG.E.CONSTANT R13, desc[UR8][R2.64+-0x180] ;  /* 0xfffe8008020d7981 */ /* 0x000ee8000c1e9900 */
[----:B------:R-:W4:Y:S04]  /*0280*/  LDG.E.CONSTANT R15, desc[UR8][R2.64+-0x100] ;  /* 0xffff0008020f7981 */ /* 0x000f28000c1e9900 */
[----:B------:R-:W5:Y:S04]  /*0290*/  LDG.E.CONSTANT R17, desc[UR8][R2.64+-0x80] ;  /* 0xffff800802117981 */ /* 0x000f68000c1e9900 */
[----:B------:R-:W5:Y:S04]  /*02a0*/  LDG.E.CONSTANT R19, desc[UR8][R2.64] ;  /* 0x0000000802137981 */ /* 0x000f68000c1e9900 */
[----:B------:R-:W5:Y:S04]  /*02b0*/  LDG.E.CONSTANT R18, desc[UR8][R2.64+0x80] ;  /* 0x0000800802127981 */ /* 0x000f68000c1e9900 */
[----:B------:R-:W5:Y:S04]  /*02c0*/  LDG.E.CONSTANT R21, desc[UR8][R2.64+0x100] ;  /* 0x0001000802157981 */ /* 0x000f68000c1e9900 */
[----:B------:R-:W5:Y:S01]  /*02d0*/  LDG.E.CONSTANT R10, desc[UR8][R2.64+0x180] ;  /* 0x00018008020a7981 */ /* 0x000f62000c1e9900 */
[----:B------:R-:W-:-:S02]  /*02e0*/  VIADD R9, R9, 0x8 ;  /* 0x0000000809097836 */ /* 0x000fc40000000000 */
[----:B------:R-:W-:Y:S01]  /*02f0*/  VIADD R6, R6, 0x100 ;  /* 0x0000010006067836 */ /* 0x000fe20000000000 */
[----:B--2---:R-:W-:-:S04]  /*0300*/  FSETP.GT.AND P6, PT, R4, R11, PT ;  /* 0x0000000b0400720b */ /* 0x004fc80003fc4000 */
[----:B------:R-:W-:Y:S02]  /*0310*/  FSEL R12, R4, R11, P6 ;  /* 0x0000000b040c7208 */ /* 0x000fe40003000000 */
[----:B------:R-:W-:Y:S02]  /*0320*/  FSEL R11, R11, R4, P6 ;  /* 0x000000040b0b7208 */ /* 0x000fe40003000000 */
[----:B---3--:R-:W-:-:S03]  /*0330*/  FSETP.GT.AND P2, PT, R12, R13, PT ;  /* 0x0000000d0c00720b */ /* 0x008fc60003f44000 */
[C---:B------:R-:W-:Y:S01]  /*0340*/  FADD R11, -R12.reuse, R11 ;  /* 0x0000000b0c0b7221 */ /* 0x040fe20000000100 */
[----:B------:R-:W-:Y:S02]  /*0350*/  FSEL R4, R12, R13, P2 ;  /* 0x0000000d0c047208 */ /* 0x000fe40001000000 */
[----:B------:R-:W-:Y:S01]  /*0360*/  FSEL R13, R13, R12, P2 ;  /* 0x0000000c0d0d7208 */ /* 0x000fe20001000000 */
[----:B------:R-:W-:Y:S01]  /*0370*/  FMUL R11, R11, 1.4426950216293334961 ;  /* 0x3fb8aa3b0b0b7820 */ /* 0x000fe20000400000 */
[----:B----4-:R-:W-:-:S03]  /*0380*/  FSETP.GT.AND P5, PT, R4, R15, PT ;  /* 0x0000000f0400720b */ /* 0x010fc60003fa4000 */
[C---:B------:R-:W-:Y:S01]  /*0390*/  FADD R13, -R4.reuse, R13 ;  /* 0x0000000d040d7221 */ /* 0x040fe20000000100 */
[----:B------:R-:W-:Y:S02]  /*03a0*/  FSETP.GEU.AND P4, PT, R11, -126, PT ;  /* 0xc2fc00000b00780b */ /* 0x000fe40003f8e000 */
[----:B------:R-:W-:Y:S01]  /*03b0*/  FSEL R12, R4, R15, P5 ;  /* 0x0000000f040c7208 */ /* 0x000fe20002800000 */
[----:B------:R-:W-:Y:S01]  /*03c0*/  FMUL R13, R13, 1.4426950216293334961 ;  /* 0x3fb8aa3b0d0d7820 */ /* 0x000fe20000400000 */
[----:B------:R-:W-:Y:S02]  /*03d0*/  FSEL R15, R15, R4, P5 ;  /* 0x000000040f0f7208 */ /* 0x000fe40002800000 */
[CC--:B-----5:R-:W-:Y:S02]  /*03e0*/  FSETP.GT.AND P3, PT, R12.reuse, R17.reuse, PT ;  /* 0x000000110c00720b */ /* 0x0e0fe40003f64000 */
[----:B------:R-:W-:Y:S01]  /*03f0*/  FSETP.GEU.AND P1, PT, R13, -126, PT ;  /* 0xc2fc00000d00780b */ /* 0x000fe20003f2e000 */
[C---:B------:R-:W-:Y:S01]  /*0400*/  FADD R15, -R12.reuse, R15 ;  /* 0x0000000f0c0f7221 */ /* 0x040fe20000000100 */
[----:B------:R-:W-:-:S02]  /*0410*/  FSEL R14, R12, R17, P3 ;  /* 0x000000110c0e7208 */ /* 0x000fc40001800000 */
[----:B------:R-:W-:Y:S01]  /*0420*/  FSEL R17, R17, R12, P3 ;  /* 0x0000000c11117208 */ /* 0x000fe20001800000 */
[----:B------:R-:W-:Y:S01]  /*0430*/  @!P4 FMUL R11, R11, 0.5 ;  /* 0x3f0000000b0bc820 */ /* 0x000fe20000400000 */
[----:B------:R-:W-:Y:S01]  /*0440*/  FMUL R15, R15, 1.4426950216293334961 ;  /* 0x3fb8aa3b0f0f7820 */ /* 0x000fe20000400000 */
[C---:B------:R-:W-:Y:S02]  /*0450*/  FSEL R4, R5.reuse, 1, !P6 ;  /* 0x3f80000005047808 */ /* 0x040fe40007000000 */
[----:B------:R-:W-:Y:S01]  /*0460*/  FSEL R5, R5, 1, P6 ;  /* 0x3f80000005057808 */ /* 0x000fe20003000000 */
[----:B------:R-:W-:Y:S01]  /*0470*/  FADD R17, -R14, R17 ;  /* 0x000000110e117221 */ /* 0x000fe20000000100 */
[----:B------:R-:W0:Y:S01]  /*0480*/  MUFU.EX2 R11, R11 ;  /* 0x0000000b000b7308 */ /* 0x000e220000000800 */
[----:B------:R-:W-:Y:S01]  /*0490*/  FSETP.GEU.AND P6, PT, R15, -126, PT ;  /* 0xc2fc00000f00780b */ /* 0x000fe20003fce000 */
[----:B------:R-:W-:Y:S01]  /*04a0*/  @!P1 FMUL R13, R13, 0.5 ;  /* 0x3f0000000d0d9820 */ /* 0x000fe20000400000 */
[----:B------:R-:W-:-:S05]  /*04b0*/  FMUL R17, R17, 1.4426950216293334961 ;  /* 0x3fb8aa3b11117820 */ /* 0x000fca0000400000 */
[----:B------:R-:W1:Y:S06]  /*04c0*/  MUFU.EX2 R13, R13 ;  /* 0x0000000d000d7308 */ /* 0x000e6c0000000800 */
[----:B------:R-:W-:Y:S01]  /*04d0*/  @!P6 FMUL R15, R15, 0.5 ;  /* 0x3f0000000f0fe820 */ /* 0x000fe20000400000 */
[----:B0-----:R-:W-:Y:S01]  /*04e0*/  @!P4 FMUL R11, R11, R11 ;  /* 0x0000000b0b0bc220 */ /* 0x001fe20000400000 */
[----:B------:R-:W-:-:S04]  /*04f0*/  FSETP.GEU.AND P4, PT, R17, -126, PT ;  /* 0xc2fc00001100780b */ /* 0x000fc80003f8e000 */
[----:B------:R-:W0:Y:S01]  /*0500*/  MUFU.EX2 R15, R15 ;  /* 0x0000000f000f7308 */ /* 0x000e220000000800 */
[----:B------:R-:W-:Y:S01]  /*0510*/  FFMA R4, R4, R11, R5 ;  /* 0x0000000b04047223 */ /* 0x000fe20000000005 */
[----:B-1----:R-:W-:-:S04]  /*0520*/  @!P1 FMUL R13, R13, R13 ;  /* 0x0000000d0d0d9220 */ /* 0x002fc80000400000 */
[C---:B------:R-:W-:Y:S02]  /*0530*/  FSEL R5, R4.reuse, 1, P2 ;  /* 0x3f80000004057808 */ /* 0x040fe40001000000 */
[----:B------:R-:W-:Y:S02]  /*0540*/  FSEL R4, R4, 1, !P2 ;  /* 0x3f80000004047808 */ /* 0x000fe40005000000 */
[----:B------:R-:W-:Y:S01]  /*0550*/  FSETP.GT.AND P2, PT, R14, R19, PT ;  /* 0x000000130e00720b */ /* 0x000fe20003f44000 */
[----:B------:R-:W-:Y:S02]  /*0560*/  @!P4 FMUL R17, R17, 0.5 ;  /* 0x3f0000001111c820 */ /* 0x000fe40000400000 */
[----:B------:R-:W-:Y:S01]  /*0570*/  FFMA R4, R4, R13, R5 ;  /* 0x0000000d04047223 */ /* 0x000fe20000000005 */
[----:B------:R-:W-:Y:S02]  /*0580*/  FSEL R11, R14, R19, P2 ;  /* 0x000000130e0b7208 */ /* 0x000fe40001000000 */
[----:B------:R-:W-:Y:S01]  /*0590*/  FSEL R14, R19, R14, P2 ;  /* 0x0000000e130e7208 */ /* 0x000fe20001000000 */
[----:B------:R-:W1:Y:S01]  /*05a0*/  MUFU.EX2 R17, R17 ;  /* 0x0000001100117308 */ /* 0x000e620000000800 */
[----:B------:R-:W-:Y:S01]  /*05b0*/  FSETP.GT.AND P1, PT, R11, R18, PT ;  /* 0x000000120b00720b */ /* 0x000fe20003f24000 */
[----:B0-----:R-:W-:Y:S01]  /*05c0*/  @!P6 FMUL R15, R15, R15 ;  /* 0x0000000f0f0fe220 */ /* 0x001fe20000400000 */
[C---:B------:R-:W-:Y:S01]  /*05d0*/  FSEL R5, R4.reuse, 1, P5 ;  /* 0x3f80000004057808 */ /* 0x040fe20002800000 */
[----:B------:R-:W-:Y:S01]  /*05e0*/  FADD R14, -R11, R14 ;  /* 0x0000000e0b0e7221 */ /* 0x000fe20000000100 */
[----:B------:R-:W-:-:S02]  /*05f0*/  FSEL R4, R4, 1, !P5 ;  /* 0x3f80000004047808 */ /* 0x000fc40006800000 */
[----:B------:R-:W-:Y:S01]  /*0600*/  FSEL R12, R11, R18, P1 ;  /* 0x000000120b0c7208 */ /* 0x000fe20000800000 */
[----:B------:R-:W-:Y:S01]  /*0610*/  FMUL R14, R14, 1.4426950216293334961 ;  /* 0x3fb8aa3b0e0e7820 */ /* 0x000fe20000400000 */
[----:B------:R-:W-:Y:S01]  /*0620*/  FSEL R11, R18, R11, P1 ;  /* 0x0000000b120b7208 */ /* 0x000fe20000800000 */
[----:B------:R-:W-:Y:S01]  /*0630*/  FFMA R4, R4, R15, R5 ;  /* 0x0000000f04047223 */ /* 0x000fe20000000005 */
[-C--:B------:R-:W-:Y:S02]  /*0640*/  FSETP.GT.AND P6, PT, R12, R21.reuse, PT ;  /* 0x000000150c00720b */ /* 0x080fe40003fc4000 */
[----:B------:R-:W-:Y:S01]  /*0650*/  FSETP.GEU.AND P5, PT, R14, -126, PT ;  /* 0xc2fc00000e00780b */ /* 0x000fe20003fae000 */
[C---:B------:R-:W-:Y:S01]  /*0660*/  FADD R11, -R12.reuse, R11 ;  /* 0x0000000b0c0b7221 */ /* 0x040fe20000000100 */
[----:B------:R-:W-:Y:S02]  /*0670*/  FSEL R13, R12, R21, P6 ;  /* 0x000000150c0d7208 */ /* 0x000fe40003000000 */
[----:B------:R-:W-:Y:S01]  /*0680*/  FSEL R12, R21, R12, P6 ;  /* 0x0000000c150c7208 */ /* 0x000fe20003000000 */
[----:B------:R-:W-:Y:S01]  /*0690*/  FMUL R11, R11, 1.4426950216293334961 ;  /* 0x3fb8aa3b0b0b7820 */ /* 0x000fe20000400000 */
[C---:B------:R-:W-:Y:S01]  /*06a0*/  FSEL R5, R4.reuse, 1, P3 ;  /* 0x3f80000004057808 */ /* 0x040fe20001800000 */
[----:B-1----:R-:W-:Y:S01]  /*06b0*/  @!P4 FMUL R17, R17, R17 ;  /* 0x000000111111c220 */ /* 0x002fe20000400000 */
[----:B------:R-:W-:Y:S01]  /*06c0*/  FSEL R4, R4, 1, !P3 ;  /* 0x3f80000004047808 */ /* 0x000fe20005800000 */
[----:B------:R-:W-:Y:S01]  /*06d0*/  FADD R12, -R13, R12 ;  /* 0x0000000c0d0c7221 */ /* 0x000fe20000000100 */
[----:B------:R-:W-:-:S02]  /*06e0*/  FSETP.GEU.AND P4, PT, R11, -126, PT ;  /* 0xc2fc00000b00780b */ /* 0x000fc40003f8e000 */
[CC--:B------:R-:W-:Y:S01]  /*06f0*/  FSETP.GT.AND P3, PT, R13.reuse, R10.reuse, PT ;  /* 0x0000000a0d00720b */ /* 0x0c0fe20003f64000 */
[----:B------:R-:W-:Y:S01]  /*0700*/  @!P5 FMUL R14, R14, 0.5 ;  /* 0x3f0000000e0ed820 */ /* 0x000fe20000400000 */
[----:B------:R-:W-:Y:S01]  /*0710*/  FFMA R5, R4, R17, R5 ;  /* 0x0000001104057223 */ /* 0x000fe20000000005 */
[----:B------:R-:W-:Y:S01]  /*0720*/  FMUL R15, R12, 1.4426950216293334961 ;  /* 0x3fb8aa3b0c0f7820 */ /* 0x000fe20000400000 */
[----:B------:R-:W-:Y:S02]  /*0730*/  FSEL R17, R10, R13, P3 ;  /* 0x0000000d0a117208 */ /* 0x000fe40001800000 */
[----:B------:R-:W-:Y:S01]  /*0740*/  FSEL R4, R13, R10, P3 ;  /* 0x0000000a0d047208 */ /* 0x000fe20001800000 */
[----:B------:R-:W0:Y:S01]  /*0750*/  MUFU.EX2 R14, R14 ;  /* 0x0000000e000e7308 */ /* 0x000e220000000800 */
[C---:B------:R-:W-:Y:S02]  /*0760*/  FSEL R10, R5.reuse, 1, P2 ;  /* 0x3f800000050a7808 */ /* 0x040fe40001000000 */
[----:B------:R-:W-:Y:S01]  /*0770*/  FSEL R5, R5, 1, !P2 ;  /* 0x3f80000005057808 */ /* 0x000fe20005000000 */
[----:B------:R-:W-:Y:S01]  /*0780*/  @!P4 FMUL R11, R11, 0.5 ;  /* 0x3f0000000b0bc820 */ /* 0x000fe20000400000 */
[----:B------:R-:W-:Y:S01]  /*0790*/  FSETP.GEU.AND P2, PT, R15, -126, PT ;  /* 0xc2fc00000f00780b */ /* 0x000fe20003f4e000 */
[----:B------:R-:W-:-:S02]  /*07a0*/  FADD R17, -R4, R17 ;  /* 0x0000001104117221 */ /* 0x000fc40000000100 */
[----:B------:R-:W1:Y:S02]  /*07b0*/  MUFU.EX2 R12, R11 ;  /* 0x0000000b000c7308 */ /* 0x000e640000000800 */
[----:B------:R-:W-:Y:S01]  /*07c0*/  FMUL R17, R17, 1.4426950216293334961 ;  /* 0x3fb8aa3b11117820 */ /* 0x000fe20000400000 */
[----:B0-----:R-:W-:-:S04]  /*07d0*/  @!P5 FMUL R14, R14, R14 ;  /* 0x0000000e0e0ed220 */ /* 0x001fc80000400000 */
[----:B------:R-:W-:-:S03]  /*07e0*/  FSETP.GEU.AND P5, PT, R17, -126, PT ;  /* 0xc2fc00001100780b */ /* 0x000fc60003fae000 */
[----:B------:R-:W-:Y:S01]  /*07f0*/  @!P2 FMUL R15, R15, 0.5 ;  /* 0x3f0000000f0fa820 */ /* 0x000fe20000400000 */
[----:B------:R-:W-:-:S03]  /*0800*/  FFMA R5, R5, R14, R10 ;  /* 0x0000000e05057223 */ /* 0x000fc6000000000a */
[----:B------:R-:W0:Y:S01]  /*0810*/  MUFU.EX2 R13, R15 ;  /* 0x0000000f000d7308 */ /* 0x000e220000000800 */
[----:B-1----:R-:W-:Y:S01]  /*0820*/  @!P4 FMUL R12, R12, R12 ;  /* 0x0000000c0c0cc220 */ /* 0x002fe20000400000 */
[C---:B------:R-:W-:Y:S02]  /*0830*/  FSEL R10, R5.reuse, 1, P1 ;  /* 0x3f800000050a7808 */ /* 0x040fe40000800000 */
[----:B------:R-:W-:Y:S02]  /*0840*/  FSEL R5, R5, 1, !P1 ;  /* 0x3f80000005057808 */ /* 0x000fe40004800000 */
[----:B------:R-:W-:Y:S01]  /*0850*/  ISETP.NE.AND P1, PT, R9, RZ, PT ;  /* 0x000000ff0900720c */ /* 0x000fe20003f25270 */
[----:B------:R-:W-:Y:S02]  /*0860*/  @!P5 FMUL R17, R17, 0.5 ;  /* 0x3f0000001111d820 */ /* 0x000fe40000400000 */
[----:B------:R-:W-:Y:S02]  /*0870*/  FFMA R5, R5, R12, R10 ;  /* 0x0000000c05057223 */ /* 0x000fe4000000000a */
[----:B------:R-:W1:Y:S03]  /*0880*/  MUFU.EX2 R11, R17 ;  /* 0x00000011000b7308 */ /* 0x000e660000000800 */
[----:B------:R-:W-:-:S02]  /*0890*/  FSEL R10, R5, 1, P6 ;  /* 0x3f800000050a7808 */ /* 0x000fc40003000000 */
[----:B------:R-:W-:Y:S01]  /*08a0*/  FSEL R5, R5, 1, !P6 ;  /* 0x3f80000005057808 */ /* 0x000fe20007000000 */
[----:B0-----:R-:W-:-:S04]  /*08b0*/  @!P2 FMUL R13, R13, R13 ;  /* 0x0000000d0d0da220 */ /* 0x001fc80000400000 */
[----:B------:R-:W-:Y:S01]  /*08c0*/  FFMA R5, R5, R13, R10 ;  /* 0x0000000d05057223 */ /* 0x000fe2000000000a */
[----:B------:R-:W-:-:S04]  /*08d0*/  IADD3 R10, P2, PT, R2, 0x400, RZ ;  /* 0x00000400020a7810 */ /* 0x000fc80007f5e0ff */
[C---:B------:R-:W-:Y:S01]  /*08e0*/  FSEL R2, R5.reuse, 1, P3 ;  /* 0x3f80000005027808 */ /* 0x040fe20001800000 */
[----:B------:R-:W-:Y:S01]  /*08f0*/  IMAD.X R3, RZ, RZ, R3, P2 ;  /* 0x000000ffff037224 */ /* 0x000fe200010e0603 */
[----:B------:R-:W-:Y:S01]  /*0900*/  FSEL R5, R5, 1, !P3 ;  /* 0x3f80000005057808 */ /* 0x000fe20005800000 */
[----:B-1----:R-:W-:-:S04]  /*0910*/  @!P5 FMUL R11, R11, R11 ;  /* 0x0000000b0b0bd220 */ /* 0x002fc80000400000 */
[----:B------:R-:W-:Y:S01]  /*0920*/  FFMA R5, R5, R11, R2 ;  /* 0x0000000b05057223 */ /* 0x000fe20000000002 */
[----:B------:R-:W-:Y:S06]  /*0930*/  @P1 BRA `(.L_x_281) ;  /* 0xfffffff800441947 */ /* 0x000fec000383ffff */
.L_x_280:
[----:B------:R-:W-:Y:S05]  /*0940*/  BSYNC.RECONVERGENT B1 ;  /* 0x0000000000017941 */ /* 0x000fea0003800200 */
.L_x_279:
[----:B------:R-:W-:Y:S05]  /*0950*/  @!P0 BRA `(.L_x_278) ;  /* 0x0000000400c88947 */ /* 0x000fea0003800000 */
[----:B------:R-:W0:Y:S01]  /*0960*/  LDCU.64 UR6, c[0x0][0x380] ;  /* 0x00007000ff0677ac */ /* 0x000e220008000a00 */
[----:B------:R-:W-:Y:S01]  /*0970*/  ISETP.GE.U32.AND P1, PT, R16, 0x4, PT ;  /* 0x000000041000780c */ /* 0x000fe20003f26070 */
[----:B------:R-:W-:Y:S01]  /*0980*/  BSSY.RECONVERGENT B1, `(.L_x_282) ;  /* 0x000003d000017945 */ /* 0x000fe20003800200 */
[----:B------:R-:W-:Y:S01]  /*0990*/  LOP3.LUT P0, R14, R8, 0x3, RZ, 0xc0, !PT ;  /* 0x00000003080e7812 */ /* 0x000fe2000780c0ff */
[----:B0-----:R-:W-:-:S04]  /*09a0*/  ULEA UR5, UP0, UR4, UR6, 0x2 ;  /* 0x0000000604057291 */ /* 0x001fc8000f8010ff */
[----:B------:R-:W-:Y:S02]  /*09b0*/  ULEA.HI.X UR6, UR4, UR7, UR10, 0x2, UP0 ;  /* 0x0000000704067291 */ /* 0x000fe400080f140a */
[----:B------:R-:W-:-:S04]  /*09c0*/  IMAD.U32 R2, RZ, RZ, UR5 ;  /* 0x00000005ff027e24 */ /* 0x000fc8000f8e00ff */
[----:B------:R-:W-:Y:S01]  /*09d0*/  IMAD.U32 R3, RZ, RZ, UR6 ;  /* 0x00000006ff037e24 */ /* 0x000fe2000f8e00ff */
[----:B------:R-:W-:Y:S06]  /*09e0*/  @!P1 BRA `(.L_x_283) ;  /* 0x0000000000d89947 */ /* 0x000fec0003800000 */
[----:B------:R-:W-:-:S05]  /*09f0*/  IMAD.WIDE.U32 R8, R6, 0x4, R2 ;  /* 0x0000000406087825 */ /* 0x000fca00078e0002 */
[----:B------:R-:W2:Y:S04]  /*0a00*/  LDG.E.CONSTANT R11, desc[UR8][R8.64] ;  /* 0x00000008080b7981 */ /* 0x000ea8000c1e9900 */
[----:B------:R-:W3:Y:S04]  /*0a10*/  LDG.E.CONSTANT R13, desc[UR8][R8.64+0x80] ;  /* 0x00008008080d7981 */ /* 0x000ee8000c1e9900 */
[----:B------:R-:W4:Y:S04]  /*0a20*/  LDG.E.CONSTANT R15, desc[UR8][R8.64+0x100] ;  /* 0x00010008080f7981 */ /* 0x000f28000c1e9900 */
[----:B------:R0:W5:Y:S01]  /*0a30*/  LDG.E.CONSTANT R17, desc[UR8][R8.64+0x180] ;  /* 0x0001800808117981 */ /* 0x000162000c1e9900 */
[----:B------:R-:W-:-:S02]  /*0a40*/  IADD3 R6, PT, PT, R6, 0x80, RZ ;  /* 0x0000008006067810 */ /* 0x000fc40007ffe0ff */
        /* <DEDUP_REMOVED lines=11> */
[----:B0-----:R-:W-:Y:S01]  /*0b00*/  FSEL R8, R4, R15, P3 ;  /* 0x0000000f04087208 */ /* 0x001fe20001800000 */
[----:B------:R-:W-:Y:S01]  /*0b10*/  FMUL R13, R13, 1.4426950216293334961 ;  /* 0x3fb8aa3b0d0d7820 */ /* 0x000fe20000400000 */
[----:B------:R-:W-:Y:S02]  /*0b20*/  FSEL R15, R15, R4, P3 ;  /* 0x000000040f0f7208 */ /* 0x000fe40001800000 */
[C---:B-----5:R-:W-:Y:S02]  /*0b30*/  FSETP.GT.AND P5, PT, R8.reuse, R17, PT ;  /* 0x000000110800720b */ /* 0x060fe40003fa4000 */
[----:B------:R-:W-:Y:S01]  /*0b40*/  FSETP.GEU.AND P4, PT, R13, -126, PT ;  /* 0xc2fc00000d00780b */ /* 0x000fe20003f8e000 */
[----:B------:R-:W-:Y:S01]  /*0b50*/  FADD R15, -R8, R15 ;  /* 0x0000000f080f7221 */ /* 0x000fe20000000100 */
        /* <DEDUP_REMOVED lines=14> */
[----:B------:R-:W-:Y:S02]  /*0c40*/  FSETP.GEU.AND P2, PT, R12, -126, PT ;  /* 0xc2fc00000c00780b */ /* 0x000fe40003f4e000 */
[----:B------:R-:W0:Y:S01]  /*0c50*/  MUFU.EX2 R10, R15 ;  /* 0x0000000f000a7308 */ /* 0x000e220000000800 */
[----:B------:R-:W-:Y:S01]  /*0c60*/  FFMA R5, R8, R11, R5 ;  /* 0x0000000b08057223 */ /* 0x000fe20000000005 */
[----:B-1----:R-:W-:-:S04]  /*0c70*/  @!P4 FMUL R9, R9, R9 ;  /* 0x000000090909c220 */ /* 0x002fc80000400000 */
[C---:B------:R-:W-:Y:S02]  /*0c80*/  FSEL R8, R5.reuse, 1, P1 ;  /* 0x3f80000005087808 */ /* 0x040fe40000800000 */
[----:B------:R-:W-:-:S03]  /*0c90*/  FSEL R5, R5, 1, !P1 ;  /* 0x3f80000005057808 */ /* 0x000fc60004800000 */
[----:B------:R-:W-:Y:S02]  /*0ca0*/  @!P2 FMUL R12, R12, 0.5 ;  /* 0x3f0000000c0ca820 */ /* 0x000fe40000400000 */
[----:B------:R-:W-:Y:S02]  /*0cb0*/  FFMA R5, R5, R9, R8 ;  /* 0x0000000905057223 */ /* 0x000fe40000000008 */
[----:B------:R-:W1:Y:S01]  /*0cc0*/  MUFU.EX2 R9, R12 ;  /* 0x0000000c00097308 */ /* 0x000e620000000800 */
[----:B0-----:R-:W-:Y:S02]  /*0cd0*/  @!P6 FMUL R10, R10, R10 ;  /* 0x0000000a0a0ae220 */ /* 0x001fe40000400000 */
[C---:B------:R-:W-:Y:S02]  /*0ce0*/  FSEL R8, R5.reuse, 1, P3 ;  /* 0x3f80000005087808 */ /* 0x040fe40001800000 */
[----:B------:R-:W-:-:S05]  /*0cf0*/  FSEL R5, R5, 1, !P3 ;  /* 0x3f80000005057808 */ /* 0x000fca0005800000 */
[----:B------:R-:W-:-:S05]  /*0d00*/  FFMA R5, R5, R10, R8 ;  /* 0x0000000a05057223 */ /* 0x000fca0000000008 */
[C---:B------:R-:W-:Y:S02]  /*0d10*/  FSEL R8, R5.reuse, 1, P5 ;  /* 0x3f80000005087808 */ /* 0x040fe40002800000 */
[----:B------:R-:W-:Y:S01]  /*0d20*/  FSEL R5, R5, 1, !P5 ;  /* 0x3f80000005057808 */ /* 0x000fe20006800000 */
[----:B-1----:R-:W-:-:S04]  /*0d30*/  @!P2 FMUL R9, R9, R9 ;  /* 0x000000090909a220 */ /* 0x002fc80000400000 */
[----:B------:R-:W-:-:S07]  /*0d40*/  FFMA R5, R5, R9, R8 ;  /* 0x0000000905057223 */ /* 0x000fce0000000008 */
.L_x_283:
[----:B------:R-:W-:Y:S05]  /*0d50*/  BSYNC.RECONVERGENT B1 ;  /* 0x0000000000017941 */ /* 0x000fea0003800200 */
.L_x_282:
[----:B------:R-:W-:Y:S05]  /*0d60*/  @!P0 BRA `(.L_x_278) ;  /* 0x0000000000c48947 */ /* 0x000fea0003800000 */
[----:B------:R-:W-:Y:S01]  /*0d70*/  ISETP.NE.AND P1, PT, R14, 0x1, PT ;  /* 0x000000010e00780c */ /* 0x000fe20003f25270 */
[----:B------:R-:W-:Y:S01]  /*0d80*/  BSSY.RECONVERGENT B1, `(.L_x_284) ;  /* 0x000001f000017945 */ /* 0x000fe20003800200 */
[----:B------:R-:W-:-:S11]  /*0d90*/  LOP3.LUT P0, RZ, R7, 0x20, RZ, 0xc0, !PT ;  /* 0x0000002007ff7812 */ /* 0x000fd6000780c0ff */
[----:B------:R-:W-:Y:S05]  /*0da0*/  @!P1 BRA `(.L_x_285) ;  /* 0x0000000000709947 */ /* 0x000fea0003800000 */
[----:B------:R-:W-:-:S05]  /*0db0*/  IMAD.WIDE.U32 R8, R6, 0x4, R2 ;  /* 0x0000000406087825 */ /* 0x000fca00078e0002 */
[----:B------:R-:W2:Y:S04]  /*0dc0*/  LDG.E.CONSTANT R7, desc[UR8][R8.64] ;  /* 0x0000000808077981 */ /* 0x000ea8000c1e9900 */
[----:B------:R-:W3:Y:S01]  /*0dd0*/  LDG.E.CONSTANT R11, desc[UR8][R8.64+0x80] ;  /* 0x00008008080b7981 */ /* 0x000ee2000c1e9900 */
[----:B------:R-:W-:Y:S01]  /*0de0*/  VIADD R6, R6, 0x40 ;  /* 0x0000004006067836 */ /* 0x000fe20000000000 */
[----:B--2---:R-:W-:-:S04]  /*0df0*/  FSETP.GT.AND P1, PT, R4, R7, PT ;  /* 0x000000070400720b */ /* 0x004fc80003f24000 */
[----:B------:R-:W-:Y:S02]  /*0e00*/  FSEL R10, R4, R7, P1 ;  /* 0x00000007040a7208 */ /* 0x000fe40000800000 */
[----:B------:R-:W-:Y:S02]  /*0e10*/  FSEL R7, R7, R4, P1 ;  /* 0x0000000407077208 */ /* 0x000fe40000800000 */
[CC--:B---3--:R-:W-:Y:S02]  /*0e20*/  FSETP.GT.AND P3, PT, R10.reuse, R11.reuse, PT ;  /* 0x0000000b0a00720b */ /* 0x0c8fe40003f64000 */
[----:B------:R-:W-:Y:S01]  /*0e30*/  FSEL R8, R5, 1, !P1 ;  /* 0x3f80000005087808 */ /* 0x000fe20004800000 */
[C---:B------:R-:W-:Y:S01]  /*0e40*/  FADD R7, -R10.reuse, R7 ;  /* 0x000000070a077221 */ /* 0x040fe20000000100 */
[----:B------:R-:W-:Y:S02]  /*0e50*/  FSEL R13, R11, R10, P3 ;  /* 0x0000000a0b0d7208 */ /* 0x000fe40001800000 */
[----:B------:R-:W-:Y:S01]  /*0e60*/  FSEL R4, R10, R11, P3 ;  /* 0x0000000b0a047208 */ /* 0x000fe20001800000 */
[----:B------:R-:W-:Y:S01]  /*0e70*/  FMUL R7, R7, 1.4426950216293334961 ;  /* 0x3fb8aa3b07077820 */ /* 0x000fe20000400000 */
[----:B------:R-:W-:-:S03]  /*0e80*/  FSEL R5, R5, 1, P1 ;  /* 0x3f80000005057808 */ /* 0x000fc60000800000 */
[----:B------:R-:W-:Y:S01]  /*0e90*/  FADD R13, -R4, R13 ;  /* 0x0000000d040d7221 */ /* 0x000fe20000000100 */
[----:B------:R-:W-:-:S03]  /*0ea0*/  FSETP.GEU.AND P2, PT, R7, -126, PT ;  /* 0xc2fc00000700780b */ /* 0x000fc60003f4e000 */
[----:B------:R-:W-:-:S05]  /*0eb0*/  FMUL R13, R13, 1.4426950216293334961 ;  /* 0x3fb8aa3b0d0d7820 */ /* 0x000fca0000400000 */
[----:B------:R-:W-:-:S05]  /*0ec0*/  FSETP.GEU.AND P4, PT, R13, -126, PT ;  /* 0xc2fc00000d00780b */ /* 0x000fca0003f8e000 */
[----:B------:R-:W-:-:S04]  /*0ed0*/  @!P2 FMUL R7, R7, 0.5 ;  /* 0x3f0000000707a820 */ /* 0x000fc80000400000 */
[----:B------:R-:W0:Y:S04]  /*0ee0*/  MUFU.EX2 R9, R7 ;  /* 0x0000000700097308 */ /* 0x000e280000000800 */
[----:B------:R-:W-:-:S04]  /*0ef0*/  @!P4 FMUL R13, R13, 0.5 ;  /* 0x3f0000000d0dc820 */ /* 0x000fc80000400000 */
[----:B------:R-:W1:Y:S01]  /*0f00*/  MUFU.EX2 R10, R13 ;  /* 0x0000000d000a7308 */ /* 0x000e620000000800 */
[----:B0-----:R-:W-:-:S04]  /*0f10*/  @!P2 FMUL R9, R9, R9 ;  /* 0x000000090909a220 */ /* 0x001fc80000400000 */
[----:B------:R-:W-:Y:S01]  /*0f20*/  FFMA R5, R8, R9, R5 ;  /* 0x0000000908057223 */ /* 0x000fe20000000005 */
[----:B-1----:R-:W-:-:S04]  /*0f30*/  @!P4 FMUL R10, R10, R10 ;  /* 0x0000000a0a0ac220 */ /* 0x002fc80000400000 */
[C---:B------:R-:W-:Y:S02]  /*0f40*/  FSEL R8, R5.reuse, 1, P3 ;  /* 0x3f80000005087808 */ /* 0x040fe40001800000 */
[----:B------:R-:W-:-:S05]  /*0f50*/  FSEL R5, R5, 1, !P3 ;  /* 0x3f80000005057808 */ /* 0x000fca0005800000 */
[----:B------:R-:W-:-:S07]  /*0f60*/  FFMA R5, R5, R10, R8 ;  /* 0x0000000a05057223 */ /* 0x000fce0000000008 */
.L_x_285:
[----:B------:R-:W-:Y:S05]  /*0f70*/  BSYNC.RECONVERGENT B1 ;  /* 0x0000000000017941 */ /* 0x000fea0003800200 */
.L_x_284:
[----:B------:R-:W-:Y:S05]  /*0f80*/  @P0 BRA `(.L_x_278) ;  /* 0x00000000003c0947 */ /* 0x000fea0003800000 */
[----:B------:R-:W-:-:S06]  /*0f90*/  IMAD.WIDE.U32 R2, R6, 0x4, R2 ;  /* 0x0000000406027825 */ /* 0x000fcc00078e0002 */
[----:B------:R-:W2:Y:S02]  /*0fa0*/  LDG.E.CONSTANT R3, desc[UR8][R2.64] ;  /* 0x0000000802037981 */ /* 0x000ea4000c1e9900 */
[----:B--2---:R-:W-:-:S04]  /*0fb0*/  FSETP.GT.AND P0, PT, R4, R3, PT ;  /* 0x000000030400720b */ /* 0x004fc80003f04000 */
[----:B------:R-:W-:Y:S02]  /*0fc0*/  FSEL R6, R4, R3, P0 ;  /* 0x0000000304067208 */ /* 0x000fe40000000000 */
[----:B------:R-:W-:Y:S02]  /*0fd0*/  FSEL R7, R3, R4, P0 ;  /* 0x0000000403077208 */ /* 0x000fe40000000000 */
[C---:B------:R-:W-:Y:S01]  /*0fe0*/  FSEL R8, R5.reuse, 1, !P0 ;  /* 0x3f80000005087808 */ /* 0x040fe20004000000 */
[----:B------:R-:W-:Y:S01]  /*0ff0*/  IMAD.MOV.U32 R4, RZ, RZ, R6 ;  /* 0x000000ffff047224 */ /* 0x000fe200078e0006 */
[----:B------:R-:W-:Y:S01]  /*1000*/  FSEL R5, R5, 1, P0 ;  /* 0x3f80000005057808 */ /* 0x000fe20000000000 */
[----:B------:R-:W-:-:S04]  /*1010*/  FADD R7, -R6, R7 ;  /* 0x0000000706077221 */ /* 0x000fc80000000100 */
[----:B------:R-:W-:-:S05]  /*1020*/  FMUL R7, R7, 1.4426950216293334961 ;  /* 0x3fb8aa3b07077820 */ /* 0x000fca0000400000 */
[----:B------:R-:W-:-:S13]  /*1030*/  FSETP.GEU.AND P1, PT, R7, -126, PT ;  /* 0xc2fc00000700780b */ /* 0x000fda0003f2e000 */
[----:B------:R-:W-:-:S04]  /*1040*/  @!P1 FMUL R7, R7, 0.5 ;  /* 0x3f00000007079820 */ /* 0x000fc80000400000 */
[----:B------:R-:W0:Y:S02]  /*1050*/  MUFU.EX2 R9, R7 ;  /* 0x0000000700097308 */ /* 0x000e240000000800 */
[----:B0-----:R-:W-:-:S04]  /*1060*/  @!P1 FMUL R9, R9, R9 ;  /* 0x0000000909099220 */ /* 0x001fc80000400000 */
[----:B------:R-:W-:-:S07]  /*1070*/  FFMA R5, R8, R9, R5 ;  /* 0x0000000908057223 */ /* 0x000fce0000000005 */
.L_x_278:
[----:B------:R-:W-:Y:S05]  /*1080*/  BSYNC.RECONVERGENT B0 ;  /* 0x0000000000007941 */ /* 0x000fea0003800200 */
.L_x_277:
[----:B------:R-:W0:Y:S01]  /*1090*/  S2R R2, SR_LANEID ;  /* 0x0000000000027919 */ /* 0x000e220000000000 */
[----:B------:R-:W-:Y:S01]  /*10a0*/  BSSY.RECONVERGENT B0, `(.L_x_286) ;  /* 0x0000016000007945 */ /* 0x000fe20003800200 */
[----:B------:R1:W2:Y:S04]  /*10b0*/  SHFL.DOWN PT, R3, R4, 0x1, 0x1f ;  /* 0x08201f0004037f89 */ /* 0x0002a800000e0000 */
[----:B------:R1:W3:Y:S01]  /*10c0*/  SHFL.DOWN PT, R6, R5, 0x1, 0x1f ;  /* 0x08201f0005067f89 */ /* 0x0002e200000e0000 */
[C---:B0-----:R-:W-:Y:S02]  /*10d0*/  ISETP.GT.AND P3, PT, R2.reuse, 0x1e, PT ;  /* 0x0000001e0200780c */ /* 0x041fe40003f64270 */
[C---:B------:R-:W-:Y:S02]  /*10e0*/  ISETP.GT.AND P5, PT, R2.reuse, 0x1d, PT ;  /* 0x0000001d0200780c */ /* 0x040fe40003fa4270 */
[----:B------:R-:W-:-:S02]  /*10f0*/  ISETP.GT.AND P2, PT, R2, 0x1b, PT ;  /* 0x0000001b0200780c */ /* 0x000fc40003f44270 */
[C---:B------:R-:W-:Y:S02]  /*1100*/  ISETP.GT.AND P1, PT, R2.reuse, 0x17, PT ;  /* 0x000000170200780c */ /* 0x040fe40003f24270 */
[----:B------:R-:W-:-:S05]  /*1110*/  ISETP.GT.AND P0, PT, R2, 0xf, PT ;  /* 0x0000000f0200780c */ /* 0x000fca0003f04270 */
[----:B-123--:R-:W-:Y:S08]  /*1120*/  @P3 BRA `(.L_x_287) ;  /* 0x0000000000343947 */ /* 0x00eff00003800000 */
[----:B------:R-:W-:-:S04]  /*1130*/  FSETP.GT.AND P3, PT, R4, R3, PT ;  /* 0x000000030400720b */ /* 0x000fc80003f64000 */
[----:B------:R-:W-:Y:S02]  /*1140*/  FSEL R2, R4, R3, P3 ;  /* 0x0000000304027208 */ /* 0x000fe40001800000 */
[----:B------:R-:W-:-:S03]  /*1150*/  FSEL R3, R3, R4, P3 ;  /* 0x0000000403037208 */ /* 0x000fc60001800000 */
[----:B------:R-:W-:Y:S02]  /*1160*/  IMAD.MOV.U32 R4, RZ, RZ, R2 ;  /* 0x000000ffff047224 */ /* 0x000fe400078e0002 */
[----:B------:R-:W-:-:S04]  /*1170*/  FADD R3, -R2, R3 ;  /* 0x0000000302037221 */ /* 0x000fc80000000100 */
[----:B------:R-:W-:Y:S01]  /*1180*/  FMUL R7, R3, 1.4426950216293334961 ;  /* 0x3fb8aa3b03077820 */ /* 0x000fe20000400000 */
[----:B------:R-:W-:Y:S02]  /*1190*/  FSEL R3, R5, R6, P3 ;  /* 0x0000000605037208 */ /* 0x000fe40001800000 */
[----:B------:R-:W-:Y:S02]  /*11a0*/  FSEL R6, R6, R5, P3 ;  /* 0x0000000506067208 */ /* 0x000fe40001800000 */
[----:B------:R-:W-:-:S13]  /*11b0*/  FSETP.GEU.AND P4, PT, R7, -126, PT ;  /* 0xc2fc00000700780b */ /* 0x000fda0003f8e000 */
[----:B------:R-:W-:-:S04]  /*11c0*/  @!P4 FMUL R7, R7, 0.5 ;  /* 0x3f0000000707c820 */ /* 0x000fc80000400000 */
[----:B------:R-:W0:Y:S02]  /*11d0*/  MUFU.EX2 R8, R7 ;  /* 0x0000000700087308 */ /* 0x000e240000000800 */
[----:B0-----:R-:W-:-:S04]  /*11e0*/  @!P4 FMUL R8, R8, R8 ;  /* 0x000000080808c220 */ /* 0x001fc80000400000 */
[----:B------:R-:W-:-:S07]  /*11f0*/  FFMA R5, R6, R8, R3 ;  /* 0x0000000806057223 */ /* 0x000fce0000000003 */
.L_x_287:
[----:B------:R-:W-:Y:S05]  /*1200*/  BSYNC.RECONVERGENT B0 ;  /* 0x0000000000007941 */ /* 0x000fea0003800200 */
.L_x_286:
[----:B------:R0:W1:Y:S01]  /*1210*/  SHFL.DOWN PT, R3, R4, 0x2, 0x1f ;  /* 0x08401f0004037f89 */ /* 0x00006200000e0000 */
[----:B------:R-:W-:Y:S03]  /*1220*/  BSSY.RECONVERGENT B0, `(.L_x_288) ;  /* 0x0000010000007945 */ /* 0x000fe60003800200 */
[----:B------:R0:W2:Y:S01]  /*1230*/  SHFL.DOWN PT, R6, R5, 0x2, 0x1f ;  /* 0x08401f0005067f89 */ /* 0x0000a200000e0000 */
[----:B------:R-:W-:Y:S05]  /*1240*/  @P5 BRA `(.L_x_289) ;  /* 0x0000000000345947 */ /* 0x000fea0003800000 */
[----:B-1----:R-:W-:-:S04]  /*1250*/  FSETP.GT.AND P3, PT, R4, R3, PT ;  /* 0x000000030400720b */ /* 0x002fc80003f64000 */
[----:B------:R-:W-:Y:S02]  /*1260*/  FSEL R2, R4, R3, P3 ;  /* 0x0000000304027208 */ /* 0x000fe40001800000 */
[----:B------:R-:W-:-:S03]  /*1270*/  FSEL R3, R3, R4, P3 ;  /* 0x0000000403037208 */ /* 0x000fc60001800000 */
[----:B0-----:R-:W-:Y:S02]  /*1280*/  IMAD.MOV.U32 R4, RZ, RZ, R2 ;  /* 0x000000ffff047224 */ /* 0x001fe400078e0002 */
[----:B------:R-:W-:-:S04]  /*1290*/  FADD R3, -R2, R3 ;  /* 0x0000000302037221 */ /* 0x000fc80000000100 */
[----:B------:R-:W-:Y:S01]  /*12a0*/  FMUL R7, R3, 1.4426950216293334961 ;  /* 0x3fb8aa3b03077820 */ /* 0x000fe20000400000 */
[----:B--2---:R-:W-:Y:S02]  /*12b0*/  FSEL R3, R5, R6, P3 ;  /* 0x0000000605037208 */ /* 0x004fe40001800000 */
[----:B------:R-:W-:Y:S02]  /*12c0*/  FSEL R6, R6, R5, P3 ;  /* 0x0000000506067208 */ /* 0x000fe40001800000 */
[----:B------:R-:W-:-:S13]  /*12d0*/  FSETP.GEU.AND P4, PT, R7, -126, PT ;  /* 0xc2fc00000700780b */ /* 0x000fda0003f8e000 */
[----:B------:R-:W-:-:S04]  /*12e0*/  @!P4 FMUL R7, R7, 0.5 ;  /* 0x3f0000000707c820 */ /* 0x000fc80000400000 */
[----:B------:R-:W0:Y:S02]  /*12f0*/  MUFU.EX2 R8, R7 ;  /* 0x0000000700087308 */ /* 0x000e240000000800 */
[----:B0-----:R-:W-:-:S04]  /*1300*/  @!P4 FMUL R8, R8, R8 ;  /* 0x000000080808c220 */ /* 0x001fc80000400000 */
[----:B------:R-:W-:-:S07]  /*1310*/  FFMA R5, R6, R8, R3 ;  /* 0x0000000806057223 */ /* 0x000fce0000000003 */
.L_x_289:
[----:B------:R-:W-:Y:S05]  /*1320*/  BSYNC.RECONVERGENT B0 ;  /* 0x0000000000007941 */ /* 0x000fea0003800200 */
.L_x_288:
[----:B-1----:R1:W3:Y:S01]  /*1330*/  SHFL.DOWN PT, R3, R4, 0x4, 0x1f ;  /* 0x08801f0004037f89 */ /* 0x0022e200000e0000 */
[----:B------:R-:W-:Y:S03]  /*1340*/  BSSY.RECONVERGENT B0, `(.L_x_290) ;  /* 0x0000010000007945 */ /* 0x000fe60003800200 */
[----:B--2---:R1:W2:Y:S01]  /*1350*/  SHFL.DOWN PT, R6, R5, 0x4, 0x1f ;  /* 0x08801f0005067f89 */ /* 0x0042a200000e0000 */
[----:B------:R-:W-:Y:S05]  /*1360*/  @P2 BRA `(.L_x_291) ;  /* 0x0000000000342947 */ /* 0x000fea0003800000 */
[----:B---3--:R-:W-:-:S04]  /*1370*/  FSETP.GT.AND P2, PT, R4, R3, PT ;  /* 0x000000030400720b */ /* 0x008fc80003f44000 */
[----:B------:R-:W-:Y:S02]  /*1380*/  FSEL R2, R4, R3, P2 ;  /* 0x0000000304027208 */ /* 0x000fe40001000000 */
[----:B------:R-:W-:-:S03]  /*1390*/  FSEL R3, R3, R4, P2 ;  /* 0x0000000403037208 */ /* 0x000fc60001000000 */
[----:B01----:R-:W-:Y:S02]  /*13a0*/  IMAD.MOV.U32 R4, RZ, RZ, R2 ;  /* 0x000000ffff047224 */ /* 0x003fe400078e0002 */
        /* <DEDUP_REMOVED lines=9> */
.L_x_291:
[----:B------:R-:W-:Y:S05]  /*1440*/  BSYNC.RECONVERGENT B0 ;  /* 0x0000000000007941 */ /* 0x000fea0003800200 */
.L_x_290:
[----:B---3--:R3:W4:Y:S01]  /*1450*/  SHFL.DOWN PT, R3, R4, 0x8, 0x1f ;  /* 0x09001f0004037f89 */ /* 0x00872200000e0000 */
[----:B------:R-:W-:Y:S03]  /*1460*/  BSSY.RECONVERGENT B0, `(.L_x_292) ;  /* 0x0000010000007945 */ /* 0x000fe60003800200 */
[----:B--2---:R3:W2:Y:S01]  /*1470*/  SHFL.DOWN PT, R6, R5, 0x8, 0x1f ;  /* 0x09001f0005067f89 */ /* 0x0046a200000e0000 */
[----:B------:R-:W-:Y:S05]  /*1480*/  @P1 BRA `(.L_x_293) ;  /* 0x0000000000341947 */ /* 0x000fea0003800000 */
[----:B----4-:R-:W-:-:S04]  /*1490*/  FSETP.GT.AND P1, PT, R4, R3, PT ;  /* 0x000000030400720b */ /* 0x010fc80003f24000 */
[----:B------:R-:W-:Y:S02]  /*14a0*/  FSEL R2, R4, R3, P1 ;  /* 0x0000000304027208 */ /* 0x000fe40000800000 */
[----:B------:R-:W-:-:S03]  /*14b0*/  FSEL R3, R3, R4, P1 ;  /* 0x0000000403037208 */ /* 0x000fc60000800000 */
[----:B01-3--:R-:W-:Y:S02]  /*14c0*/  IMAD.MOV.U32 R4, RZ, RZ, R2 ;  /* 0x000000ffff047224 */ /* 0x00bfe400078e0002 */
        /* <DEDUP_REMOVED lines=9> */
.L_x_293:
[----:B------:R-:W-:Y:S05]  /*1560*/  BSYNC.RECONVERGENT B0 ;  /* 0x0000000000007941 */ /* 0x000fea0003800200 */
.L_x_292:
[----:B------:R0:W0:Y:S01]  /*1570*/  SHFL.DOWN PT, R7, R4, 0x10, 0x1f ;  /* 0x0a001f0004077f89 */ /* 0x00002200000e0000 */
[----:B------:R-:W-:Y:S03]  /*1580*/  BSSY.RECONVERGENT B0, `(.L_x_294) ;  /* 0x0000010000007945 */ /* 0x000fe60003800200 */
[----:B------:R0:W0:Y:S01]  /*1590*/  SHFL.DOWN PT, R8, R5, 0x10, 0x1f ;  /* 0x0a001f0005087f89 */ /* 0x00002200000e0000 */
[----:B------:R-:W-:Y:S05]  /*15a0*/  @P0 BRA `(.L_x_295) ;  /* 0x0000000000340947 */ /* 0x000fea0003800000 */
[----:B0-----:R-:W-:-:S04]  /*15b0*/  FSETP.GT.AND P0, PT, R4, R7, PT ;  /* 0x000000070400720b */ /* 0x001fc80003f04000 */
[----:B----4-:R-:W-:Y:S02]  /*15c0*/  FSEL R3, R4, R7, P0 ;  /* 0x0000000704037208 */ /* 0x010fe40000000000 */
[----:B------:R-:W-:-:S03]  /*15d0*/  FSEL R2, R7, R4, P0 ;  /* 0x0000000407027208 */ /* 0x000fc60000000000 */
[----:B-1-3--:R-:W-:Y:S02]  /*15e0*/  IMAD.MOV.U32 R4, RZ, RZ, R3 ;  /* 0x000000ffff047224 */ /* 0x00afe400078e0003 */
[----:B------:R-:W-:-:S04]  /*15f0*/  FADD R2, -R3, R2 ;  /* 0x0000000203027221 */ /* 0x000fc80000000100 */
[----:B--2---:R-:W-:Y:S01]  /*1600*/  FMUL R6, R2, 1.4426950216293334961 ;  /* 0x3fb8aa3b02067820 */ /* 0x004fe20000400000 */
[----:B------:R-:W-:Y:S02]  /*1610*/  FSEL R2, R5, R8, P0 ;  /* 0x0000000805027208 */ /* 0x000fe40000000000 */
[----:B------:R-:W-:Y:S02]  /*1620*/  FSEL R5, R8, R5, P0 ;  /* 0x0000000508057208 */ /* 0x000fe40000000000 */
[----:B------:R-:W-:-:S13]  /*1630*/  FSETP.GEU.AND P1, PT, R6, -126, PT ;  /* 0xc2fc00000600780b */ /* 0x000fda0003f2e000 */
[----:B------:R-:W-:-:S04]  /*1640*/  @!P1 FMUL R6, R6, 0.5 ;  /* 0x3f00000006069820 */ /* 0x000fc80000400000 */
[----:B------:R-:W0:Y:S02]  /*1650*/  MUFU.EX2 R7, R6 ;  /* 0x0000000600077308 */ /* 0x000e240000000800 */
[----:B0-----:R-:W-:-:S04]  /*1660*/  @!P1 FMUL R7, R7, R7 ;  /* 0x0000000707079220 */ /* 0x001fc80000400000 */
[----:B------:R-:W-:-:S07]  /*1670*/  FFMA R5, R5, R7, R2 ;  /* 0x0000000705057223 */ /* 0x000fce0000000002 */
.L_x_295:
[----:B------:R-:W-:Y:S05]  /*1680*/  BSYNC.RECONVERGENT B0 ;  /* 0x0000000000007941 */ /* 0x000fea0003800200 */
.L_x_294:
[----:B------:R-:W5:Y:S08]  /*1690*/  S2UR UR6, SR_CgaCtaId ;  /* 0x00000000000679c3 */ /* 0x000f700000008800 */
[----:B------:R-:W-:Y:S01]  /*16a0*/  BAR.SYNC.DEFER_BLOCKING 0x0 ;  /* 0x0000000000007b1d */ /* 0x000fe20000010000 */
[----:B------:R-:W-:-:S05]  /*16b0*/  ISETP.NE.AND P0, PT, R0, RZ, PT ;  /* 0x000000ff0000720c */ /* 0x000fca0003f05270 */
[----:B------:R-:W-:Y:S02]  /*16c0*/  UMOV UR5, 0x400 ;  /* 0x0000040000057882 */ /* 0x000fe40000000000 */
[----:B-----5:R-:W-:-:S09]  /*16d0*/  ULEA UR5, UR6, UR5, 0x18 ;  /* 0x0000000506057291 */ /* 0x020fd2000f8ec0ff */
[----:B------:R-:W-:Y:S01]  /*16e0*/  @!P0 STS.64 [UR5], R4 ;  /* 0x00000004ff008988 */ /* 0x000fe20008000a05 */
[----:B------:R-:W-:Y:S01]  /*16f0*/  BAR.SYNC.DEFER_BLOCKING 0x0 ;  /* 0x0000000000007b1d */ /* 0x000fe20000010000 */
[----:B------:R-:W-:-:S05]  /*1700*/  ISETP.GE.AND P0, PT, R0, UR11, PT ;  /* 0x0000000b00007c0c */ /* 0x000fca000bf06270 */
[----:B----4-:R-:W4:Y:S02]  /*1710*/  LDS.64 R2, [UR5] ;  /* 0x00000005ff027984 */ /* 0x010f240008000a00 */
[----:B----4-:R-:W-:-:S13]  /*1720*/  FSETP.GEU.AND P1, PT, |R3|, 1.175494350822287508e-38, PT ;  /* 0x008000000300780b */ /* 0x010fda0003f2e200 */
[----:B------:R-:W-:Y:S01]  /*1730*/  @!P1 FMUL R3, R3, 16777216 ;  /* 0x4b80000003039820 */ /* 0x000fe20000400000 */
[----:B------:R-:W-:Y:S06]  /*1740*/  @P0 EXIT ;  /* 0x000000000000094d */ /* 0x000fec0003800000 */
[----:B01-3--:R-:W-:Y:S01]  /*1750*/  LOP3.LUT R5, RZ, R0, RZ, 0x33, !PT ;  /* 0x00000000ff057212 */ /* 0x00bfe200078e33ff */
[----:B------:R-:W0:Y:S01]  /*1760*/  MUFU.RCP R4, R3 ;  /* 0x0000000300047308 */ /* 0x000e220000001000 */
[----:B--2---:R-:W-:Y:S01]  /*1770*/  IMAD.MOV.U32 R6, RZ, RZ, 0x4b800000 ;  /* 0x4b800000ff067424 */ /* 0x004fe200078e00ff */
[----:B------:R-:W-:Y:S01]  /*1780*/  BSSY.RECONVERGENT B0, `(.L_x_296) ;  /* 0x000002d000007945 */ /* 0x000fe20003800200 */
[----:B------:R-:W-:-:S04]  /*1790*/  IADD3 R8, PT, PT, R5, UR11, RZ ;  /* 0x0000000b05087c10 */ /* 0x000fc8000fffe0ff */
[C---:B------:R-:W-:Y:S02]  /*17a0*/  LOP3.LUT R5, R8.reuse, 0x60, RZ, 0xc0, !PT ;  /* 0x0000006008057812 */ /* 0x040fe400078ec0ff */
[----:B------:R-:W-:Y:S02]  /*17b0*/  ISETP.GE.U32.AND P0, PT, R8, 0x60, PT ;  /* 0x000000600800780c */ /* 0x000fe40003f06070 */
[----:B------:R-:W-:Y:S02]  /*17c0*/  ISETP.NE.AND P2, PT, R5, 0x60, PT ;  /* 0x000000600500780c */ /* 0x000fe40003f45270 */
[----:B------:R-:W-:-:S05]  /*17d0*/  FSEL R5, R6, 1, !P1 ;  /* 0x3f80000006057808 */ /* 0x000fca0004800000 */
[----:B0-----:R-:W-:-:S06]  /*17e0*/  FMUL R4, R4, R5 ;  /* 0x0000000504047220 */ /* 0x001fcc0000400000 */
[----:B------:R-:W-:Y:S05]  /*17f0*/  @!P2 BRA `(.L_x_297) ;  /* 0x000000000094a947 */ /* 0x000fea0003800000 */
[----:B------:R-:W0:Y:S01]  /*1800*/  LDCU.128 UR12, c[0x0][0x380] ;  /* 0x00007000ff0c77ac */ /* 0x000e220008000c00 */
[----:B------:R-:W-:Y:S02]  /*1810*/  LEA.HI R3, R8, 0x1, RZ, 0x1b ;  /* 0x0000000108037811 */ /* 0x000fe400078fd8ff */
[----:B------:R-:W-:Y:S01]  /*1820*/  IADD3 R13, P1, PT, R0, UR4, RZ ;  /* 0x00000004000d7c10 */ /* 0x000fe2000ff3e0ff */
[----:B------:R-:W-:Y:S02]  /*1830*/  USHF.L.U32 UR6, UR4, 0x2, URZ ;  /* 0x0000000204067899 */ /* 0x000fe400080006ff */
[----:B------:R-:W-:Y:S01]  /*1840*/  USHF.L.U64.HI UR5, UR4, 0x2, UR10 ;  /* 0x0000000204057899 */ /* 0x000fe2000801020a */
[C---:B------:R-:W-:Y:S01]  /*1850*/  IMAD.SHL.U32 R5, R3.reuse, 0x20, RZ ;  /* 0x0000002003057824 */ /* 0x040fe200078e00ff */
[----:B------:R-:W-:Y:S01]  /*1860*/  LOP3.LUT R3, R3, 0x3, RZ, 0xc0, !PT ;  /* 0x0000000303037812 */ /* 0x000fe200078ec0ff */
[----:B------:R-:W-:Y:S02]  /*1870*/  IMAD.X R12, RZ, RZ, UR10, P1 ;  /* 0x0000000aff0c7e24 */ /* 0x000fe400088e06ff */
[----:B------:R-:W-:-:S02]  /*1880*/  IMAD.U32 R6, RZ, RZ, UR6 ;  /* 0x00000006ff067e24 */ /* 0x000fc4000f8e00ff */
[----:B------:R-:W-:Y:S02]  /*1890*/  IMAD.U32 R7, RZ, RZ, UR5 ;  /* 0x00000005ff077e24 */ /* 0x000fe4000f8e00ff */
[----:B------:R-:W-:Y:S02]  /*18a0*/  IMAD.MOV R3, RZ, RZ, -R3 ;  /* 0x000000ffff037224 */ /* 0x000fe400078e0a03 */
[C---:B------:R-:W-:Y:S01]  /*18b0*/  IMAD.WIDE.U32 R6, R0.reuse, 0x4, R6 ;  /* 0x0000000400067825 */ /* 0x040fe200078e0006 */
[C---:B0-----:R-:W-:Y:S02]  /*18c0*/  LEA R10, P2, R13.reuse, UR14, 0x2 ;  /* 0x0000000e0d0a7c11 */ /* 0x041fe4000f8410ff */
[----:B------:R-:W-:Y:S02]  /*18d0*/  LOP3.LUT R0, R0, 0x60, R5, 0xf8, !PT ;  /* 0x0000006000007812 */ /* 0x000fe400078ef805 */
[----:B------:R-:W-:Y:S02]  /*18e0*/  IADD3 R8, P1, PT, R6, UR12, RZ ;  /* 0x0000000c06087c10 */ /* 0x000fe4000ff3e0ff */
[----:B------:R-:W-:-:S02]  /*18f0*/  LEA.HI.X R13, R13, UR15, R12, 0x2, P2 ;  /* 0x0000000f0d0d7c11 */ /* 0x000fc400090f140c */
[----:B------:R-:W-:-:S09]  /*1900*/  IADD3.X R11, PT, PT, R7, UR13, RZ, P1, !PT ;  /* 0x0000000d070b7c10 */ /* 0x000fd20008ffe4ff */
.L_x_298:
[----:B0-----:R-:W-:Y:S01]  /*1910*/  IMAD.MOV.U32 R6, RZ, RZ, R8 ;  /* 0x000000ffff067224 */ /* 0x001fe200078e0008 */
[----:B------:R-:W-:-:S05]  /*1920*/  MOV R7, R11 ;  /* 0x0000000b00077202 */ /* 0x000fca0000000f00 */
[----:B------:R0:W2:Y:S01]  /*1930*/  LDG.E.CONSTANT R5, desc[UR8][R6.64] ;  /* 0x0000000806057981 */ /* 0x0000a2000c1e9900 */
[----:B------:R-:W-:Y:S01]  /*1940*/  VIADD R3, R3, 0x1 ;  /* 0x0000000103037836 */ /* 0x000fe20000000000 */
[----:B------:R-:W-:-:S05]  /*1950*/  IADD3 R8, P3, PT, R8, 0x80, RZ ;  /* 0x0000008008087810 */ /* 0x000fca0007f7e0ff */
[----:B------:R-:W-:Y:S02]  /*1960*/  IMAD.X R11, RZ, RZ, R11, P3 ;  /* 0x000000ffff0b7224 */ /* 0x000fe400018e060b */
[----:B0-----:R-:W-:Y:S01]  /*1970*/  IMAD.MOV.U32 R6, RZ, RZ, R10 ;  /* 0x000000ffff067224 */ /* 0x001fe200078e000a */
[----:B------:R-:W-:Y:S01]  /*1980*/  IADD3 R10, P2, PT, R10, 0x80, RZ ;  /* 0x000000800a0a7810 */ /* 0x000fe20007f5e0ff */
[----:B------:R-:W-:-:S04]  /*1990*/  IMAD.MOV.U32 R7, RZ, RZ, R13 ;  /* 0x000000ffff077224 */ /* 0x000fc800078e000d */
[----:B------:R-:W-:Y:S02]  /*19a0*/  IMAD.X R13, RZ, RZ, R13, P2 ;  /* 0x000000ffff0d7224 */ /* 0x000fe400010e060d */
[----:B--2---:R-:W-:-:S04]  /*19b0*/  FADD R5, R5, -R2 ;  /* 0x8000000205057221 */ /* 0x004fc80000000000 */
[----:B------:R-:W-:-:S05]  /*19c0*/  FMUL R5, R5, 1.4426950216293334961 ;  /* 0x3fb8aa3b05057820 */ /* 0x000fca0000400000 */
[----:B------:R-:W-:-:S13]  /*19d0*/  FSETP.GEU.AND P1, PT, R5, -126, PT ;  /* 0xc2fc00000500780b */ /* 0x000fda0003f2e000 */
[----:B------:R-:W-:-:S04]  /*19e0*/  @!P1 FMUL R5, R5, 0.5 ;  /* 0x3f00000005059820 */ /* 0x000fc80000400000 */
[----:B------:R-:W0:Y:S02]  /*19f0*/  MUFU.EX2 R9, R5 ;  /* 0x0000000500097308 */ /* 0x000e240000000800 */
[----:B0-----:R-:W-:Y:S01]  /*1a00*/  @!P1 FMUL R9, R9, R9 ;  /* 0x0000000909099220 */ /* 0x001fe20000400000 */
[----:B------:R-:W-:-:S03]  /*1a10*/  ISETP.NE.AND P1, PT, R3, RZ, PT ;  /* 0x000000ff0300720c */ /* 0x000fc60003f25270 */
[----:B------:R-:W-:-:S05]  /*1a20*/  FMUL R9, R4, R9 ;  /* 0x0000000904097220 */ /* 0x000fca0000400000 */
[----:B------:R0:W-:Y:S05]  /*1a30*/  STG.E desc[UR8][R6.64], R9 ;  /* 0x0000000906007986 */ /* 0x0001ea000c101908 */
[----:B------:R-:W-:Y:S05]  /*1a40*/  @P1 BRA `(.L_x_298) ;  /* 0xfffffffc00b01947 */ /* 0x000fea000383ffff */
.L_x_297:
[----:B------:R-:W-:Y:S05]  /*1a50*/  BSYNC.RECONVERGENT B0 ;  /* 0x0000000000007941 */ /* 0x000fea0003800200 */
.L_x_296:
[----:B------:R-:W-:Y:S05]  /*1a60*/  @!P0 EXIT ;  /* 0x000000000000894d */ /* 0x000fea0003800000 */
[----:B------:R-:W1:Y:S01]  /*1a70*/  LDCU.128 UR12, c[0x0][0x380] ;  /* 0x00007000ff0c77ac */ /* 0x000e620008000c00 */
[----:B------:R-:W-:Y:S01]  /*1a80*/  IADD3 R3, P0, PT, R0, UR4, RZ ;  /* 0x0000000400037c10 */ /* 0x000fe2000ff1e0ff */
[----:B------:R-:W-:-:S03]  /*1a90*/  USHF.L.U32 UR6, UR4, 0x2, URZ ;  /* 0x0000000204067899 */ /* 0x000fc600080006ff */
[----:B------:R-:W-:Y:S01]  /*1aa0*/  IADD3.X R8, PT, PT, RZ, UR10, RZ, P0, !PT ;  /* 0x0000000aff087c10 */ /* 0x000fe200087fe4ff */
[----:B------:R-:W-:Y:S02]  /*1ab0*/  USHF.L.U64.HI UR5, UR4, 0x2, UR10 ;  /* 0x0000000204057899 */ /* 0x000fe4000801020a */
[----:B0-----:R-:W-:-:S04]  /*1ac0*/  IMAD.U32 R6, RZ, RZ, UR6 ;  /* 0x00000006ff067e24 */ /* 0x001fc8000f8e00ff */
[----:B------:R-:W-:Y:S02]  /*1ad0*/  IMAD.U32 R7, RZ, RZ, UR5 ;  /* 0x00000005ff077e24 */ /* 0x000fe4000f8e00ff */
[----:B------:R-:W-:Y:S01]  /*1ae0*/  IMAD.WIDE.U32 R6, R0, 0x4, R6 ;  /* 0x0000000400067825 */ /* 0x000fe200078e0006 */
[C---:B-1----:R-:W-:Y:S02]  /*1af0*/  LEA R14, P3, R3.reuse, UR14, 0x2 ;  /* 0x0000000e030e7c11 */ /* 0x042fe4000f8610ff */
[----:B------:R-:W-:Y:S02]  /*1b00*/  IADD3 R6, P2, PT, R6, UR12, RZ ;  /* 0x0000000c06067c10 */ /* 0x000fe4000ff5e0ff */
[----:B------:R-:W-:Y:S02]  /*1b10*/  IADD3 R14, P1, PT, R14, 0x100, RZ ;  /* 0x000001000e0e7810 */ /* 0x000fe40007f3e0ff */
[----:B------:R-:W-:Y:S02]  /*1b20*/  LEA.HI.X R8, R3, UR15, R8, 0x2, P3 ;  /* 0x0000000f03087c11 */ /* 0x000fe400098f1408 */
[----:B------:R-:W-:-:S03]  /*1b30*/  IADD3 R6, P0, PT, R6, 0x100, RZ ;  /* 0x0000010006067810 */ /* 0x000fc60007f1e0ff */
[----:B------:R-:W-:Y:S01]  /*1b40*/  IMAD.X R15, RZ, RZ, R8, P1 ;  /* 0x000000ffff0f7224 */ /* 0x000fe200008e0608 */
[----:B------:R-:W-:-:S09]  /*1b50*/  IADD3.X R7, PT, PT, RZ, UR13, R7, P0, P2 ;  /* 0x0000000dff077c10 */ /* 0x000fd200087e4407 */
.L_x_299:
[----:B------:R-:W2:Y:S04]  /*1b60*/  LDG.E.CONSTANT R5, desc[UR8][R6.64+-0x80] ;  /* 0xffff800806057981 */ /* 0x000ea8000c1e9900 */
[----:B------:R-:W3:Y:S04]  /*1b70*/  LDG.E.CONSTANT R3, desc[UR8][R6.64+-0x100] ;  /* 0xffff000806037981 */ /* 0x000ee8000c1e9900 */
[----:B------:R-:W4:Y:S04]  /*1b80*/  LDG.E.CONSTANT R9, desc[UR8][R6.64] ;  /* 0x0000000806097981 */ /* 0x000f28000c1e9900 */
[----:B------:R-:W5:Y:S01]  /*1b90*/  LDG.E.CONSTANT R11, desc[UR8][R6.64+0x80] ;  /* 0x00008008060b7981 */ /* 0x000f62000c1e9900 */
[----:B------:R-:W-:-:S02]  /*1ba0*/  VIADD R0, R0, 0x80 ;  /* 0x0000008000007836 */ /* 0x000fc40000000000 */
[--C-:B--2---:R-:W-:Y:S01]  /*1bb0*/  FADD R5, R5, -R2.reuse ;  /* 0x8000000205057221 */ /* 0x104fe20000000000 */
[----:B---3--:R-:W-:-:S03]  /*1bc0*/  FADD R3, R3, -R2 ;  /* 0x8000000203037221 */ /* 0x008fc60000000000 */
[----:B------:R-:W-:Y:S01]  /*1bd0*/  FMUL R8, R5, 1.4426950216293334961 ;  /* 0x3fb8aa3b05087820 */ /* 0x000fe20000400000 */
[--C-:B----4-:R-:W-:Y:S01]  /*1be0*/  FADD R9, R9, -R2.reuse ;  /* 0x8000000209097221 */ /* 0x110fe20000000000 */
[----:B-----5:R-:W-:Y:S01]  /*1bf0*/  FADD R11, R11, -R2 ;  /* 0x800000020b0b7221 */ /* 0x020fe20000000000 */
[----:B------:R-:W-:Y:S02]  /*1c00*/  FMUL R3, R3, 1.4426950216293334961 ;  /* 0x3fb8aa3b03037820 */ /* 0x000fe40000400000 */
[----:B------:R-:W-:Y:S01]  /*1c10*/  FMUL R10, R9, 1.4426950216293334961 ;  /* 0x3fb8aa3b090a7820 */ /* 0x000fe20000400000 */
[----:B------:R-:W-:Y:S01]  /*1c20*/  FMUL R12, R11, 1.4426950216293334961 ;  /* 0x3fb8aa3b0b0c7820 */ /* 0x000fe20000400000 */
[----:B------:R-:W-:Y:S02]  /*1c30*/  FSETP.GEU.AND P1, PT, R8, -126, PT ;  /* 0xc2fc00000800780b */ /* 0x000fe40003f2e000 */
[----:B------:R-:W-:Y:S02]  /*1c40*/  FSETP.GEU.AND P0, PT, R3, -126, PT ;  /* 0xc2fc00000300780b */ /* 0x000fe40003f0e000 */
[----:B------:R-:W-:-:S02]  /*1c50*/  FSETP.GEU.AND P2, PT, R10, -126, PT ;  /* 0xc2fc00000a00780b */ /* 0x000fc40003f4e000 */
[----:B------:R-:W-:-:S07]  /*1c60*/  FSETP.GEU.AND P3, PT, R12, -126, PT ;  /* 0xc2fc00000c00780b */ /* 0x000fce0003f6e000 */
[----:B------:R-:W-:Y:S02]  /*1c70*/  @!P1 FMUL R8, R8, 0.5 ;  /* 0x3f00000008089820 */ /* 0x000fe40000400000 */
[----:B------:R-:W-:Y:S02]  /*1c80*/  @!P0 FMUL R3, R3, 0.5 ;  /* 0x3f00000003038820 */ /* 0x000fe40000400000 */
[----:B------:R-:W-:Y:S02]  /*1c90*/  @!P2 FMUL R10, R10, 0.5 ;  /* 0x3f0000000a0aa820 */ /* 0x000fe40000400000 */
[----:B------:R-:W-:Y:S01]  /*1ca0*/  @!P3 FMUL R12, R12, 0.5 ;  /* 0x3f0000000c0cb820 */ /* 0x000fe20000400000 */
[----:B------:R-:W0:Y:S08]  /*1cb0*/  MUFU.EX2 R9, R8 ;  /* 0x0000000800097308 */ /* 0x000e300000000800 */
[----:B------:R-:W1:Y:S08]  /*1cc0*/  MUFU.EX2 R5, R3 ;  /* 0x0000000300057308 */ /* 0x000e700000000800 */
[----:B------:R-:W2:Y:S08]  /*1cd0*/  MUFU.EX2 R11, R10 ;  /* 0x0000000a000b7308 */ /* 0x000eb00000000800 */
[----:B------:R-:W3:Y:S01]  /*1ce0*/  MUFU.EX2 R13, R12 ;  /* 0x0000000c000d7308 */ /* 0x000ee20000000800 */
[----:B0-----:R-:W-:Y:S01]  /*1cf0*/  @!P1 FMUL R9, R9, R9 ;  /* 0x0000000909099220 */ /* 0x001fe20000400000 */
[----:B-1----:R-:W-:Y:S01]  /*1d00*/  @!P0 FMUL R5, R5, R5 ;  /* 0x0000000505058220 */ /* 0x002fe20000400000 */
[----:B------:R-:W-:-:S02]  /*1d10*/  IMAD.MOV.U32 R8, RZ, RZ, R14 ;  /* 0x000000ffff087224 */ /* 0x000fc400078e000e */
[C---:B------:R-:W-:Y:S01]  /*1d20*/  FMUL R3, R4.reuse, R9 ;  /* 0x0000000904037220 */ /* 0x040fe20000400000 */
[----:B--2---:R-:W-:Y:S01]  /*1d30*/  @!P2 FMUL R11, R11, R11 ;  /* 0x0000000b0b0ba220 */ /* 0x004fe20000400000 */
[C---:B------:R-:W-:Y:S01]  /*1d40*/  FMUL R5, R4.reuse, R5 ;  /* 0x0000000504057220 */ /* 0x040fe20000400000 */
[----:B------:R-:W-:Y:S02]  /*1d50*/  IMAD.MOV.U32 R9, RZ, RZ, R15 ;  /* 0x000000ffff097224 */ /* 0x000fe400078e000f */
[----:B------:R-:W-:Y:S01]  /*1d60*/  FMUL R11, R4, R11 ;  /* 0x0000000b040b7220 */ /* 0x000fe20000400000 */
[----:B---3--:R-:W-:-:S04]  /*1d70*/  @!P3 FMUL R13, R13, R13 ;  /* 0x0000000d0d0db220 */ /* 0x008fc80000400000 */
[----:B------:R-:W-:Y:S01]  /*1d80*/  FMUL R13, R4, R13 ;  /* 0x0000000d040d7220 */ /* 0x000fe20000400000 */
[----:B------:R0:W-:Y:S04]  /*1d90*/  STG.E desc[UR8][R8.64+-0x100], R5 ;  /* 0xffff000508007986 */ /* 0x0001e8000c101908 */
[----:B------:R0:W-:Y:S04]  /*1da0*/  STG.E desc[UR8][R8.64+-0x80], R3 ;  /* 0xffff800308007986 */ /* 0x0001e8000c101908 */
[----:B------:R0:W-:Y:S04]  /*1db0*/  STG.E desc[UR8][R8.64], R11 ;  /* 0x0000000b08007986 */ /* 0x0001e8000c101908 */
[----:B------:R0:W-:Y:S01]  /*1dc0*/  STG.E desc[UR8][R8.64+0x80], R13 ;  /* 0x0000800d08007986 */ /* 0x0001e2000c101908 */
[----:B------:R-:W-:-:S02]  /*1dd0*/  ISETP.GE.AND P0, PT, R0, UR11, PT ;  /* 0x0000000b00007c0c */ /* 0x000fc4000bf06270 */
[----:B------:R-:W-:Y:S02]  /*1de0*/  IADD3 R6, P1, PT, R6, 0x200, RZ ;  /* 0x0000020006067810 */ /* 0x000fe40007f3e0ff */
[----:B------:R-:W-:-:S03]  /*1df0*/  IADD3 R14, P2, PT, R8, 0x200, RZ ;  /* 0x00000200080e7810 */ /* 0x000fc60007f5e0ff */
[----:B------:R-:W-:Y:S02]  /*1e00*/  IMAD.X R7, RZ, RZ, R7, P1 ;  /* 0x000000ffff077224 */ /* 0x000fe400008e0607 */
[----:B------:R-:W-:-:S04]  /*1e10*/  IMAD.X R15, RZ, RZ, R9, P2 ;  /* 0x000000ffff0f7224 */ /* 0x000fc800010e0609 */
[----:B0-----:R-:W-:Y:S05]  /*1e20*/  @!P0 BRA `(.L_x_299) ;  /* 0xfffffffc004c8947 */ /* 0x001fea000383ffff */
[----:B------:R-:W-:Y:S05]  /*1e30*/  EXIT ;  /* 0x000000000000794d */ /* 0x000fea0003800000 */
.L_x_300:
        /* <DEDUP_REMOVED lines=12> */
.L_x_574:


//--------------------- .text._Z14online_softmaxILi64EEvPKfPfi --------------------------
	.section	.text._Z14online_softmaxILi64EEvPKfPfi,"ax",@progbits
	.align	128
        .global         _Z14online_softmaxILi64EEvPKfPfi
        .type           _Z14online_softmaxILi64EEvPKfPfi,@function
        .size           _Z14online_softmaxILi64EEvPKfPfi,(.L_x_575 - _Z14online_softmaxILi64EEvPKfPfi)
        .other          _Z14online_softmaxILi64EEvPKfPfi,@"STO_CUDA_ENTRY STV_DEFAULT"
_Z14online_softmaxILi64EEvPKfPfi:
.text._Z14online_softmaxILi64EEvPKfPfi:
        /* <DEDUP_REMOVED lines=14> */
[----:B------:R-:W-:Y:S02]  /*00e0*/  IMAD.MOV.U32 R9, RZ, RZ, -0x800001 ;  /* 0xff7fffffff097424 */ /* 0x000fe400078e00ff */
[----:B------:R-:W-:Y:S02]  /*00f0*/  IMAD.MOV.U32 R6, RZ, RZ, R0 ;  /* 0x000000ffff067224 */ /* 0x000fe400078e0000 */
[----:B------:R-:W-:Y:S02]  /*0100*/  VIADD R2, R2, UR11 ;  /* 0x0000000b02027c36 */ /* 0x000fe40008000000 */
[----:B------:R-:W-:-:S03]  /*0110*/  IMAD.MOV.U32 R3, RZ, RZ, RZ ;  /* 0x000000ffff037224 */ /* 0x000fc600078e00ff */
[C---:B------:R-:W-:Y:S02]  /*0120*/  ISETP.GE.U32.AND P1, PT, R2.reuse, 0x1c0, PT ;  /* 0x000001c00200780c */ /* 0x040fe40003f26070 */
[----:B------:R-:W-:-:S04]  /*0130*/  LEA.HI R7, R2, 0x1, RZ, 0x1a ;  /* 0x0000000102077811 */ /* 0x000fc800078fd0ff */
[----:B------:R-:W-:-:S04]  /*0140*/  LOP3.LUT R17, R7, 0x7, RZ, 0xc0, !PT ;  /* 0x0000000707117812 */ /* 0x000fc800078ec0ff */
[----:B------:R-:W-:-:S03]  /*0150*/  ISETP.NE.AND P0, PT, R17, RZ, PT ;  /* 0x000000ff1100720c */ /* 0x000fc60003f05270 */
[----:B------:R-:W-:Y:S10]  /*0160*/  @!P1 BRA `(.L_x_304) ;  /* 0x0000000400f49947 */ /* 0x000ff40003800000 */
[----:B------:R-:W0:Y:S01]  /*0170*/  LDCU.64 UR12, c[0x0][0x380] ;  /* 0x00007000ff0c77ac */ /* 0x000e220008000a00 */
[----:B------:R-:W-:Y:S01]  /*0180*/  LOP3.LUT R10, R7, 0x7fffff8, RZ, 0xc0, !PT ;  /* 0x07fffff8070a7812 */ /* 0x000fe200078ec0ff */
[----:B------:R-:W-:Y:S01]  /*0190*/  IMAD.MOV.U32 R9, RZ, RZ, -0x800001 ;  /* 0xff7fffffff097424 */ /* 0x000fe200078e00ff */
[----:B------:R-:W-:Y:S01]  /*01a0*/  USHF.L.U32 UR5, UR4, 0x2, URZ ;  /* 0x0000000204057899 */ /* 0x000fe200080006ff */
[----:B------:R-:W-:Y:S01]  /*01b0*/  IMAD.MOV.U32 R6, RZ, RZ, R0 ;  /* 0x000000ffff067224 */ /* 0x000fe200078e0000 */
[----:B------:R-:W-:Y:S01]  /*01c0*/  USHF.L.U64.HI UR6, UR4, 0x2, UR10 ;  /* 0x0000000204067899 */ /* 0x000fe2000801020a */
[----:B------:R-:W-:Y:S02]  /*01d0*/  IMAD.MOV.U32 R3, RZ, RZ, RZ ;  /* 0x000000ffff037224 */ /* 0x000fe400078e00ff */
[----:B------:R-:W-:Y:S02]  /*01e0*/  IMAD.MOV R10, RZ, RZ, -R10 ;  /* 0x000000ffff0a7224 */ /* 0x000fe400078e0a0a */
[----:B------:R-:W-:-:S02]  /*01f0*/  IMAD.U32 R4, RZ, RZ, UR5 ;  /* 0x00000005ff047e24 */ /* 0x000fc4000f8e00ff */
[----:B------:R-:W-:Y:S02]  /*0200*/  IMAD.U32 R5, RZ, RZ, UR6 ;  /* 0x00000006ff057e24 */ /* 0x000fe4000f8e00ff */
[----:B------:R-:W-:-:S03]  /*0210*/  IMAD.WIDE.U32 R4, R0, 0x4, R4 ;  /* 0x0000000400047825 */ /* 0x000fc600078e0004 */
[----:B0-----:R-:W-:-:S04]  /*0220*/  IADD3 R8, P1, PT, R4, UR12, RZ ;  /* 0x0000000c04087c10 */ /* 0x001fc8000ff3e0ff */
[----:B------:R-:W-:-:S04]  /*0230*/  IADD3 R8, P2, PT, R8, 0x400, RZ ;  /* 0x0000040008087810 */ /* 0x000fc80007f5e0ff */
[----:B------:R-:W-:-:S09]  /*0240*/  IADD3.X R5, PT, PT, RZ, UR13, R5, P2, P1 ;  /* 0x0000000dff057c10 */ /* 0x000fd200097e2405 */
.L_x_305:
        /* <DEDUP_REMOVED lines=54> */
[-C--:B------:R-:W-:Y:S01]  /*05b0*/  FSETP.GT.AND P1, PT, R16, R13.reuse, PT ;  /* 0x0000000d1000720b */ /* 0x080fe20003f24000 */
[----:B0-----:R-:W-:Y:S01]  /*05c0*/  @!P6 FMUL R20, R20, R20 ;  /* 0x000000141414e220 */ /* 0x001fe20000400000 */
[----:B------:R-:W-:Y:S01]  /*05d0*/  FSEL R12, R3, 1, !P5 ;  /* 0x3f800000030c7808 */ /* 0x000fe20006800000 */
[C---:B------:R-:W-:Y:S01]  /*05e0*/  FADD R9, -R16.reuse, R9 ;  /* 0x0000000910097221 */ /* 0x040fe20000000100 */
[----:B------:R-:W-:-:S02]  /*05f0*/  FSEL R15, R16, R13, P1 ;  /* 0x0000000d100f7208 */ /* 0x000fc40000800000 */
[----:B------:R-:W-:Y:S01]  /*0600*/  FSEL R16, R13, R16, P1 ;  /* 0x000000100d107208 */ /* 0x000fe20000800000 */
[----:B------:R-:W-:Y:S01]  /*0610*/  FMUL R13, R9, 1.4426950216293334961 ;  /* 0x3fb8aa3b090d7820 */ /* 0x000fe20000400000 */
[----:B------:R-:W-:Y:S02]  /*0620*/  FSEL R9, R3, 1, P5 ;  /* 0x3f80000003097808 */ /* 0x000fe40002800000 */
[C---:B------:R-:W-:Y:S01]  /*0630*/  FSETP.GT.AND P6, PT, R15.reuse, R8, PT ;  /* 0x000000080f00720b */ /* 0x040fe20003fc4000 */
[----:B------:R-:W-:Y:S01]  /*0640*/  FADD R16, -R15, R16 ;  /* 0x000000100f107221 */ /* 0x000fe20000000100 */
[----:B------:R-:W-:Y:S01]  /*0650*/  FSETP.GEU.AND P5, PT, R13, -126, PT ;  /* 0xc2fc00000d00780b */ /* 0x000fe20003fae000 */
[----:B------:R-:W-:Y:S01]  /*0660*/  FFMA R9, R12, R20, R9 ;  /* 0x000000140c097223 */ /* 0x000fe20000000009 */
[----:B------:R-:W-:Y:S01]  /*0670*/  FSEL R12, R15, R8, P6 ;  /* 0x000000080f0c7208 */ /* 0x000fe20003000000 */
[----:B------:R-:W-:Y:S01]  /*0680*/  FMUL R16, R16, 1.4426950216293334961 ;  /* 0x3fb8aa3b10107820 */ /* 0x000fe20000400000 */
[----:B------:R-:W-:Y:S01]  /*0690*/  FSEL R15, R8, R15, P6 ;  /* 0x0000000f080f7208 */ /* 0x000fe20003000000 */
[----:B-1----:R-:W-:Y:S01]  /*06a0*/  @!P4 FMUL R22, R22, R22 ;  /* 0x000000161616c220 */ /* 0x002fe20000400000 */
[----:B------:R-:W-:-:S02]  /*06b0*/  FSEL R3, R9, 1, P3 ;  /* 0x3f80000009037808 */ /* 0x000fc40001800000 */
[----:B------:R-:W-:Y:S01]  /*06c0*/  FSEL R8, R9, 1, !P3 ;  /* 0x3f80000009087808 */ /* 0x000fe20005800000 */
[----:B------:R-:W-:Y:S01]  /*06d0*/  FADD R15, -R12, R15 ;  /* 0x0000000f0c0f7221 */ /* 0x000fe20000000100 */
[----:B------:R-:W-:Y:S02]  /*06e0*/  FSETP.GEU.AND P4, PT, R16, -126, PT ;  /* 0xc2fc00001000780b */ /* 0x000fe40003f8e000 */
[-C--:B------:R-:W-:Y:S01]  /*06f0*/  FSETP.GT.AND P3, PT, R12, R11.reuse, PT ;  /* 0x0000000b0c00720b */ /* 0x080fe20003f64000 */
[----:B------:R-:W-:Y:S01]  /*0700*/  @!P5 FMUL R13, R13, 0.5 ;  /* 0x3f0000000d0dd820 */ /* 0x000fe20000400000 */
[----:B------:R-:W-:Y:S01]  /*0710*/  FFMA R3, R8, R22, R3 ;  /* 0x0000001608037223 */ /* 0x000fe20000000003 */
[----:B------:R-:W-:Y:S01]  /*0720*/  FMUL R15, R15, 1.4426950216293334961 ;  /* 0x3fb8aa3b0f0f7820 */ /* 0x000fe20000400000 */
[----:B------:R-:W-:Y:S02]  /*0730*/  FSEL R9, R12, R11, P3 ;  /* 0x0000000b0c097208 */ /* 0x000fe40001800000 */
[----:B------:R-:W-:Y:S01]  /*0740*/  FSEL R12, R11, R12, P3 ;  /* 0x0000000c0b0c7208 */ /* 0x000fe20001800000 */
[----:B------:R-:W0:Y:S01]  /*0750*/  MUFU.EX2 R13, R13 ;  /* 0x0000000d000d7308 */ /* 0x000e220000000800 */
[----:B------:R-:W-:-:S02]  /*0760*/  FSEL R8, R3, 1, P2 ;  /* 0x3f80000003087808 */ /* 0x000fc40001000000 */
[----:B------:R-:W-:Y:S01]  /*0770*/  FSEL R3, R3, 1, !P2 ;  /* 0x3f80000003037808 */ /* 0x000fe20005000000 */
[----:B------:R-:W-:Y:S01]  /*0780*/  @!P4 FMUL R16, R16, 0.5 ;  /* 0x3f0000001010c820 */ /* 0x000fe20000400000 */
[----:B------:R-:W-:Y:S01]  /*0790*/  FSETP.GEU.AND P2, PT, R15, -126, PT ;  /* 0xc2fc00000f00780b */ /* 0x000fe20003f4e000 */
[----:B------:R-:W-:Y:S02]  /*07a0*/  FADD R12, -R9, R12 ;  /* 0x0000000c090c7221 */ /* 0x000fe40000000100 */
        /* <DEDUP_REMOVED lines=25> */
.L_x_304:
[----:B------:R-:W-:Y:S05]  /*0940*/  BSYNC.RECONVERGENT B1 ;  /* 0x0000000000017941 */ /* 0x000fea0003800200 */
.L_x_303:
        /* <DEDUP_REMOVED lines=8> */
[----:B------:R-:W-:Y:S01]  /*09d0*/  MOV R5, UR6 ;  /* 0x0000000600057c02 */ /* 0x000fe20008000f00 */
[----:B------:R-:W-:Y:S06]  /*09e0*/  @!P1 BRA `(.L_x_307) ;  /* 0x0000000000d89947 */ /* 0x000fec0003800000 */
[----:B------:R-:W-:-:S05]  /*09f0*/  IMAD.WIDE.U32 R10, R6, 0x4, R4 ;  /* 0x00000004060a7825 */ /* 0x000fca00078e0004 */
[----:B------:R-:W2:Y:S04]  /*0a00*/  LDG.E.CONSTANT R8, desc[UR8][R10.64] ;  /* 0x000000080a087981 */ /* 0x000ea8000c1e9900 */
[----:B------:R-:W3:Y:S04]  /*0a10*/  LDG.E.CONSTANT R15, desc[UR8][R10.64+0x100] ;  /* 0x000100080a0f7981 */ /* 0x000ee8000c1e9900 */
[----:B------:R-:W4:Y:S04]  /*0a20*/  LDG.E.CONSTANT R17, desc[UR8][R10.64+0x200] ;  /* 0x000200080a117981 */ /* 0x000f28000c1e9900 */
[----:B------:R0:W5:Y:S01]  /*0a30*/  LDG.E.CONSTANT R19, desc[UR8][R10.64+0x300] ;  /* 0x000300080a137981 */ /* 0x000162000c1e9900 */
        /* <DEDUP_REMOVED lines=49> */
.L_x_307:
[----:B------:R-:W-:Y:S05]  /*0d50*/  BSYNC.RECONVERGENT B1 ;  /* 0x0000000000017941 */ /* 0x000fea0003800200 */
.L_x_306:
        /* <DEDUP_REMOVED lines=17> */
[C---:B------:R-:W-:Y:S02]  /*0e70*/  FSEL R2, R3.reuse, 1, !P1 ;  /* 0x3f80000003027808 */ /* 0x040fe40004800000 */
[----:B------:R-:W-:Y:S01]  /*0e80*/  FSEL R3, R3, 1, P1 ;  /* 0x3f80000003037808 */ /* 0x000fe20000800000 */
        /* <DEDUP_REMOVED lines=14> */
.L_x_309:
[----:B------:R-:W-:Y:S05]  /*0f70*/  BSYNC.RECONVERGENT B1 ;  /* 0x0000000000017941 */ /* 0x000fea0003800200 */
.L_x_308:
        /* <DEDUP_REMOVED lines=16> */
.L_x_302:
[----:B------:R-:W-:Y:S05]  /*1080*/  BSYNC.RECONVERGENT B0 ;  /* 0x0000000000007941 */ /* 0x000fea0003800200 */
.L_x_301:
[----:B------:R-:W0:Y:S01]  /*1090*/  S2R R7, SR_LANEID ;  /* 0x0000000000077919 */ /* 0x000e220000000000 */
[----:B------:R-:W-:Y:S01]  /*10a0*/  BSSY.RECONVERGENT B0, `(.L_x_310) ;  /* 0x0000017000007945 */ /* 0x000fe20003800200 */
[----:B------:R-:W-:Y:S01]  /*10b0*/  ISETP.NE.AND P0, PT, R0, RZ, PT ;  /* 0x000000ff0000720c */ /* 0x000fe20003f05270 */
[----:B------:R1:W2:Y:S04]  /*10c0*/  SHFL.DOWN PT, R4, R9, 0x1, 0x1f ;  /* 0x08201f0009047f89 */ /* 0x0002a800000e0000 */
[----:B------:R1:W3:Y:S01]  /*10d0*/  SHFL.DOWN PT, R8, R3, 0x1, 0x1f ;  /* 0x08201f0003087f89 */ /* 0x0002e200000e0000 */
[C---:B0-----:R-:W-:Y:S02]  /*10e0*/  ISETP.GT.AND P5, PT, R7.reuse, 0x1e, PT ;  /* 0x0000001e0700780c */ /* 0x041fe40003fa4270 */
[----:B------:R-:W-:-:S02]  /*10f0*/  ISETP.GT.AND P4, PT, R7, 0x1d, PT ;  /* 0x0000001d0700780c */ /* 0x000fc40003f84270 */
[C---:B------:R-:W-:Y:S02]  /*1100*/  ISETP.GT.AND P3, PT, R7.reuse, 0x1b, PT ;  /* 0x0000001b0700780c */ /* 0x040fe40003f64270 */
[C---:B------:R-:W-:Y:S02]  /*1110*/  ISETP.GT.AND P1, PT, R7.reuse, 0x17, PT ;  /* 0x000000170700780c */ /* 0x040fe40003f24270 */
[----:B------:R-:W-:-:S05]  /*1120*/  ISETP.GT.AND P2, PT, R7, 0xf, PT ;  /* 0x0000000f0700780c */ /* 0x000fca0003f44270 */
[----:B-123--:R-:W-:Y:S08]  /*1130*/  @P5 BRA `(.L_x_311) ;  /* 0x0000000000345947 */ /* 0x00eff00003800000 */
[----:B------:R-:W-:-:S04]  /*1140*/  FSETP.GT.AND P5, PT, R9, R4, PT ;  /* 0x000000040900720b */ /* 0x000fc80003fa4000 */
[----:B------:R-:W-:Y:S02]  /*1150*/  FSEL R2, R9, R4, P5 ;  /* 0x0000000409027208 */ /* 0x000fe40002800000 */
[----:B------:R-:W-:Y:S02]  /*1160*/  FSEL R5, R4, R9, P5 ;  /* 0x0000000904057208 */ /* 0x000fe40002800000 */
[----:B------:R-:W-:Y:S01]  /*1170*/  FSEL R4, R3, R8, P5 ;  /* 0x0000000803047208 */ /* 0x000fe20002800000 */
[----:B------:R-:W-:Y:S01]  /*1180*/  IMAD.MOV.U32 R9, RZ, RZ, R2 ;  /* 0x000000ffff097224 */ /* 0x000fe200078e0002 */
[----:B------:R-:W-:Y:S01]  /*1190*/  FSEL R3, R8, R3, P5 ;  /* 0x0000000308037208 */ /* 0x000fe20002800000 */
[----:B------:R-:W-:-:S04]  /*11a0*/  FADD R5, -R2, R5 ;  /* 0x0000000502057221 */ /* 0x000fc80000000100 */
[----:B------:R-:W-:-:S05]  /*11b0*/  FMUL R5, R5, 1.4426950216293334961 ;  /* 0x3fb8aa3b05057820 */ /* 0x000fca0000400000 */
[----:B------:R-:W-:-:S13]  /*11c0*/  FSETP.GEU.AND P6, PT, R5, -126, PT ;  /* 0xc2fc00000500780b */ /* 0x000fda0003fce000 */
[----:B------:R-:W-:-:S04]  /*11d0*/  @!P6 FMUL R5, R5, 0.5 ;  /* 0x3f0000000505e820 */ /* 0x000fc80000400000 */
[----:B------:R-:W0:Y:S02]  /*11e0*/  MUFU.EX2 R6, R5 ;  /* 0x0000000500067308 */ /* 0x000e240000000800 */
[----:B0-----:R-:W-:-:S04]  /*11f0*/  @!P6 FMUL R6, R6, R6 ;  /* 0x000000060606e220 */ /* 0x001fc80000400000 */
[----:B------:R-:W-:-:S07]  /*1200*/  FFMA R3, R3, R6, R4 ;  /* 0x0000000603037223 */ /* 0x000fce0000000004 */
.L_x_311:
[----:B------:R-:W-:Y:S05]  /*1210*/  BSYNC.RECONVERGENT B0 ;  /* 0x0000000000007941 */ /* 0x000fea0003800200 */
.L_x_310:
[----:B------:R0:W1:Y:S01]  /*1220*/  SHFL.DOWN PT, R4, R9, 0x2, 0x1f ;  /* 0x08401f0009047f89 */ /* 0x00006200000e0000 */
[----:B------:R-:W-:Y:S03]  /*1230*/  BSSY.RECONVERGENT B0, `(.L_x_312) ;  /* 0x0000010000007945 */ /* 0x000fe60003800200 */
[----:B------:R0:W2:Y:S01]  /*1240*/  SHFL.DOWN PT, R8, R3, 0x2, 0x1f ;  /* 0x08401f0003087f89 */ /* 0x0000a200000e0000 */
[----:B------:R-:W-:Y:S05]  /*1250*/  @P4 BRA `(.L_x_313) ;  /* 0x0000000000344947 */ /* 0x000fea0003800000 */
[----:B-1----:R-:W-:-:S04]  /*1260*/  FSETP.GT.AND P4, PT, R9, R4, PT ;  /* 0x000000040900720b */ /* 0x002fc80003f84000 */
[----:B------:R-:W-:Y:S02]  /*1270*/  FSEL R2, R9, R4, P4 ;  /* 0x0000000409027208 */ /* 0x000fe40002000000 */
[----:B------:R-:W-:Y:S02]  /*1280*/  FSEL R5, R4, R9, P4 ;  /* 0x0000000904057208 */ /* 0x000fe40002000000 */
[----:B--2---:R-:W-:Y:S01]  /*1290*/  FSEL R4, R3, R8, P4 ;  /* 0x0000000803047208 */ /* 0x004fe20002000000 */
[----:B0-----:R-:W-:Y:S01]  /*12a0*/  IMAD.MOV.U32 R9, RZ, RZ, R2 ;  /* 0x000000ffff097224 */ /* 0x001fe200078e0002 */
        /* <DEDUP_REMOVED lines=8> */
.L_x_313:
[----:B------:R-:W-:Y:S05]  /*1330*/  BSYNC.RECONVERGENT B0 ;  /* 0x0000000000007941 */ /* 0x000fea0003800200 */
.L_x_312:
[----:B-1----:R1:W3:Y:S01]  /*1340*/  SHFL.DOWN PT, R4, R9, 0x4, 0x1f ;  /* 0x08801f0009047f89 */ /* 0x0022e200000e0000 */
[----:B------:R-:W-:Y:S03]  /*1350*/  BSSY.RECONVERGENT B0, `(.L_x_314) ;  /* 0x0000010000007945 */ /* 0x000fe60003800200 */
[----:B--2---:R1:W2:Y:S01]  /*1360*/  SHFL.DOWN PT, R8, R3, 0x4, 0x1f ;  /* 0x08801f0003087f89 */ /* 0x0042a200000e0000 */
[----:B------:R-:W-:Y:S05]  /*1370*/  @P3 BRA `(.L_x_315) ;  /* 0x0000000000343947 */ /* 0x000fea0003800000 */
[----:B---3--:R-:W-:-:S04]  /*1380*/  FSETP.GT.AND P3, PT, R9, R4, PT ;  /* 0x000000040900720b */ /* 0x008fc80003f64000 */
[----:B------:R-:W-:Y:S02]  /*1390*/  FSEL R2, R9, R4, P3 ;  /* 0x0000000409027208 */ /* 0x000fe40001800000 */
[----:B------:R-:W-:Y:S02]  /*13a0*/  FSEL R5, R4, R9, P3 ;  /* 0x0000000904057208 */ /* 0x000fe40001800000 */
[----:B--2---:R-:W-:Y:S01]  /*13b0*/  FSEL R4, R3, R8, P3 ;  /* 0x0000000803047208 */ /* 0x004fe20001800000 */
[----:B01----:R-:W-:Y:S01]  /*13c0*/  IMAD.MOV.U32 R9, RZ, RZ, R2 ;  /* 0x000000ffff097224 */ /* 0x003fe200078e0002 */
        /* <DEDUP_REMOVED lines=8> */
.L_x_315:
[----:B------:R-:W-:Y:S05]  /*1450*/  BSYNC.RECONVERGENT B0 ;  /* 0x0000000000007941 */ /* 0x000fea0003800200 */
.L_x_314:
[----:B---3--:R3:W4:Y:S01]  /*1460*/  SHFL.DOWN PT, R4, R9, 0x8, 0x1f ;  /* 0x09001f0009047f89 */ /* 0x00872200000e0000 */
[----:B------:R-:W-:Y:S03]  /*1470*/  BSSY.RECONVERGENT B0, `(.L_x_316) ;  /* 0x0000010000007945 */ /* 0x000fe60003800200 */
[----:B--2---:R3:W2:Y:S01]  /*1480*/  SHFL.DOWN PT, R8, R3, 0x8, 0x1f ;  /* 0x09001f0003087f89 */ /* 0x0046a200000e0000 */
[----:B------:R-:W-:Y:S05]  /*1490*/  @P1 BRA `(.L_x_317) ;  /* 0x0000000000341947 */ /* 0x000fea0003800000 */
[----:B----4-:R-:W-:-:S04]  /*14a0*/  FSETP.GT.AND P1, PT, R9, R4, PT ;  /* 0x000000040900720b */ /* 0x010fc80003f24000 */
[----:B------:R-:W-:Y:S02]  /*14b0*/  FSEL R2, R9, R4, P1 ;  /* 0x0000000409027208 */ /* 0x000fe40000800000 */
[----:B------:R-:W-:Y:S02]  /*14c0*/  FSEL R5, R4, R9, P1 ;  /* 0x0000000904057208 */ /* 0x000fe40000800000 */
[----:B--2---:R-:W-:Y:S01]  /*14d0*/  FSEL R4, R3, R8, P1 ;  /* 0x0000000803047208 */ /* 0x004fe20000800000 */
[----:B01-3--:R-:W-:Y:S01]  /*14e0*/  IMAD.MOV.U32 R9, RZ, RZ, R2 ;  /* 0x000000ffff097224 */ /* 0x00bfe200078e0002 */
        /* <DEDUP_REMOVED lines=8> */
.L_x_317:
[----:B------:R-:W-:Y:S05]  /*1570*/  BSYNC.RECONVERGENT B0 ;  /* 0x0000000000007941 */ /* 0x000fea0003800200 */
.L_x_316:
[----:B------:R0:W0:Y:S01]  /*1580*/  SHFL.DOWN PT, R2, R9, 0x10, 0x1f ;  /* 0x0a001f0009027f89 */ /* 0x00002200000e0000 */
[----:B------:R-:W-:Y:S03]  /*1590*/  BSSY.RECONVERGENT B0, `(.L_x_318) ;  /* 0x0000018000007945 */ /* 0x000fe60003800200 */
[----:B------:R0:W0:Y:S01]  /*15a0*/  SHFL.DOWN PT, R10, R3, 0x10, 0x1f ;  /* 0x0a001f00030a7f89 */ /* 0x00002200000e0000 */
[----:B------:R-:W-:Y:S05]  /*15b0*/  @P2 BRA `(.L_x_319) ;  /* 0x0000000000542947 */ /* 0x000fea0003800000 */
[-C--:B0-----:R-:W-:Y:S02]  /*15c0*/  FSETP.GT.AND P1, PT, R9, R2.reuse, PT ;  /* 0x000000020900720b */ /* 0x081fe40003f24000 */
[----:B------:R-:W-:Y:S02]  /*15d0*/  ISETP.NE.AND P3, PT, R7, RZ, PT ;  /* 0x000000ff0700720c */ /* 0x000fe40003f65270 */
[----:B------:R-:W-:Y:S02]  /*15e0*/  FSEL R5, R2, R9, P1 ;  /* 0x0000000902057208 */ /* 0x000fe40000800000 */
[----:B------:R-:W-:Y:S02]  /*15f0*/  FSEL R2, R9, R2, P1 ;  /* 0x0000000209027208 */ /* 0x000fe40000800000 */
[----:B----4-:R-:W-:Y:S02]  /*1600*/  FSEL R4, R3, R10, P1 ;  /* 0x0000000a03047208 */ /* 0x010fe40000800000 */
[----:B-1-3--:R-:W-:Y:S01]  /*1610*/  FSEL R3, R10, R3, P1 ;  /* 0x000000030a037208 */ /* 0x00afe20000800000 */
[----:B------:R-:W-:-:S04]  /*1620*/  FADD R5, -R2, R5 ;  /* 0x0000000502057221 */ /* 0x000fc80000000100 */
[----:B------:R-:W-:Y:S01]  /*1630*/  FMUL R5, R5, 1.4426950216293334961 ;  /* 0x3fb8aa3b05057820 */ /* 0x000fe20000400000 */
[----:B------:R-:W0:Y:S01]  /*1640*/  @!P3 S2R R9, SR_CgaCtaId ;  /* 0x000000000009b919 */ /* 0x000e220000008800 */
[----:B--2---:R-:W-:Y:S02]  /*1650*/  @!P3 MOV R8, 0x400 ;  /* 0x000004000008b802 */ /* 0x004fe40000000f00 */
[----:B------:R-:W-:Y:S02]  /*1660*/  @!P3 SHF.R.U32.HI R7, RZ, 0x2, R0 ;  /* 0x00000002ff07b819 */ /* 0x000fe40000011600 */
[----:B------:R-:W-:Y:S02]  /*1670*/  FSETP.GEU.AND P2, PT, R5, -126, PT ;  /* 0xc2fc00000500780b */ /* 0x000fe40003f4e000 */
[----:B------:R-:W-:-:S11]  /*1680*/  @!P3 LOP3.LUT R7, R7, 0xf8, RZ, 0xc0, !PT ;  /* 0x000000f80707b812 */ /* 0x000fd600078ec0ff */
[----:B------:R-:W-:-:S04]  /*1690*/  @!P2 FMUL R5, R5, 0.5 ;  /* 0x3f0000000505a820 */ /* 0x000fc80000400000 */
[----:B------:R-:W1:Y:S01]  /*16a0*/  MUFU.EX2 R6, R5 ;  /* 0x0000000500067308 */ /* 0x000e620000000800 */
[----:B0-----:R-:W-:Y:S01]  /*16b0*/  @!P3 LEA R8, R9, R8, 0x18 ;  /* 0x000000080908b211 */ /* 0x001fe200078ec0ff */
[----:B------:R-:W-:-:S04]  /*16c0*/  IMAD.MOV.U32 R9, RZ, RZ, R2 ;  /* 0x000000ffff097224 */ /* 0x000fc800078e0002 */
[----:B------:R-:W-:Y:S02]  /*16d0*/  @!P3 IMAD.IADD R7, R7, 0x1, R8 ;  /* 0x000000010707b824 */ /* 0x000fe400078e0208 */
[----:B-1----:R-:W-:-:S04]  /*16e0*/  @!P2 FMUL R6, R6, R6 ;  /* 0x000000060606a220 */ /* 0x002fc80000400000 */
[----:B------:R-:W-:-:S05]  /*16f0*/  FFMA R3, R3, R6, R4 ;  /* 0x0000000603037223 */ /* 0x000fca0000000004 */
[----:B------:R0:W-:Y:S02]  /*1700*/  @!P3 STS.64 [R7+0x8], R2 ;  /* 0x000008020700b388 */ /* 0x0001e40000000a00 */
.L_x_319:
[----:B------:R-:W-:Y:S05]  /*1710*/  BSYNC.RECONVERGENT B0 ;  /* 0x0000000000007941 */ /* 0x000fea0003800200 */
.L_x_318:
[----:B------:R-:W-:Y:S06]  /*1720*/  BAR.SYNC.DEFER_BLOCKING 0x0 ;  /* 0x0000000000007b1d */ /* 0x000fec0000010000 */
[----:B------:R-:W-:Y:S04]  /*1730*/  BSSY.RECONVERGENT B0, `(.L_x_320) ;  /* 0x0000013000007945 */ /* 0x000fe80003800200 */
[----:B------:R-:W-:Y:S05]  /*1740*/  @P0 BRA `(.L_x_321) ;  /* 0x0000000000440947 */ /* 0x000fea0003800000 */
[----:B------:R-:W5:Y:S01]  /*1750*/  S2UR UR6, SR_CgaCtaId ;  /* 0x00000000000679c3 */ /* 0x000f620000008800 */
[----:B------:R-:W-:Y:S02]  /*1760*/  UMOV UR5, 0x400 ;  /* 0x0000040000057882 */ /* 0x000fe40000000000 */
[----:B-----5:R-:W-:-:S09]  /*1770*/  ULEA UR5, UR6, UR5, 0x18 ;  /* 0x0000000506057291 */ /* 0x020fd2000f8ec0ff */
[----:B----4-:R-:W4:Y:S02]  /*1780*/  LDS.64 R4, [UR5+0x10] ;  /* 0x00001005ff047984 */ /* 0x010f240008000a00 */
[----:B----4-:R-:W-:-:S04]  /*1790*/  FSETP.GT.AND P0, PT, R9, R4, PT ;  /* 0x000000040900720b */ /* 0x010fc80003f04000 */
[----:B0-----:R-:W-:Y:S02]  /*17a0*/  FSEL R7, R4, R9, P0 ;  /* 0x0000000904077208 */ /* 0x001fe40000000000 */
[----:B------:R-:W-:Y:S02]  /*17b0*/  FSEL R4, R9, R4, P0 ;  /* 0x0000000409047208 */ /* 0x000fe40000000000 */
[----:B------:R-:W-:Y:S02]  /*17c0*/  FSEL R2, R3, R5, P0 ;  /* 0x0000000503027208 */ /* 0x000fe40000000000 */
[----:B------:R-:W-:Y:S01]  /*17d0*/  FSEL R5, R5, R3, P0 ;  /* 0x0000000305057208 */ /* 0x000fe20000000000 */
[----:B------:R-:W-:-:S04]  /*17e0*/  FADD R7, -R4, R7 ;  /* 0x0000000704077221 */ /* 0x000fc80000000100 */
[----:B------:R-:W-:-:S05]  /*17f0*/  FMUL R7, R7, 1.4426950216293334961 ;  /* 0x3fb8aa3b07077820 */ /* 0x000fca0000400000 */
[----:B------:R-:W-:-:S13]  /*1800*/  FSETP.GEU.AND P1, PT, R7, -126, PT ;  /* 0xc2fc00000700780b */ /* 0x000fda0003f2e000 */
[----:B------:R-:W-:-:S04]  /*1810*/  @!P1 FMUL R7, R7, 0.5 ;  /* 0x3f00000007079820 */ /* 0x000fc80000400000 */
[----:B------:R-:W0:Y:S02]  /*1820*/  MUFU.EX2 R6, R7 ;  /* 0x0000000700067308 */ /* 0x000e240000000800 */
[----:B0-----:R-:W-:-:S04]  /*1830*/  @!P1 FMUL R6, R6, R6 ;  /* 0x0000000606069220 */ /* 0x001fc80000400000 */
[----:B------:R-:W-:-:S05]  /*1840*/  FFMA R5, R5, R6, R2 ;  /* 0x0000000605057223 */ /* 0x000fca0000000002 */
[----:B------:R0:W-:Y:S02]  /*1850*/  STS.64 [UR5+0x20], R4 ;  /* 0x00002004ff007988 */ /* 0x0001e40008000a05 */
.L_x_321:
[----:B------:R-:W-:Y:S05]  /*1860*/  BSYNC.RECONVERGENT B0 ;  /* 0x0000000000007941 */ /* 0x000fea0003800200 */
.L_x_320:
[----:B------:R-:W5:Y:S08]  /*1870*/  S2UR UR6, SR_CgaCtaId ;  /* 0x00000000000679c3 */ /* 0x000f700000008800 */
[----:B------:R-:W-:Y:S01]  /*1880*/  BAR.SYNC.DEFER_BLOCKING 0x0 ;  /* 0x0000000000007b1d */ /* 0x000fe20000010000 */
[----:B------:R-:W-:-:S05]  /*1890*/  ISETP.GE.AND P0, PT, R0, UR11, PT ;  /* 0x0000000b00007c0c */ /* 0x000fca000bf06270 */
[----:B------:R-:W-:Y:S02]  /*18a0*/  UMOV UR5, 0x400 ;  /* 0x0000040000057882 */ /* 0x000fe40000000000 */
[----:B-----5:R-:W-:-:S09]  /*18b0*/  ULEA UR5, UR6, UR5, 0x18 ;  /* 0x0000000506057291 */ /* 0x020fd2000f8ec0ff */
[----:B01-3--:R-:W0:Y:S02]  /*18c0*/  LDS.64 R2, [UR5+0x20] ;  /* 0x00002005ff027984 */ /* 0x00be240008000a00 */
[----:B0-----:R-:W-:-:S13]  /*18d0*/  FSETP.GEU.AND P1, PT, |R3|, 1.175494350822287508e-38, PT ;  /* 0x008000000300780b */ /* 0x001fda0003f2e200 */
[----:B------:R-:W-:Y:S01]  /*18e0*/  @!P1 FMUL R3, R3, 16777216 ;  /* 0x4b80000003039820 */ /* 0x000fe20000400000 */
[----:B------:R-:W-:Y:S06]  /*18f0*/  @P0 EXIT ;  /* 0x000000000000094d */ /* 0x000fec0003800000 */
[----:B------:R-:W-:Y:S01]  /*1900*/  LOP3.LUT R5, RZ, R0, RZ, 0x33, !PT ;  /* 0x00000000ff057212 */ /* 0x000fe200078e33ff */
[----:B----4-:R-:W0:Y:S01]  /*1910*/  MUFU.RCP R4, R3 ;  /* 0x0000000300047308 */ /* 0x010e220000001000 */
[----:B------:R-:W-:Y:S01]  /*1920*/  IMAD.MOV.U32 R6, RZ, RZ, 0x4b800000 ;  /* 0x4b800000ff067424 */ /* 0x000fe200078e00ff */
[----:B------:R-:W-:Y:S02]  /*1930*/  BSSY.RECONVERGENT B0, `(.L_x_322) ;  /* 0x000002e000007945 */ /* 0x000fe40003800200 */
[----:B------:R-:W-:-:S05]  /*1940*/  VIADD R7, R5, UR11 ;  /* 0x0000000b05077c36 */ /* 0x000fca0008000000 */
        /* <DEDUP_REMOVED lines=13> */
[----:B------:R-:W-:Y:S01]  /*1a20*/  IMAD.X R12, RZ, RZ, UR10, P1 ;  /* 0x0000000aff0c7e24 */ /* 0x000fe200088e06ff */
[----:B------:R-:W-:-:S02]  /*1a30*/  MOV R6, UR6 ;  /* 0x0000000600067c02 */ /* 0x000fc40008000f00 */
[----:B------:R-:W-:Y:S01]  /*1a40*/  IMAD.U32 R7, RZ, RZ, UR5 ;  /* 0x00000005ff077e24 */ /* 0x000fe2000f8e00ff */
[----:B------:R-:W-:Y:S01]  /*1a50*/  LOP3.LUT R5, R5, 0xc0, RZ, 0xc0, !PT ;  /* 0x000000c005057812 */ /* 0x000fe200078ec0ff */
[----:B------:R-:W-:Y:S02]  /*1a60*/  IMAD.MOV R3, RZ, RZ, -R3 ;  /* 0x000000ffff037224 */ /* 0x000fe400078e0a03 */
[----:B------:R-:W-:Y:S01]  /*1a70*/  IMAD.WIDE.U32 R6, R0, 0x4, R6 ;  /* 0x0000000400067825 */ /* 0x000fe200078e0006 */
[----:B0-----:R-:W-:-:S03]  /*1a80*/  LEA R10, P2, R13, UR14, 0x2 ;  /* 0x0000000e0d0a7c11 */ /* 0x001fc6000f8410ff */
[----:B------:R-:W-:Y:S01]  /*1a90*/  IMAD.IADD R0, R0, 0x1, R5 ;  /* 0x0000000100007824 */ /* 0x000fe200078e0205 */
[----:B--2---:R-:W-:Y:S02]  /*1aa0*/  IADD3 R8, P1, PT, R6, UR12, RZ ;  /* 0x0000000c06087c10 */ /* 0x004fe4000ff3e0ff */
[----:B------:R-:W-:Y:S02]  /*1ab0*/  LEA.HI.X R13, R13, UR15, R12, 0x2, P2 ;  /* 0x0000000f0d0d7c11 */ /* 0x000fe400090f140c */
[----:B------:R-:W-:-:S09]  /*1ac0*/  IADD3.X R11, PT, PT, R7, UR13, RZ, P1, !PT ;  /* 0x0000000d070b7c10 */ /* 0x000fd20008ffe4ff */
.L_x_324:
[----:B0-----:R-:W-:Y:S02]  /*1ad0*/  IMAD.MOV.U32 R6, RZ, RZ, R8 ;  /* 0x000000ffff067224 */ /* 0x001fe400078e0008 */
[----:B------:R-:W-:-:S05]  /*1ae0*/  IMAD.MOV.U32 R7, RZ, RZ, R11 ;  /* 0x000000ffff077224 */ /* 0x000fca00078e000b */
[----:B------:R0:W2:Y:S01]  /*1af0*/  LDG.E.CONSTANT R5, desc[UR8][R6.64] ;  /* 0x0000000806057981 */ /* 0x0000a2000c1e9900 */
[----:B------:R-:W-:Y:S01]  /*1b00*/  VIADD R3, R3, 0x1 ;  /* 0x0000000103037836 */ /* 0x000fe20000000000 */
[----:B------:R-:W-:-:S04]  /*1b10*/  IADD3 R8, P3, PT, R8, 0x100, RZ ;  /* 0x0000010008087810 */ /* 0x000fc80007f7e0ff */
[----:B------:R-:W-:Y:S01]  /*1b20*/  IADD3.X R11, PT, PT, RZ, R11, RZ, P3, !PT ;  /* 0x0000000bff0b7210 */ /* 0x000fe20001ffe4ff */
        /* <DEDUP_REMOVED lines=14> */
.L_x_323:
[----:B------:R-:W-:Y:S05]  /*1c10*/  BSYNC.RECONVERGENT B0 ;  /* 0x0000000000007941 */ /* 0x000fea0003800200 */
.L_x_322:
[----:B------:R-:W-:Y:S05]  /*1c20*/  @!P0 EXIT ;  /* 0x000000000000894d */ /* 0x000fea0003800000 */
[----:B------:R-:W2:Y:S01]  /*1c30*/  LDCU.128 UR12, c[0x0][0x380] ;  /* 0x00007000ff0c77ac */ /* 0x000ea20008000c00 */
[----:B------:R-:W-:Y:S01]  /*1c40*/  IADD3 R3, P0, PT, R0, UR4, RZ ;  /* 0x0000000400037c10 */ /* 0x000fe2000ff1e0ff */
[----:B------:R-:W-:Y:S02]  /*1c50*/  USHF.L.U32 UR6, UR4, 0x2, URZ ;  /* 0x0000000204067899 */ /* 0x000fe400080006ff */
[----:B------:R-:W-:Y:S02]  /*1c60*/  USHF.L.U64.HI UR5, UR4, 0x2, UR10 ;  /* 0x0000000204057899 */ /* 0x000fe4000801020a */
[----:B------:R-:W-:Y:S02]  /*1c70*/  IMAD.X R10, RZ, RZ, UR10, P0 ;  /* 0x0000000aff0a7e24 */ /* 0x000fe400080e06ff */
[----:B0-----:R-:W-:Y:S02]  /*1c80*/  IMAD.U32 R6, RZ, RZ, UR6 ;  /* 0x00000006ff067e24 */ /* 0x001fe4000f8e00ff */
[----:B------:R-:W-:-:S02]  /*1c90*/  IMAD.U32 R7, RZ, RZ, UR5 ;  /* 0x00000005ff077e24 */ /* 0x000fc4000f8e00ff */
[----:B------:R-:W-:Y:S01]  /*1ca0*/  IMAD.WIDE.U32 R6, R0, 0x4, R6 ;  /* 0x0000000400067825 */ /* 0x000fe200078e0006 */
[C---:B--2---:R-:W-:Y:S02]  /*1cb0*/  LEA R8, P3, R3.reuse, UR14, 0x2 ;  /* 0x0000000e03087c11 */ /* 0x044fe4000f8610ff */
[----:B------:R-:W-:Y:S02]  /*1cc0*/  IADD3 R6, P2, PT, R6, UR12, RZ ;  /* 0x0000000c06067c10 */ /* 0x000fe4000ff5e0ff */
[----:B------:R-:W-:Y:S02]  /*1cd0*/  IADD3 R8, P1, PT, R8, 0x200, RZ ;  /* 0x0000020008087810 */ /* 0x000fe40007f3e0ff */
[----:B------:R-:W-:Y:S02]  /*1ce0*/  LEA.HI.X R10, R3, UR15, R10, 0x2, P3 ;  /* 0x0000000f030a7c11 */ /* 0x000fe400098f140a */
[----:B------:R-:W-:-:S03]  /*1cf0*/  IADD3 R6, P0, PT, R6, 0x200, RZ ;  /* 0x0000020006067810 */ /* 0x000fc60007f1e0ff */
[----:B------:R-:W-:Y:S01]  /*1d00*/  IMAD.X R9, RZ, RZ, R10, P1 ;  /* 0x000000ffff097224 */ /* 0x000fe200008e060a */
[----:B------:R-:W-:-:S09]  /*1d10*/  IADD3.X R7, PT, PT, RZ, UR13, R7, P0, P2 ;  /* 0x0000000dff077c10 */ /* 0x000fd200087e4407 */
.L_x_325:
        /* <DEDUP_REMOVED lines=46> */
.L_x_326:
        /* <DEDUP_REMOVED lines=16> */
.L_x_575:


//--------------------- .text._Z14online_softmaxILi128EEvPKfPfi --------------------------
	.section	.text._Z14online_softmaxILi128EEvPKfPfi,"ax",@progbits
	.align	128
        .global         _Z14online_softmaxILi128EEvPKfPfi
        .type           _Z14online_softmaxILi128EEvPKfPfi,@function
        .size           _Z14online_softmaxILi128EEvPKfPfi,(.L_x_576 - _Z14online_softmaxILi128EEvPKfPfi)
        .other          _Z14online_softmaxILi128EEvPKfPfi,@"STO_CUDA_ENTRY STV_DEFAULT"
_Z14online_softmaxILi128EEvPKfPfi:
.text._Z14online_softmaxILi128EEvPKfPfi:
        /* <DEDUP_REMOVED lines=37> */
.L_x_331:
        /* <DEDUP_REMOVED lines=32> */
[----:B------:R-:W-:Y:S02]  /*0450*/  FSEL R14, R3, 1, !P6 ;  /* 0x3f800000030e7808 */ /* 0x000fe40007000000 */
[----:B------:R-:W-:Y:S01]  /*0460*/  FADD R22, -R5, R22 ;  /* 0x0000001605167221 */ /* 0x000fe20000000100 */
[----:B------:R-:W-:Y:S01]  /*0470*/  FSEL R3, R3, 1, P6 ;  /* 0x3f80000003037808 */ /* 0x000fe20003000000 */
        /* <DEDUP_REMOVED lines=27> */
[CC--:B------:R-:W-:Y:S01]  /*0630*/  FSETP.GT.AND P6, PT, R14.reuse, R9.reuse, PT ;  /* 0x000000090e00720b */ /* 0x0c0fe20003fc4000 */
        /* <DEDUP_REMOVED lines=8> */
[----:B------:R-:W-:Y:S01]  /*06c0*/  FSETP.GEU.AND P4, PT, R15, -126, PT ;  /* 0xc2fc00000f00780b */ /* 0x000fe20003f8e000 */
[C---:B------:R-:W-:Y:S01]  /*06d0*/  FADD R9, -R16.reuse, R9 ;  /* 0x0000000910097221 */ /* 0x040fe20000000100 */
[----:B------:R-:W-:Y:S02]  /*06e0*/  FSEL R12, R5, 1, !P3 ;  /* 0x3f800000050c7808 */ /* 0x000fe40005800000 */
[-C--:B------:R-:W-:Y:S01]  /*06f0*/  FSETP.GT.AND P3, PT, R16, R11.reuse, PT ;  /* 0x0000000b1000720b */ /* 0x080fe20003f64000 */
[----:B------:R-:W-:Y:S01]  /*0700*/  @!P5 FMUL R13, R13, 0.5 ;  /* 0x3f0000000d0dd820 */ /* 0x000fe20000400000 */
[----:B------:R-:W-:Y:S01]  /*0710*/  FMUL R14, R9, 1.4426950216293334961 ;  /* 0x3fb8aa3b090e7820 */ /* 0x000fe20000400000 */
[----:B------:R-:W-:Y:S01]  /*0720*/  FFMA R3, R12, R22, R3 ;  /* 0x000000160c037223 */ /* 0x000fe20000000003 */
[----:B------:R-:W-:Y:S02]  /*0730*/  FSEL R5, R16, R11, P3 ;  /* 0x0000000b10057208 */ /* 0x000fe40001800000 */
[----:B------:R-:W-:Y:S01]  /*0740*/  FSEL R16, R11, R16, P3 ;  /* 0x000000100b107208 */ /* 0x000fe20001800000 */
[----:B------:R-:W0:Y:S01]  /*0750*/  MUFU.EX2 R13, R13 ;  /* 0x0000000d000d7308 */ /* 0x000e220000000800 */
[----:B------:R-:W-:Y:S01]  /*0760*/  FSEL R9, R3, 1, P2 ;  /* 0x3f80000003097808 */ /* 0x000fe20001000000 */
[----:B------:R-:W-:Y:S01]  /*0770*/  @!P4 FMUL R15, R15, 0.5 ;  /* 0x3f0000000f0fc820 */ /* 0x000fe20000400000 */
[----:B------:R-:W-:Y:S01]  /*0780*/  FSEL R12, R3, 1, !P2 ;  /* 0x3f800000030c7808 */ /* 0x000fe20005000000 */
[----:B------:R-:W-:Y:S01]  /*0790*/  FADD R16, -R5, R16 ;  /* 0x0000001005107221 */ /* 0x000fe20000000100 */
[----:B------:R-:W-:-:S03]  /*07a0*/  FSETP.GEU.AND P2, PT, R14, -126, PT ;  /* 0xc2fc00000e00780b */ /* 0x000fc60003f4e000 */
[----:B------:R-:W1:Y:S01]  /*07b0*/  MUFU.EX2 R11, R15 ;  /* 0x0000000f000b7308 */ /* 0x000e620000000800 */
[----:B------:R-:W-:Y:S01]  /*07c0*/  FMUL R16, R16, 1.4426950216293334961 ;  /* 0x3fb8aa3b10107820 */ /* 0x000fe20000400000 */
[----:B0-----:R-:W-:-:S04]  /*07d0*/  @!P5 FMUL R13, R13, R13 ;  /* 0x0000000d0d0dd220 */ /* 0x001fc80000400000 */
[----:B------:R-:W-:-:S04]  /*07e0*/  FSETP.GEU.AND P5, PT, R16, -126, PT ;  /* 0xc2fc00001000780b */ /* 0x000fc80003fae000 */
        /* <DEDUP_REMOVED lines=21> */
.L_x_330:
[----:B------:R-:W-:Y:S05]  /*0940*/  BSYNC.RECONVERGENT B1 ;  /* 0x0000000000017941 */ /* 0x000fea0003800200 */
.L_x_329:
        /* <DEDUP_REMOVED lines=19> */
[-C--:B---3--:R-:W-:Y:S02]  /*0a80*/  FSETP.GT.AND P1, PT, R9, R14.reuse, PT ;  /* 0x0000000e0900720b */ /* 0x088fe40003f24000 */
[----:B0-----:R-:W-:Y:S01]  /*0a90*/  FSEL R10, R3, 1, !P6 ;  /* 0x3f800000030a7808 */ /* 0x001fe20007000000 */
[C---:B------:R-:W-:Y:S01]  /*0aa0*/  FADD R12, -R9.reuse, R12 ;  /* 0x0000000c090c7221 */ /* 0x040fe20000000100 */
[----:B------:R-:W-:Y:S02]  /*0ab0*/  FSEL R5, R9, R14, P1 ;  /* 0x0000000e09057208 */ /* 0x000fe40000800000 */
[----:B------:R-:W-:Y:S01]  /*0ac0*/  FSEL R14, R14, R9, P1 ;  /* 0x000000090e0e7208 */ /* 0x000fe20000800000 */
[----:B------:R-:W-:Y:S01]  /*0ad0*/  FMUL R12, R12, 1.4426950216293334961 ;  /* 0x3fb8aa3b0c0c7820 */ /* 0x000fe20000400000 */
[----:B----4-:R-:W-:-:S02]  /*0ae0*/  FSETP.GT.AND P3, PT, R5, R16, PT ;  /* 0x000000100500720b */ /* 0x010fc40003f64000 */
[----:B------:R-:W-:Y:S01]  /*0af0*/  FSEL R3, R3, 1, P6 ;  /* 0x3f80000003037808 */ /* 0x000fe20003000000 */
        /* <DEDUP_REMOVED lines=11> */
[----:B------:R-:W-:-:S03]  /*0bb0*/  FMUL R16, R16, 1.4426950216293334961 ;  /* 0x3fb8aa3b10107820 */ /* 0x000fc60000400000 */
[----:B------:R-:W-:Y:S02]  /*0bc0*/  FADD R18, -R5, R18 ;  /* 0x0000001205127221 */ /* 0x000fe40000000100 */
[----:B------:R-:W0:Y:S01]  /*0bd0*/  MUFU.EX2 R12, R12 ;  /* 0x0000000c000c7308 */ /* 0x000e220000000800 */
[----:B------:R-:W-:Y:S01]  /*0be0*/  FSETP.GEU.AND P6, PT, R16, -126, PT ;  /* 0xc2fc00001000780b */ /* 0x000fe20003fce000 */
[----:B------:R-:W-:Y:S01]  /*0bf0*/  @!P4 FMUL R14, R14, 0.5 ;  /* 0x3f0000000e0ec820 */ /* 0x000fe20000400000 */
[----:B------:R-:W-:-:S05]  /*0c00*/  FMUL R18, R18, 1.4426950216293334961 ;  /* 0x3fb8aa3b12127820 */ /* 0x000fca0000400000 */
[----:B------:R-:W1:Y:S06]  /*0c10*/  MUFU.EX2 R11, R14 ;  /* 0x0000000e000b7308 */ /* 0x000e6c0000000800 */
[----:B------:R-:W-:Y:S01]  /*0c20*/  @!P6 FMUL R16, R16, 0.5 ;  /* 0x3f0000001010e820 */ /* 0x000fe20000400000 */
[----:B0-----:R-:W-:Y:S01]  /*0c30*/  @!P2 FMUL R12, R12, R12 ;  /* 0x0000000c0c0ca220 */ /* 0x001fe20000400000 */
[----:B------:R-:W-:-:S03]  /*0c40*/  FSETP.GEU.AND P2, PT, R18, -126, PT ;  /* 0xc2fc00001200780b */ /* 0x000fc60003f4e000 */
[----:B------:R-:W-:Y:S02]  /*0c50*/  FFMA R3, R10, R12, R3 ;  /* 0x0000000c0a037223 */ /* 0x000fe40000000003 */
[----:B------:R-:W0:Y:S01]  /*0c60*/  MUFU.EX2 R12, R16 ;  /* 0x00000010000c7308 */ /* 0x000e220000000800 */
[----:B-1----:R-:W-:Y:S02]  /*0c70*/  @!P4 FMUL R11, R11, R11 ;  /* 0x0000000b0b0bc220 */ /* 0x002fe40000400000 */
[C---:B------:R-:W-:Y:S02]  /*0c80*/  FSEL R9, R3.reuse, 1, P1 ;  /* 0x3f80000003097808 */ /* 0x040fe40000800000 */
[----:B------:R-:W-:-:S03]  /*0c90*/  FSEL R10, R3, 1, !P1 ;  /* 0x3f800000030a7808 */ /* 0x000fc60004800000 */
[----:B------:R-:W-:Y:S02]  /*0ca0*/  @!P2 FMUL R18, R18, 0.5 ;  /* 0x3f0000001212a820 */ /* 0x000fe40000400000 */
[----:B------:R-:W-:Y:S02]  /*0cb0*/  FFMA R9, R10, R11, R9 ;  /* 0x0000000b0a097223 */ /* 0x000fe40000000009 */
[----:B------:R-:W1:Y:S03]  /*0cc0*/  MUFU.EX2 R11, R18 ;  /* 0x00000012000b7308 */ /* 0x000e660000000800 */
[C---:B------:R-:W-:Y:S02]  /*0cd0*/  FSEL R3, R9.reuse, 1, P3 ;  /* 0x3f80000009037808 */ /* 0x040fe40001800000 */
[----:B------:R-:W-:Y:S01]  /*0ce0*/  FSEL R10, R9, 1, !P3 ;  /* 0x3f800000090a7808 */ /* 0x000fe20005800000 */
[----:B0-----:R-:W-:-:S04]  /*0cf0*/  @!P6 FMUL R12, R12, R12 ;  /* 0x0000000c0c0ce220 */ /* 0x001fc80000400000 */
[----:B------:R-:W-:-:S05]  /*0d00*/  FFMA R3, R10, R12, R3 ;  /* 0x0000000c0a037223 */ /* 0x000fca0000000003 */
[C---:B------:R-:W-:Y:S02]  /*0d10*/  FSEL R9, R3.reuse, 1, P5 ;  /* 0x3f80000003097808 */ /* 0x040fe40002800000 */
[----:B------:R-:W-:Y:S01]  /*0d20*/  FSEL R10, R3, 1, !P5 ;  /* 0x3f800000030a7808 */ /* 0x000fe20006800000 */
[----:B-1----:R-:W-:-:S04]  /*0d30*/  @!P2 FMUL R11, R11, R11 ;  /* 0x0000000b0b0ba220 */ /* 0x002fc80000400000 */
[----:B------:R-:W-:-:S07]  /*0d40*/  FFMA R3, R10, R11, R9 ;  /* 0x0000000b0a037223 */ /* 0x000fce0000000009 */
.L_x_333:
[----:B------:R-:W-:Y:S05]  /*0d50*/  BSYNC.RECONVERGENT B1 ;  /* 0x0000000000017941 */ /* 0x000fea0003800200 */
.L_x_332:
        /* <DEDUP_REMOVED lines=12> */
[C---:B---3--:R-:W-:Y:S02]  /*0e20*/  FSETP.GT.AND P3, PT, R10.reuse, R13, PT ;  /* 0x0000000d0a00720b */ /* 0x048fe40003f64000 */
[C---:B------:R-:W-:Y:S01]  /*0e30*/  FSEL R2, R3.reuse, 1, !P1 ;  /* 0x3f80000003027808 */ /* 0x040fe20004800000 */
[----:B------:R-:W-:Y:S01]  /*0e40*/  FADD R5, -R10, R5 ;  /* 0x000000050a057221 */ /* 0x000fe20000000100 */
[----:B------:R-:W-:-:S03]  /*0e50*/  FSEL R3, R3, 1, P1 ;  /* 0x3f80000003037808 */ /* 0x000fc60000800000 */
[----:B------:R-:W-:Y:S01]  /*0e60*/  FMUL R11, R5, 1.4426950216293334961 ;  /* 0x3fb8aa3b050b7820 */ /* 0x000fe20000400000 */
[----:B------:R-:W-:Y:S02]  /*0e70*/  FSEL R5, R10, R13, P3 ;  /* 0x0000000d0a057208 */ /* 0x000fe40001800000 */
[----:B------:R-:W-:Y:S02]  /*0e80*/  FSEL R10, R13, R10, P3 ;  /* 0x0000000a0d0a7208 */ /* 0x000fe40001800000 */
[----:B------:R-:W-:-:S03]  /*0e90*/  FSETP.GEU.AND P2, PT, R11, -126, PT ;  /* 0xc2fc00000b00780b */ /* 0x000fc60003f4e000 */
[----:B------:R-:W-:-:S04]  /*0ea0*/  FADD R10, -R5, R10 ;  /* 0x0000000a050a7221 */ /* 0x000fc80000000100 */
[----:B------:R-:W-:-:S05]  /*0eb0*/  FMUL R10, R10, 1.4426950216293334961 ;  /* 0x3fb8aa3b0a0a7820 */ /* 0x000fca0000400000 */
[----:B------:R-:W-:Y:S01]  /*0ec0*/  FSETP.GEU.AND P4, PT, R10, -126, PT ;  /* 0xc2fc00000a00780b */ /* 0x000fe20003f8e000 */
[----:B------:R-:W-:-:S04]  /*0ed0*/  @!P2 FMUL R11, R11, 0.5 ;  /* 0x3f0000000b0ba820 */ /* 0x000fc80000400000 */
[----:B------:R-:W0:Y:S08]  /*0ee0*/  MUFU.EX2 R8, R11 ;  /* 0x0000000b00087308 */ /* 0x000e300000000800 */
[----:B------:R-:W-:-:S04]  /*0ef0*/  @!P4 FMUL R10, R10, 0.5 ;  /* 0x3f0000000a0ac820 */ /* 0x000fc80000400000 */
[----:B------:R-:W1:Y:S01]  /*0f00*/  MUFU.EX2 R9, R10 ;  /* 0x0000000a00097308 */ /* 0x000e620000000800 */
[----:B0-----:R-:W-:-:S04]  /*0f10*/  @!P2 FMUL R8, R8, R8 ;  /* 0x000000080808a220 */ /* 0x001fc80000400000 */
[----:B------:R-:W-:-:S05]  /*0f20*/  FFMA R2, R2, R8, R3 ;  /* 0x0000000802027223 */ /* 0x000fca0000000003 */
[C---:B------:R-:W-:Y:S02]  /*0f30*/  FSEL R3, R2.reuse, 1, P3 ;  /* 0x3f80000002037808 */ /* 0x040fe40001800000 */
[----:B------:R-:W-:Y:S01]  /*0f40*/  FSEL R2, R2, 1, !P3 ;  /* 0x3f80000002027808 */ /* 0x000fe20005800000 */
[----:B-1----:R-:W-:-:S04]  /*0f50*/  @!P4 FMUL R9, R9, R9 ;  /* 0x000000090909c220 */ /* 0x002fc80000400000 */
[----:B------:R-:W-:-:S07]  /*0f60*/  FFMA R3, R2, R9, R3 ;  /* 0x0000000902037223 */ /* 0x000fce0000000003 */
.L_x_335:
[----:B------:R-:W-:Y:S05]  /*0f70*/  BSYNC.RECONVERGENT B1 ;  /* 0x0000000000017941 */ /* 0x000fea0003800200 */
.L_x_334:
[----:B------:R-:W-:Y:S05]  /*0f80*/  @P0 BRA `(.L_x_328) ;  /* 0x00000000003c0947 */ /* 0x000fea0003800000 */
[----:B------:R-:W-:-:S06]  /*0f90*/  IMAD.WIDE.U32 R6, R4, 0x4, R6 ;  /* 0x0000000404067825 */ /* 0x000fcc00078e0006 */
[----:B------:R-:W2:Y:S02]  /*0fa0*/  LDG.E.CONSTANT R6, desc[UR8][R6.64] ;  /* 0x0000000806067981 */ /* 0x000ea4000c1e9900 */
[----:B--2---:R-:W-:-:S04]  /*0fb0*/  FSETP.GT.AND P0, PT, R5, R6, PT ;  /* 0x000000060500720b */ /* 0x004fc80003f04000 */
[----:B------:R-:W-:Y:S02]  /*0fc0*/  FSEL R2, R5, R6, P0 ;  /* 0x0000000605027208 */ /* 0x000fe40000000000 */
[----:B------:R-:W-:Y:S02]  /*0fd0*/  FSEL R5, R6, R5, P0 ;  /* 0x0000000506057208 */ /* 0x000fe40000000000 */
[C---:B------:R-:W-:Y:S02]  /*0fe0*/  FSEL R4, R3.reuse, 1, !P0 ;  /* 0x3f80000003047808 */ /* 0x040fe40004000000 */
[----:B------:R-:W-:Y:S01]  /*0ff0*/  FSEL R3, R3, 1, P0 ;  /* 0x3f80000003037808 */ /* 0x000fe20000000000 */
[----:B------:R-:W-:-:S04]  /*1000*/  FADD R5, -R2, R5 ;  /* 0x0000000502057221 */ /* 0x000fc80000000100 */
[----:B------:R-:W-:Y:S01]  /*1010*/  FMUL R8, R5, 1.4426950216293334961 ;  /* 0x3fb8aa3b05087820 */ /* 0x000fe20000400000 */
[----:B------:R-:W-:-:S04]  /*1020*/  IMAD.MOV.U32 R5, RZ, RZ, R2 ;  /* 0x000000ffff057224 */ /* 0x000fc800078e0002 */
[----:B------:R-:W-:-:S13]  /*1030*/  FSETP.GEU.AND P1, PT, R8, -126, PT ;  /* 0xc2fc00000800780b */ /* 0x000fda0003f2e000 */
[----:B------:R-:W-:-:S04]  /*1040*/  @!P1 FMUL R8, R8, 0.5 ;  /* 0x3f00000008089820 */ /* 0x000fc80000400000 */
[----:B------:R-:W0:Y:S02]  /*1050*/  MUFU.EX2 R9, R8 ;  /* 0x0000000800097308 */ /* 0x000e240000000800 */
[----:B0-----:R-:W-:-:S04]  /*1060*/  @!P1 FMUL R9, R9, R9 ;  /* 0x0000000909099220 */ /* 0x001fc80000400000 */
[----:B------:R-:W-:-:S07]  /*1070*/  FFMA R3, R4, R9, R3 ;  /* 0x0000000904037223 */ /* 0x000fce0000000003 */
.L_x_328:
[----:B------:R-:W-:Y:S05]  /*1080*/  BSYNC.RECONVERGENT B0 ;  /* 0x0000000000007941 */ /* 0x000fea0003800200 */
.L_x_327:
        /* <DEDUP_REMOVED lines=14> */
[----:B------:R-:W-:Y:S02]  /*1170*/  FSEL R4, R3, R10, P5 ;  /* 0x0000000a03047208 */ /* 0x000fe40002800000 */
[----:B------:R-:W-:Y:S01]  /*1180*/  FSEL R3, R10, R3, P5 ;  /* 0x000000030a037208 */ /* 0x000fe20002800000 */
        /* <DEDUP_REMOVED lines=8> */
.L_x_337:
[----:B------:R-:W-:Y:S05]  /*1210*/  BSYNC.RECONVERGENT B0 ;  /* 0x0000000000007941 */ /* 0x000fea0003800200 */
.L_x_336:
[----:B------:R0:W1:Y:S01]  /*1220*/  SHFL.DOWN PT, R4, R5, 0x2, 0x1f ;  /* 0x08401f0005047f89 */ /* 0x00006200000e0000 */
[----:B------:R-:W-:Y:S03]  /*1230*/  BSSY.RECONVERGENT B0, `(.L_x_338) ;  /* 0x0000010000007945 */ /* 0x000fe60003800200 */
[----:B------:R0:W2:Y:S01]  /*1240*/  SHFL.DOWN PT, R10, R3, 0x2, 0x1f ;  /* 0x08401f00030a7f89 */ /* 0x0000a200000e0000 */
[----:B------:R-:W-:Y:S05]  /*1250*/  @P4 BRA `(.L_x_339) ;  /* 0x0000000000344947 */ /* 0x000fea0003800000 */
[----:B-1----:R-:W-:-:S04]  /*1260*/  FSETP.GT.AND P4, PT, R5, R4, PT ;  /* 0x000000040500720b */ /* 0x002fc80003f84000 */
[----:B------:R-:W-:Y:S02]  /*1270*/  FSEL R2, R5, R4, P4 ;  /* 0x0000000405027208 */ /* 0x000fe40002000000 */
[----:B0-----:R-:W-:Y:S02]  /*1280*/  FSEL R5, R4, R5, P4 ;  /* 0x0000000504057208 */ /* 0x001fe40002000000 */
[----:B--2---:R-:W-:Y:S02]  /*1290*/  FSEL R4, R3, R10, P4 ;  /* 0x0000000a03047208 */ /* 0x004fe40002000000 */
        /* <DEDUP_REMOVED lines=9> */
.L_x_339:
[----:B------:R-:W-:Y:S05]  /*1330*/  BSYNC.RECONVERGENT B0 ;  /* 0x0000000000007941 */ /* 0x000fea0003800200 */
.L_x_338:
[----:B-1----:R1:W3:Y:S01]  /*1340*/  SHFL.DOWN PT, R4, R5, 0x4, 0x1f ;  /* 0x08801f0005047f89 */ /* 0x0022e200000e0000 */
[----:B------:R-:W-:Y:S03]  /*1350*/  BSSY.RECONVERGENT B0, `(.L_x_340) ;  /* 0x0000010000007945 */ /* 0x000fe60003800200 */
[----:B--2---:R1:W2:Y:S01]  /*1360*/  SHFL.DOWN PT, R10, R3, 0x4, 0x1f ;  /* 0x08801f00030a7f89 */ /* 0x0042a200000e0000 */
[----:B------:R-:W-:Y:S05]  /*1370*/  @P3 BRA `(.L_x_341) ;  /* 0x0000000000343947 */ /* 0x000fea0003800000 */
[----:B---3--:R-:W-:-:S04]  /*1380*/  FSETP.GT.AND P3, PT, R5, R4, PT ;  /* 0x000000040500720b */ /* 0x008fc80003f64000 */
[----:B------:R-:W-:Y:S02]  /*1390*/  FSEL R2, R5, R4, P3 ;  /* 0x0000000405027208 */ /* 0x000fe40001800000 */
[----:B01----:R-:W-:Y:S02]  /*13a0*/  FSEL R5, R4, R5, P3 ;  /* 0x0000000504057208 */ /* 0x003fe40001800000 */
        /* <DEDUP_REMOVED lines=10> */
.L_x_341:
[----:B------:R-:W-:Y:S05]  /*1450*/  BSYNC.RECONVERGENT B0 ;  /* 0x0000000000007941 */ /* 0x000fea0003800200 */
.L_x_340:
[----:B---3--:R3:W4:Y:S01]  /*1460*/  SHFL.DOWN PT, R4, R5, 0x8, 0x1f ;  /* 0x09001f0005047f89 */ /* 0x00872200000e0000 */
[----:B------:R-:W-:Y:S03]  /*1470*/  BSSY.RECONVERGENT B0, `(.L_x_342) ;  /* 0x0000010000007945 */ /* 0x000fe60003800200 */
[----:B--2---:R3:W2:Y:S01]  /*1480*/  SHFL.DOWN PT, R10, R3, 0x8, 0x1f ;  /* 0x09001f00030a7f89 */ /* 0x0046a200000e0000 */
[----:B------:R-:W-:Y:S05]  /*1490*/  @P1 BRA `(.L_x_343) ;  /* 0x0000000000341947 */ /* 0x000fea0003800000 */
[----:B----4-:R-:W-:-:S04]  /*14a0*/  FSETP.GT.AND P1, PT, R5, R4, PT ;  /* 0x000000040500720b */ /* 0x010fc80003f24000 */
[----:B------:R-:W-:Y:S02]  /*14b0*/  FSEL R2, R5, R4, P1 ;  /* 0x0000000405027208 */ /* 0x000fe40000800000 */
[----:B01-3--:R-:W-:Y:S02]  /*14c0*/  FSEL R5, R4, R5, P1 ;  /* 0x0000000504057208 */ /* 0x00bfe40000800000 */
        /* <DEDUP_REMOVED lines=10> */
.L_x_343:
[----:B------:R-:W-:Y:S05]  /*1570*/  BSYNC.RECONVERGENT B0 ;  /* 0x0000000000007941 */ /* 0x000fea0003800200 */
.L_x_342:
[----:B------:R0:W0:Y:S01]  /*1580*/  SHFL.DOWN PT, R2, R5, 0x10, 0x1f ;  /* 0x0a001f0005027f89 */ /* 0x00002200000e0000 */
[----:B------:R-:W-:Y:S03]  /*1590*/  BSSY.RECONVERGENT B0, `(.L_x_344) ;  /* 0x0000018000007945 */ /* 0x000fe60003800200 */
[----:B--2---:R2:W0:Y:S01]  /*15a0*/  SHFL.DOWN PT, R10, R3, 0x10, 0x1f ;  /* 0x0a001f00030a7f89 */ /* 0x00442200000e0000 */
[----:B------:R-:W-:Y:S05]  /*15b0*/  @P2 BRA `(.L_x_345) ;  /* 0x0000000000542947 */ /* 0x000fea0003800000 */
[CC--:B0-----:R-:W-:Y:S02]  /*15c0*/  FSETP.GT.AND P1, PT, R5.reuse, R2.reuse, PT ;  /* 0x000000020500720b */ /* 0x0c1fe40003f24000 */
[----:B------:R-:W-:Y:S02]  /*15d0*/  ISETP.NE.AND P3, PT, R8, RZ, PT ;  /* 0x000000ff0800720c */ /* 0x000fe40003f65270 */
[----:B------:R-:W-:Y:S02]  /*15e0*/  FSEL R7, R2, R5, P1 ;  /* 0x0000000502077208 */ /* 0x000fe40000800000 */
[----:B------:R-:W-:Y:S02]  /*15f0*/  FSEL R2, R5, R2, P1 ;  /* 0x0000000205027208 */ /* 0x000fe40000800000 */
[----:B----4-:R-:W-:Y:S02]  /*1600*/  FSEL R4, R3, R10, P1 ;  /* 0x0000000a03047208 */ /* 0x010fe40000800000 */
[----:B-123--:R-:W-:Y:S01]  /*1610*/  FSEL R3, R10, R3, P1 ;  /* 0x000000030a037208 */ /* 0x00efe20000800000 */
[----:B------:R-:W-:-:S04]  /*1620*/  FADD R7, -R2, R7 ;  /* 0x0000000702077221 */ /* 0x000fc80000000100 */
[----:B------:R-:W-:Y:S01]  /*1630*/  FMUL R7, R7, 1.4426950216293334961 ;  /* 0x3fb8aa3b07077820 */ /* 0x000fe20000400000 */
[----:B------:R-:W0:Y:S01]  /*1640*/  @!P3 S2R R9, SR_CgaCtaId ;  /* 0x000000000009b919 */ /* 0x000e220000008800 */
[----:B------:R-:W-:Y:S02]  /*1650*/  @!P3 MOV R8, 0x400 ;  /* 0x000004000008b802 */ /* 0x000fe40000000f00 */
[----:B------:R-:W-:Y:S02]  /*1660*/  @!P3 SHF.R.U32.HI R6, RZ, 0x2, R0 ;  /* 0x00000002ff06b819 */ /* 0x000fe40000011600 */
[----:B------:R-:W-:Y:S02]  /*1670*/  FSETP.GEU.AND P2, PT, R7, -126, PT ;  /* 0xc2fc00000700780b */ /* 0x000fe40003f4e000 */
[----:B------:R-:W-:-:S11]  /*1680*/  @!P3 LOP3.LUT R6, R6, 0xf8, RZ, 0xc0, !PT ;  /* 0x000000f80606b812 */ /* 0x000fd600078ec0ff */
[----:B------:R-:W-:-:S04]  /*1690*/  @!P2 FMUL R7, R7, 0.5 ;  /* 0x3f0000000707a820 */ /* 0x000fc80000400000 */
[----:B------:R-:W1:Y:S01]  /*16a0*/  MUFU.EX2 R5, R7 ;  /* 0x0000000700057308 */ /* 0x000e620000000800 */
[----:B0-----:R-:W-:-:S04]  /*16b0*/  @!P3 LEA R9, R9, R8, 0x18 ;  /* 0x000000080909b211 */ /* 0x001fc800078ec0ff */
[----:B------:R-:W-:Y:S01]  /*16c0*/  @!P3 IADD3 R6, PT, PT, R6, R9, RZ ;  /* 0x000000090606b210 */ /* 0x000fe20007ffe0ff */
[----:B-1----:R-:W-:-:S04]  /*16d0*/  @!P2 FMUL R5, R5, R5 ;  /* 0x000000050505a220 */ /* 0x002fc80000400000 */
[----:B------:R-:W-:Y:S01]  /*16e0*/  FFMA R3, R3, R5, R4 ;  /* 0x0000000503037223 */ /* 0x000fe20000000004 */
[----:B------:R-:W-:-:S04]  /*16f0*/  IMAD.MOV.U32 R5, RZ, RZ, R2 ;  /* 0x000000ffff057224 */ /* 0x000fc800078e0002 */
[----:B------:R0:W-:Y:S03]  /*1700*/  @!P3 STS.64 [R6+0x8], R2 ;  /* 0x000008020600b388 */ /* 0x0001e60000000a00 */
.L_x_345:
[----:B------:R-:W-:Y:S05]  /*1710*/  BSYNC.RECONVERGENT B0 ;  /* 0x0000000000007941 */ /* 0x000fea0003800200 */
.L_x_344:
[----:B------:R-:W-:Y:S06]  /*1720*/  BAR.SYNC.DEFER_BLOCKING 0x0 ;  /* 0x0000000000007b1d */ /* 0x000fec0000010000 */
[----:B------:R-:W-:Y:S04]  /*1730*/  BSSY.RECONVERGENT B0, `(.L_x_346) ;  /* 0x000002c000007945 */ /* 0x000fe80003800200 */
[----:B------:R-:W-:Y:S05]  /*1740*/  @P0 BRA `(.L_x_347) ;  /* 0x0000000000a80947 */ /* 0x000fea0003800000 */
[----:B------:R-:W5:Y:S01]  /*1750*/  S2UR UR6, SR_CgaCtaId ;  /* 0x00000000000679c3 */ /* 0x000f620000008800 */
[----:B------:R-:W-:Y:S02]  /*1760*/  UMOV UR5, 0x400 ;  /* 0x0000040000057882 */ /* 0x000fe40000000000 */
[----:B-----5:R-:W-:-:S09]  /*1770*/  ULEA UR5, UR6, UR5, 0x18 ;  /* 0x0000000506057291 */ /* 0x020fd2000f8ec0ff */
[----:B0-----:R-:W0:Y:S04]  /*1780*/  LDS.128 R8, [UR5+0x10] ;  /* 0x00001005ff087984 */ /* 0x001e280008000c00 */
[----:B------:R-:W5:Y:S01]  /*1790*/  LDS.64 R6, [UR5+0x20] ;  /* 0x00002005ff067984 */ /* 0x000f620008000a00 */
[----:B0-----:R-:W-:-:S04]  /*17a0*/  FSETP.GT.AND P0, PT, R5, R8, PT ;  /* 0x000000080500720b */ /* 0x001fc80003f04000 */
[----:B------:R-:W-:Y:S02]  /*17b0*/  FSEL R13, R5, R8, P0 ;  /* 0x00000008050d7208 */ /* 0x000fe40000000000 */
[----:B------:R-:W-:Y:S02]  /*17c0*/  FSEL R8, R8, R5, P0 ;  /* 0x0000000508087208 */ /* 0x000fe40000000000 */
[-C--:B------:R-:W-:Y:S02]  /*17d0*/  FSETP.GT.AND P1, PT, R13, R10.reuse, PT ;  /* 0x0000000a0d00720b */ /* 0x080fe40003f24000 */
[----:B------:R-:W-:Y:S01]  /*17e0*/  FSEL R2, R3, R9, P0 ;  /* 0x0000000903027208 */ /* 0x000fe20000000000 */
[C---:B------:R-:W-:Y:S01]  /*17f0*/  FADD R8, -R13.reuse, R8 ;  /* 0x000000080d087221 */ /* 0x040fe20000000100 */
[----:B-1-3--:R-:W-:Y:S02]  /*1800*/  FSEL R5, R13, R10, P1 ;  /* 0x0000000a0d057208 */ /* 0x00afe40000800000 */
[----:B------:R-:W-:Y:S01]  /*1810*/  FSEL R10, R10, R13, P1 ;  /* 0x0000000d0a0a7208 */ /* 0x000fe20000800000 */
[----:B------:R-:W-:Y:S01]  /*1820*/  FMUL R8, R8, 1.4426950216293334961 ;  /* 0x3fb8aa3b08087820 */ /* 0x000fe20000400000 */
[----:B-----5:R-:W-:-:S02]  /*1830*/  FSETP.GT.AND P2, PT, R5, R6, PT ;  /* 0x000000060500720b */ /* 0x020fc40003f44000 */
[----:B--2---:R-:W-:Y:S01]  /*1840*/  FSEL R3, R9, R3, P0 ;  /* 0x0000000309037208 */ /* 0x004fe20000000000 */
[C---:B------:R-:W-:Y:S01]  /*1850*/  FADD R10, -R5.reuse, R10 ;  /* 0x0000000a050a7221 */ /* 0x040fe20000000100 */
[----:B------:R-:W-:Y:S02]  /*1860*/  FSETP.GEU.AND P3, PT, R8, -126, PT ;  /* 0xc2fc00000800780b */ /* 0x000fe40003f6e000 */
[----:B------:R-:W-:Y:S01]  /*1870*/  FSEL R13, R6, R5, P2 ;  /* 0x00000005060d7208 */ /* 0x000fe20001000000 */
[----:B------:R-:W-:Y:S01]  /*1880*/  FMUL R10, R10, 1.4426950216293334961 ;  /* 0x3fb8aa3b0a0a7820 */ /* 0x000fe20000400000 */
[----:B------:R-:W-:-:S04]  /*1890*/  FSEL R6, R5, R6, P2 ;  /* 0x0000000605067208 */ /* 0x000fc80001000000 */
[----:B------:R-:W-:Y:S01]  /*18a0*/  FSETP.GEU.AND P4, PT, R10, -126, PT ;  /* 0xc2fc00000a00780b */ /* 0x000fe20003f8e000 */
[----:B------:R-:W-:-:S04]  /*18b0*/  FADD R13, -R6, R13 ;  /* 0x0000000d060d7221 */ /* 0x000fc80000000100 */
[----:B------:R-:W-:Y:S01]  /*18c0*/  @!P3 FMUL R8, R8, 0.5 ;  /* 0x3f0000000808b820 */ /* 0x000fe20000400000 */
[----:B------:R-:W-:-:S03]  /*18d0*/  FMUL R13, R13, 1.4426950216293334961 ;  /* 0x3fb8aa3b0d0d7820 */ /* 0x000fc60000400000 */
[----:B----4-:R-:W0:Y:S02]  /*18e0*/  MUFU.EX2 R4, R8 ;  /* 0x0000000800047308 */ /* 0x010e240000000800 */
[----:B------:R-:W-:Y:S02]  /*18f0*/  FSETP.GEU.AND P5, PT, R13, -126, PT ;  /* 0xc2fc00000d00780b */ /* 0x000fe40003fae000 */
[----:B------:R-:W-:-:S04]  /*1900*/  @!P4 FMUL R10, R10, 0.5 ;  /* 0x3f0000000a0ac820 */ /* 0x000fc80000400000 */
[----:B------:R-:W1:Y:S07]  /*1910*/  MUFU.EX2 R5, R10 ;  /* 0x0000000a00057308 */ /* 0x000e6e0000000800 */
[----:B------:R-:W-:Y:S01]  /*1920*/  @!P5 FMUL R13, R13, 0.5 ;  /* 0x3f0000000d0dd820 */ /* 0x000fe20000400000 */
[----:B0-----:R-:W-:-:S04]  /*1930*/  @!P3 FMUL R4, R4, R4 ;  /* 0x000000040404b220 */ /* 0x001fc80000400000 */
[----:B------:R-:W-:Y:S02]  /*1940*/  FFMA R2, R3, R4, R2 ;  /* 0x0000000403027223 */ /* 0x000fe40000000002 */
[----:B------:R-:W0:Y:S01]  /*1950*/  MUFU.EX2 R4, R13 ;  /* 0x0000000d00047308 */ /* 0x000e220000000800 */
[----:B-1----:R-:W-:Y:S02]  /*1960*/  @!P4 FMUL R5, R5, R5 ;  /* 0x000000050505c220 */ /* 0x002fe40000400000 */
[----:B------:R-:W-:Y:S02]  /*1970*/  FSEL R3, R2, R11, P1 ;  /* 0x0000000b02037208 */ /* 0x000fe40000800000 */
[----:B------:R-:W-:-:S05]  /*1980*/  FSEL R2, R11, R2, P1 ;  /* 0x000000020b027208 */ /* 0x000fca0000800000 */
[----:B------:R-:W-:-:S05]  /*1990*/  FFMA R2, R2, R5, R3 ;  /* 0x0000000502027223 */ /* 0x000fca0000000003 */
[----:B------:R-:W-:Y:S02]  /*19a0*/  FSEL R3, R2, R7, P2 ;  /* 0x0000000702037208 */ /* 0x000fe40001000000 */
[----:B------:R-:W-:Y:S01]  /*19b0*/  FSEL R2, R7, R2, P2 ;  /* 0x0000000207027208 */ /* 0x000fe20001000000 */
[----:B0-----:R-:W-:-:S04]  /*19c0*/  @!P5 FMUL R4, R4, R4 ;  /* 0x000000040404d220 */ /* 0x001fc80000400000 */
[----:B------:R-:W-:-:S05]  /*19d0*/  FFMA R7, R2, R4, R3 ;  /* 0x0000000402077223 */ /* 0x000fca0000000003 */
[----:B------:R0:W-:Y:S02]  /*19e0*/  STS.64 [UR5+0x30], R6 ;  /* 0x00003006ff007988 */ /* 0x0001e40008000a05 */
.L_x_347:
[----:B------:R-:W-:Y:S05]  /*19f0*/  BSYNC.RECONVERGENT B0 ;  /* 0x0000000000007941 */ /* 0x000fea0003800200 */
.L_x_346:
[----:B------:R-:W5:Y:S08]  /*1a00*/  S2UR UR6, SR_CgaCtaId ;  /* 0x00000000000679c3 */ /* 0x000f700000008800 */
[----:B------:R-:W-:Y:S01]  /*1a10*/  BAR.SYNC.DEFER_BLOCKING 0x0 ;  /* 0x0000000000007b1d */ /* 0x000fe20000010000 */
[----:B------:R-:W-:-:S05]  /*1a20*/  ISETP.GE.AND P0, PT, R0, UR11, PT ;  /* 0x0000000b00007c0c */ /* 0x000fca000bf06270 */
[----:B------:R-:W-:Y:S02]  /*1a30*/  UMOV UR5, 0x400 ;  /* 0x0000040000057882 */ /* 0x000fe40000000000 */
[----:B-----5:R-:W-:-:S09]  /*1a40*/  ULEA UR5, UR6, UR5, 0x18 ;  /* 0x0000000506057291 */ /* 0x020fd2000f8ec0ff */
[----:B0123--:R-:W0:Y:S02]  /*1a50*/  LDS.64 R2, [UR5+0x30] ;  /* 0x00003005ff027984 */ /* 0x00fe240008000a00 */
        /* <DEDUP_REMOVED lines=22> */
[----:B------:R-:W-:Y:S01]  /*1bc0*/  IMAD.U32 R6, RZ, RZ, UR6 ;  /* 0x00000006ff067e24 */ /* 0x000fe2000f8e00ff */
[----:B------:R-:W-:Y:S01]  /*1bd0*/  LOP3.LUT R5, R5, 0x180, RZ, 0xc0, !PT ;  /* 0x0000018005057812 */ /* 0x000fe200078ec0ff */
[----:B------:R-:W-:-:S02]  /*1be0*/  IMAD.U32 R7, RZ, RZ, UR5 ;  /* 0x00000005ff077e24 */ /* 0x000fc4000f8e00ff */
[----:B------:R-:W-:Y:S02]  /*1bf0*/  IMAD.MOV R3, RZ, RZ, -R3 ;  /* 0x000000ffff037224 */ /* 0x000fe400078e0a03 */
[----:B------:R-:W-:Y:S01]  /*1c00*/  IMAD.WIDE.U32 R6, R0, 0x4, R6 ;  /* 0x0000000400067825 */ /* 0x000fe200078e0006 */
[----:B0-----:R-:W-:-:S03]  /*1c10*/  LEA R10, P2, R13, UR14, 0x2 ;  /* 0x0000000e0d0a7c11 */ /* 0x001fc6000f8410ff */
[----:B------:R-:W-:Y:S01]  /*1c20*/  IMAD.IADD R0, R0, 0x1, R5 ;  /* 0x0000000100007824 */ /* 0x000fe200078e0205 */
[----:B------:R-:W-:Y:S02]  /*1c30*/  IADD3 R8, P1, PT, R6, UR12, RZ ;  /* 0x0000000c06087c10 */ /* 0x000fe4000ff3e0ff */
[----:B------:R-:W-:Y:S02]  /*1c40*/  LEA.HI.X R13, R13, UR15, R12, 0x2, P2 ;  /* 0x0000000f0d0d7c11 */ /* 0x000fe400090f140c */
[----:B------:R-:W-:-:S09]  /*1c50*/  IADD3.X R11, PT, PT, R7, UR13, RZ, P1, !PT ;  /* 0x0000000d070b7c10 */ /* 0x000fd20008ffe4ff */
.L_x_350:
[----:B0-----:R-:W-:Y:S02]  /*1c60*/  IMAD.MOV.U32 R6, RZ, RZ, R8 ;  /* 0x000000ffff067224 */ /* 0x001fe400078e0008 */
[----:B------:R-:W-:-:S05]  /*1c70*/  IMAD.MOV.U32 R7, RZ, RZ, R11 ;  /* 0x000000ffff077224 */ /* 0x000fca00078e000b */
[----:B------:R0:W2:Y:S01]  /*1c80*/  LDG.E.CONSTANT R5, desc[UR8][R6.64] ;  /* 0x0000000806057981 */ /* 0x0000a2000c1e9900 */
[----:B------:R-:W-:Y:S02]  /*1c90*/  IADD3 R3, PT, PT, R3, 0x1, RZ ;  /* 0x0000000103037810 */ /* 0x000fe40007ffe0ff */
        /* <DEDUP_REMOVED lines=16> */
.L_x_349:
[----:B------:R-:W-:Y:S05]  /*1da0*/  BSYNC.RECONVERGENT B0 ;  /* 0x0000000000007941 */ /* 0x000fea0003800200 */
.L_x_348:
[----:B------:R-:W-:Y:S05]  /*1db0*/  @!P0 EXIT ;  /* 0x000000000000894d */ /* 0x000fea0003800000 */
[----:B------:R-:W1:Y:S01]  /*1dc0*/  LDCU.128 UR12, c[0x0][0x380] ;  /* 0x00007000ff0c77ac */ /* 0x000e620008000c00 */
[----:B------:R-:W-:Y:S01]  /*1dd0*/  IADD3 R3, P0, PT, R0, UR4, RZ ;  /* 0x0000000400037c10 */ /* 0x000fe2000ff1e0ff */
[----:B------:R-:W-:Y:S02]  /*1de0*/  USHF.L.U32 UR6, UR4, 0x2, URZ ;  /* 0x0000000204067899 */ /* 0x000fe400080006ff */
[----:B------:R-:W-:Y:S02]  /*1df0*/  USHF.L.U64.HI UR5, UR4, 0x2, UR10 ;  /* 0x0000000204057899 */ /* 0x000fe4000801020a */
[----:B------:R-:W-:Y:S02]  /*1e00*/  IMAD.X R10, RZ, RZ, UR10, P0 ;  /* 0x0000000aff0a7e24 */ /* 0x000fe400080e06ff */
[----:B0-----:R-:W-:Y:S02]  /*1e10*/  IMAD.U32 R6, RZ, RZ, UR6 ;  /* 0x00000006ff067e24 */ /* 0x001fe4000f8e00ff */
[----:B------:R-:W-:-:S02]  /*1e20*/  IMAD.U32 R7, RZ, RZ, UR5 ;  /* 0x00000005ff077e24 */ /* 0x000fc4000f8e00ff */
        /* <DEDUP_REMOVED lines=8> */
.L_x_351:
        /* <DEDUP_REMOVED lines=46> */
.L_x_352:
        /* <DEDUP_REMOVED lines=15> */
.L_x_576:


//--------------------- .text._Z12safe_softmaxILi32EEvPKfPfi --------------------------
	.section	.text._Z12safe_softmaxILi32EEvPKfPfi,"ax",@progbits
	.align	128
        .global         _Z12safe_softmaxILi32EEvPKfPfi
        .type           _Z12safe_softmaxILi32EEvPKfPfi,@function
        .size           _Z12safe_softmaxILi32EEvPKfPfi,(.L_x_577 - _Z12safe_softmaxILi32EEvPKfPfi)
        .other          _Z12safe_softmaxILi32EEvPKfPfi,@"STO_CUDA_ENTRY STV_DEFAULT"
_Z12safe_softmaxILi32EEvPKfPfi:
.text._Z12safe_softmaxILi32EEvPKfPfi:
[----:B------:R-:W-:Y:S01]  /*0000*/  LDC R1, c[0x0][0x37c] ;  /* 0x0000df00ff017b82 */ /* 0x000fe20000000800 */
[----:B------:R-:W0:Y:S07]  /*0010*/  S2R R0, SR_TID.X ;  /* 0x0000000000007919 */ /* 0x000e2e0000002100 */
[----:B------:R-:W0:Y:S01]  /*0020*/  LDC R3, c[0x0][0x390] ;  /* 0x0000e400ff037b82 */ /* 0x000e220000000800 */
[----:B------:R-:W1:Y:S01]  /*0030*/  LDCU.64 UR6, c[0x0][0x358] ;  /* 0x00006b00ff0677ac */ /* 0x000e620008000a00 */
[----:B------:R-:W-:Y:S01]  /*0040*/  BSSY.RECONVERGENT B0, `(.L_x_353) ;  /* 0x0000072000007945 */ /* 0x000fe20003800200 */
[----:B------:R-:W-:-:S05]  /*0050*/  MOV R4, 0xff7fffff ;  /* 0xff7fffff00047802 */ /* 0x000fca0000000f00 */
[----:B------:R-:W2:Y:S08]  /*0060*/  S2UR UR4, SR_CTAID.X ;  /* 0x00000000000479c3 */ /* 0x000eb00000002500 */
[----:B------:R-:W3:Y:S01]  /*0070*/  LDC.64 R6, c[0x0][0x380] ;  /* 0x0000e000ff067b82 */ /* 0x000ee20000000a00 */
[----:B0-----:R-:W-:Y:S01]  /*0080*/  ISETP.GE.AND P0, PT, R0, R3, PT ;  /* 0x000000030000720c */ /* 0x001fe20003f06270 */
[----:B--2---:R-:W-:-:S05]  /*0090*/  IMAD R5, R3, UR4, RZ ;  /* 0x0000000403057c24 */ /* 0x004fca000f8e02ff */
[----:B------:R-:W-:Y:S01]  /*00a0*/  SHF.R.S32.HI R2, RZ, 0x1f, R5 ;  /* 0x0000001fff027819 */ /* 0x000fe20000011405 */
[----:B---3--:R-:W-:-:S06]  /*00b0*/  IMAD.WIDE R6, R5, 0x4, R6 ;  /* 0x0000000405067825 */ /* 0x008fcc00078e0206 */
[----:B-1----:R-:W-:Y:S05]  /*00c0*/  @P0 BRA `(.L_x_354) ;  /* 0x0000000400a40947 */ /* 0x002fea0003800000 */
[-C--:B------:R-:W-:Y:S01]  /*00d0*/  LOP3.LUT R4, RZ, R0.reuse, RZ, 0x33, !PT ;  /* 0x00000000ff047212 */ /* 0x080fe200078e33ff */
[----:B------:R-:W-:Y:S01]  /*00e0*/  BSSY.RECONVERGENT B1, `(.L_x_355) ;  /* 0x0000033000017945 */ /* 0x000fe20003800200 */
[----:B------:R-:W-:Y:S02]  /*00f0*/  MOV R11, R0 ;  /* 0x00000000000b7202 */ /* 0x000fe40000000f00 */
[----:B------:R-:W-:-:S04]  /*0100*/  IADD3 R4, PT, PT, R4, R3, RZ ;  /* 0x0000000304047210 */ /* 0x000fc80007ffe0ff */
[C---:B------:R-:W-:Y:S02]  /*0110*/  ISETP.GE.U32.AND P0, PT, R4.reuse, 0x1e0, PT ;  /* 0x000001e00400780c */ /* 0x040fe40003f06070 */
[----:B------:R-:W-:Y:S02]  /*0120*/  LEA.HI R28, R4, 0x1, RZ, 0x1b ;  /* 0x00000001041c7811 */ /* 0x000fe400078fd8ff */
[----:B------:R-:W-:Y:S02]  /*0130*/  MOV R4, 0xff7fffff ;  /* 0xff7fffff00047802 */ /* 0x000fe40000000f00 */
[----:B------:R-:W-:-:S04]  /*0140*/  LOP3.LUT R29, R28, 0xf, RZ, 0xc0, !PT ;  /* 0x0000000f1c1d7812 */ /* 0x000fc800078ec0ff */
[----:B------:R-:W-:-:S03]  /*0150*/  ISETP.NE.AND P1, PT, R29, RZ, PT ;  /* 0x000000ff1d00720c */ /* 0x000fc60003f25270 */
[----:B------:R-:W-:Y:S10]  /*0160*/  @!P0 BRA `(.L_x_356) ;  /* 0x0000000000a88947 */ /* 0x000ff40003800000 */
[----:B------:R-:W0:Y:S01]  /*0170*/  LDCU.64 UR4, c[0x0][0x380] ;  /* 0x00007000ff0477ac */ /* 0x000e220008000a00 */
[C---:B------:R-:W-:Y:S02]  /*0180*/  SHF.L.U64.HI R9, R5.reuse, 0x2, R2 ;  /* 0x0000000205097819 */ /* 0x040fe40000010202 */
[----:B------:R-:W-:Y:S02]  /*0190*/  SHF.L.U32 R8, R5, 0x2, RZ ;  /* 0x0000000205087819 */ /* 0x000fe400000006ff */
[----:B------:R-:W-:Y:S02]  /*01a0*/  MOV R4, 0xff7fffff ;  /* 0xff7fffff00047802 */ /* 0x000fe40000000f00 */
[----:B------:R-:W-:Y:S01]  /*01b0*/  MOV R11, R0 ;  /* 0x00000000000b7202 */ /* 0x000fe20000000f00 */
[----:B------:R-:W-:-:S03]  /*01c0*/  IMAD.WIDE.U32 R8, R0, 0x4, R8 ;  /* 0x0000000400087825 */ /* 0x000fc600078e0008 */
[----:B0-----:R-:W-:Y:S02]  /*01d0*/  IADD3 R13, P0, PT, R8, UR4, RZ ;  /* 0x00000004080d7c10 */ /* 0x001fe4000ff1e0ff */
[----:B------:R-:W-:Y:S02]  /*01e0*/  LOP3.LUT R8, R28, 0xffffff0, RZ, 0xc0, !PT ;  /* 0x0ffffff01c087812 */ /* 0x000fe400078ec0ff */
[----:B------:R-:W-:Y:S02]  /*01f0*/  IADD3 R13, P2, PT, R13, 0x400, RZ ;  /* 0x000004000d0d7810 */ /* 0x000fe40007f5e0ff */
[----:B------:R-:W-:Y:S02]  /*0200*/  IADD3 R10, PT, PT, -R8, RZ, RZ ;  /* 0x000000ff080a7210 */ /* 0x000fe40007ffe1ff */
[----:B------:R-:W-:-:S09]  /*0210*/  IADD3.X R9, PT, PT, RZ, UR5, R9, P2, P0 ;  /* 0x00000005ff097c10 */ /* 0x000fd200097e0409 */
.L_x_357:
        /* <DEDUP_REMOVED lines=17> */
[----:B------:R-:W-:-:S02]  /*0330*/  IADD3 R10, PT, PT, R10, 0x10, RZ ;  /* 0x000000100a0a7810 */ /* 0x000fc40007ffe0ff */
[----:B------:R-:W-:Y:S02]  /*0340*/  IADD3 R11, PT, PT, R11, 0x200, RZ ;  /* 0x000002000b0b7810 */ /* 0x000fe40007ffe0ff */
[----:B------:R-:W-:Y:S02]  /*0350*/  ISETP.NE.AND P0, PT, R10, RZ, PT ;  /* 0x000000ff0a00720c */ /* 0x000fe40003f05270 */
[----:B--2---:R-:W-:Y:S02]  /*0360*/  FMNMX3 R12, R4, R13, R12, !PT ;  /* 0x0000000d040c7276 */ /* 0x004fe4000780000c */
[----:B------:R-:W-:-:S04]  /*0370*/  IADD3 R13, P2, PT, R8, 0x800, RZ ;  /* 0x00000800080d7810 */ /* 0x000fc80007f5e0ff */
[----:B0-----:R-:W-:Y:S02]  /*0380*/  IADD3.X R9, PT, PT, RZ, R9, RZ, P2, !PT ;  /* 0x00000009ff097210 */ /* 0x001fe400017fe4ff */
        /* <DEDUP_REMOVED lines=8> */
.L_x_356:
[----:B------:R-:W-:Y:S05]  /*0410*/  BSYNC.RECONVERGENT B1 ;  /* 0x0000000000017941 */ /* 0x000fea0003800200 */
.L_x_355:
        /* <DEDUP_REMOVED lines=20> */
.L_x_359:
[----:B------:R-:W-:Y:S05]  /*0560*/  BSYNC.RECONVERGENT B1 ;  /* 0x0000000000017941 */ /* 0x000fea0003800200 */
.L_x_358:
        /* <DEDUP_REMOVED lines=11> */
[----:B------:R-:W-:-:S02]  /*0620*/  IADD3 R11, PT, PT, R11, 0x80, RZ ;  /* 0x000000800b0b7810 */ /* 0x000fc40007ffe0ff */
[----:B--2---:R-:W-:-:S04]  /*0630*/  FMNMX3 R4, R4, R13, R12, !PT ;  /* 0x0000000d04047276 */ /* 0x004fc8000780000c */
[----:B---3--:R-:W-:-:S07]  /*0640*/  FMNMX3 R4, R4, R15, R14, !PT ;  /* 0x0000000f04047276 */ /* 0x008fce000780000e */
.L_x_361:
[----:B------:R-:W-:Y:S05]  /*0650*/  BSYNC.RECONVERGENT B1 ;  /* 0x0000000000017941 */ /* 0x000fea0003800200 */
.L_x_360:
[----:B------:R-:W-:Y:S05]  /*0660*/  @!P1 BRA `(.L_x_354) ;  /* 0x00000000003c9947 */ /* 0x000fea0003800000 */
[----:B------:R-:W0:Y:S01]  /*0670*/  LDCU.64 UR4, c[0x0][0x380] ;  /* 0x00007000ff0477ac */ /* 0x000e220008000a00 */
[C---:B------:R-:W-:Y:S02]  /*0680*/  SHF.L.U64.HI R9, R5.reuse, 0x2, R2 ;  /* 0x0000000205097819 */ /* 0x040fe40000010202 */
[----:B------:R-:W-:Y:S02]  /*0690*/  SHF.L.U32 R8, R5, 0x2, RZ ;  /* 0x0000000205087819 */ /* 0x000fe400000006ff */
[----:B------:R-:W-:-:S03]  /*06a0*/  IADD3 R10, PT, PT, -R10, RZ, RZ ;  /* 0x000000ff0a0a7210 */ /* 0x000fc60007ffe1ff */
[----:B------:R-:W-:-:S03]  /*06b0*/  IMAD.WIDE.U32 R8, R11, 0x4, R8 ;  /* 0x000000040b087825 */ /* 0x000fc600078e0008 */
[----:B0-----:R-:W-:-:S04]  /*06c0*/  IADD3 R8, P0, PT, R8, UR4, RZ ;  /* 0x0000000408087c10 */ /* 0x001fc8000ff1e0ff */
[----:B------:R-:W-:-:S09]  /*06d0*/  IADD3.X R11, PT, PT, R9, UR5, RZ, P0, !PT ;  /* 0x00000005090b7c10 */ /* 0x000fd200087fe4ff */
.L_x_362:
[----:B------:R-:W-:-:S06]  /*06e0*/  IMAD.MOV.U32 R9, RZ, RZ, R11 ;  /* 0x000000ffff097224 */ /* 0x000fcc00078e000b */
[----:B------:R0:W2:Y:S01]  /*06f0*/  LDG.E.CONSTANT R9, desc[UR6][R8.64] ;  /* 0x0000000608097981 */ /* 0x0000a2000c1e9900 */
[----:B------:R-:W-:-:S04]  /*0700*/  IADD3 R10, PT, PT, R10, 0x1, RZ ;  /* 0x000000010a0a7810 */ /* 0x000fc80007ffe0ff */
[----:B------:R-:W-:Y:S02]  /*0710*/  ISETP.NE.AND P0, PT, R10, RZ, PT ;  /* 0x000000ff0a00720c */ /* 0x000fe40003f05270 */
[----:B0-----:R-:W-:-:S04]  /*0720*/  IADD3 R8, P1, PT, R8, 0x80, RZ ;  /* 0x0000008008087810 */ /* 0x001fc80007f3e0ff */
[----:B------:R-:W-:Y:S02]  /*0730*/  IADD3.X R11, PT, PT, RZ, R11, RZ, P1, !PT ;  /* 0x0000000bff0b7210 */ /* 0x000fe40000ffe4ff */
[----:B--2---:R-:W-:-:S05]  /*0740*/  FMNMX R4, R9, R4, !PT ;  /* 0x0000000409047209 */ /* 0x004fca0007800000 */
[----:B------:R-:W-:Y:S05]  /*0750*/  @P0 BRA `(.L_x_362) ;  /* 0xfffffffc00e00947 */ /* 0x000fea000383ffff */
.L_x_354:
[----:B------:R-:W-:Y:S05]  /*0760*/  BSYNC.RECONVERGENT B0 ;  /* 0x0000000000007941 */ /* 0x000fea0003800200 */
.L_x_353:
[----:B------:R-:W0:Y:S01]  /*0770*/  S2R R8, SR_LANEID ;  /* 0x0000000000087919 */ /* 0x000e220000000000 */
[----:B------:R-:W-:Y:S01]  /*0780*/  MOV R11, R4 ;  /* 0x00000004000b7202 */ /* 0x000fe20000000f00 */
[----:B------:R-:W-:Y:S01]  /*0790*/  BSSY.RECONVERGENT B0, `(.L_x_363) ;  /* 0x0000142000007945 */ /* 0x000fe20003800200 */
[----:B------:R-:W-:Y:S01]  /*07a0*/  BAR.SYNC.DEFER_BLOCKING 0x0 ;  /* 0x0000000000007b1d */ /* 0x000fe20000010000 */
[----:B------:R-:W-:Y:S01]  /*07b0*/  ISETP.NE.AND P1, PT, R0, RZ, PT ;  /* 0x000000ff0000720c */ /* 0x000fe20003f25270 */
[----:B------:R-:W-:-:S04]  /*07c0*/  HFMA2 R12, -RZ, RZ, 0, 0 ;  /* 0x00000000ff0c7431 */ /* 0x000fc800000001ff */
[----:B------:R-:W1:Y:S08]  /*07d0*/  SHFL.DOWN PT, R4, R11, 0x1, 0x1f ;  /* 0x08201f000b047f89 */ /* 0x000e7000000e0000 */
[----:B------:R-:W2:Y:S01]  /*07e0*/  @!P1 S2R R9, SR_CgaCtaId ;  /* 0x0000000000099919 */ /* 0x000ea20000008800 */
[----:B0-----:R-:W-:-:S13]  /*07f0*/  ISETP.GT.AND P0, PT, R8, 0x1e, PT ;  /* 0x0000001e0800780c */ /* 0x001fda0003f04270 */
        /* <DEDUP_REMOVED lines=9> */
[----:B0-----:R-:W-:-:S02]  /*0890*/  @!P0 FMNMX R11, R11, R4, !PT ;  /* 0x000000040b0b8209 */ /* 0x001fc40007800000 */
[----:B------:R-:W-:Y:S02]  /*08a0*/  ISETP.GT.AND P0, PT, R8, 0xf, PT ;  /* 0x0000000f0800780c */ /* 0x000fe40003f04270 */
[----:B------:R-:W-:Y:S01]  /*08b0*/  @!P1 MOV R8, 0x400 ;  /* 0x0000040000089802 */ /* 0x000fe20000000f00 */
[----:B------:R-:W0:Y:S03]  /*08c0*/  SHFL.DOWN PT, R4, R11, 0x10, 0x1f ;  /* 0x0a001f000b047f89 */ /* 0x000e2600000e0000 */
[----:B--2---:R-:W-:-:S07]  /*08d0*/  @!P1 LEA R8, R9, R8, 0x18 ;  /* 0x0000000809089211 */ /* 0x004fce00078ec0ff */
[----:B0-----:R-:W-:Y:S02]  /*08e0*/  @!P0 FMNMX R11, R11, R4, !PT ;  /* 0x000000040b0b8209 */ /* 0x001fe40007800000 */
[----:B------:R-:W-:-:S03]  /*08f0*/  ISETP.GE.AND P0, PT, R0, R3, PT ;  /* 0x000000030000720c */ /* 0x000fc60003f06270 */
[----:B------:R0:W-:Y:S01]  /*0900*/  @!P1 STS [R8], R11 ;  /* 0x0000000b08009388 */ /* 0x0001e20000000800 */
[----:B------:R-:W-:Y:S09]  /*0910*/  BAR.SYNC.DEFER_BLOCKING 0x0 ;  /* 0x0000000000007b1d */ /* 0x000ff20000010000 */
[----:B0-----:R-:W-:Y:S05]  /*0920*/  @P0 BRA `(.L_x_364) ;  /* 0x0000001000a00947 */ /* 0x001fea0003800000 */
[----:B------:R-:W0:Y:S01]  /*0930*/  S2UR UR5, SR_CgaCtaId ;  /* 0x00000000000579c3 */ /* 0x000e220000008800 */
[-C--:B------:R-:W-:Y:S01]  /*0940*/  LOP3.LUT R8, RZ, R0.reuse, RZ, 0x33, !PT ;  /* 0x00000000ff087212 */ /* 0x080fe200078e33ff */
[----:B------:R-:W-:Y:S01]  /*0950*/  UMOV UR4, 0x400 ;  /* 0x0000040000047882 */ /* 0x000fe20000000000 */
[----:B------:R-:W-:Y:S01]  /*0960*/  BSSY.RECONVERGENT B1, `(.L_x_365) ;  /* 0x000009c000017945 */ /* 0x000fe20003800200 */
[----:B------:R-:W-:Y:S02]  /*0970*/  MOV R12, RZ ;  /* 0x000000ff000c7202 */ /* 0x000fe40000000f00 */
[----:B------:R-:W-:Y:S02]  /*0980*/  IADD3 R8, PT, PT, R8, R3, RZ ;  /* 0x0000000308087210 */ /* 0x000fe40007ffe0ff */
[----:B------:R-:W-:Y:S02]  /*0990*/  MOV R11, R0 ;  /* 0x00000000000b7202 */ /* 0x000fe40000000f00 */
[----:B------:R-:W-:-:S02]  /*09a0*/  ISETP.GE.U32.AND P1, PT, R8, 0x1e0, PT ;  /* 0x000001e00800780c */ /* 0x000fc40003f26070 */
[----:B------:R-:W-:-:S04]  /*09b0*/  LEA.HI R10, R8, 0x1, RZ, 0x1b ;  /* 0x00000001080a7811 */ /* 0x000fc800078fd8ff */
[----:B------:R-:W-:-:S04]  /*09c0*/  LOP3.LUT R14, R10, 0xf, RZ, 0xc0, !PT ;  /* 0x0000000f0a0e7812 */ /* 0x000fc800078ec0ff */
[----:B------:R-:W-:Y:S01]  /*09d0*/  ISETP.NE.AND P0, PT, R14, RZ, PT ;  /* 0x000000ff0e00720c */ /* 0x000fe20003f05270 */
[----:B0-----:R-:W-:-:S09]  /*09e0*/  ULEA UR4, UR5, UR4, 0x18 ;  /* 0x0000000405047291 */ /* 0x001fd2000f8ec0ff */
[----:B------:R-:W0:Y:S01]  /*09f0*/  LDS R4, [UR4] ;  /* 0x00000004ff047984 */ /* 0x000e220008000800 */
[----:B------:R-:W-:Y:S05]  /*0a00*/  @!P1 BRA `(.L_x_366) ;  /* 0x0000000800449947 */ /* 0x000fea0003800000 */
[----:B------:R-:W1:Y:S01]  /*0a10*/  LDCU.64 UR4, c[0x0][0x380] ;  /* 0x00007000ff0477ac */ /* 0x000e620008000a00 */
[C---:B------:R-:W-:Y:S01]  /*0a20*/  SHF.L.U64.HI R9, R5.reuse, 0x2, R2 ;  /* 0x0000000205097819 */ /* 0x040fe20000010202 */
[----:B------:R-:W-:Y:S01]  /*0a30*/  IMAD.SHL.U32 R8, R5, 0x4, RZ ;  /* 0x0000000405087824 */ /* 0x000fe200078e00ff */
[----:B------:R-:W-:Y:S02]  /*0a40*/  LOP3.LUT R13, R10, 0xffffff0, RZ, 0xc0, !PT ;  /* 0x0ffffff00a0d7812 */ /* 0x000fe400078ec0ff */
[----:B------:R-:W-:Y:S01]  /*0a50*/  MOV R12, RZ ;  /* 0x000000ff000c7202 */ /* 0x000fe20000000f00 */
[----:B------:R-:W-:Y:S01]  /*0a60*/  IMAD.WIDE.U32 R8, R0, 0x4, R8 ;  /* 0x0000000400087825 */ /* 0x000fe200078e0008 */
[----:B------:R-:W-:Y:S02]  /*0a70*/  MOV R11, R0 ;  /* 0x00000000000b7202 */ /* 0x000fe40000000f00 */
[----:B------:R-:W-:Y:S02]  /*0a80*/  IADD3 R13, PT, PT, -R13, RZ, RZ ;  /* 0x000000ff0d0d7210 */ /* 0x000fe40007ffe1ff */
[----:B-1----:R-:W-:-:S04]  /*0a90*/  IADD3 R8, P1, PT, R8, UR4, RZ ;  /* 0x0000000408087c10 */ /* 0x002fc8000ff3e0ff */
[----:B------:R-:W-:-:S04]  /*0aa0*/  IADD3 R8, P2, PT, R8, 0x400, RZ ;  /* 0x0000040008087810 */ /* 0x000fc80007f5e0ff */
[----:B------:R-:W-:-:S09]  /*0ab0*/  IADD3.X R9, PT, PT, RZ, UR5, R9, P2, P1 ;  /* 0x00000005ff097c10 */ /* 0x000fd200097e2409 */
.L_x_367:
[----:B------:R-:W0:Y:S04]  /*0ac0*/  LDG.E.CONSTANT R25, desc[UR6][R8.64+-0x400] ;  /* 0xfffc000608197981 */ /* 0x000e28000c1e9900 */
[----:B------:R-:W2:Y:S04]  /*0ad0*/  LDG.E.CONSTANT R27, desc[UR6][R8.64+-0x380] ;  /* 0xfffc8006081b7981 */ /* 0x000ea8000c1e9900 */
[----:B------:R-:W3:Y:S04]  /*0ae0*/  LDG.E.CONSTANT R29, desc[UR6][R8.64+-0x300] ;  /* 0xfffd0006081d7981 */ /* 0x000ee8000c1e9900 */
        /* <DEDUP_REMOVED lines=12> */
[----:B------:R-:W5:Y:S01]  /*0bb0*/  LDG.E.CONSTANT R15, desc[UR6][R8.64+0x380] ;  /* 0x00038006080f7981 */ /* 0x000f62000c1e9900 */
[----:B------:R-:W-:-:S02]  /*0bc0*/  IADD3 R13, PT, PT, R13, 0x10, RZ ;  /* 0x000000100d0d7810 */ /* 0x000fc40007ffe0ff */
[----:B------:R-:W-:Y:S01]  /*0bd0*/  IADD3 R11, PT, PT, R11, 0x200, RZ ;  /* 0x000002000b0b7810 */ /* 0x000fe20007ffe0ff */
[----:B0-----:R-:W-:-:S04]  /*0be0*/  FADD R25, -R4, R25 ;  /* 0x0000001904197221 */ /* 0x001fc80000000100 */
[----:B------:R-:W-:Y:S01]  /*0bf0*/  FMUL R25, R25, 1.4426950216293334961 ;  /* 0x3fb8aa3b19197820 */ /* 0x000fe20000400000 */
[C---:B--2---:R-:W-:Y:S01]  /*0c00*/  FADD R27, -R4.reuse, R27 ;  /* 0x0000001b041b7221 */ /* 0x044fe20000000100 */
[----:B---3--:R-:W-:-:S03]  /*0c10*/  FADD R29, -R4, R29 ;  /* 0x0000001d041d7221 */ /* 0x008fc60000000100 */
[----:B------:R-:W-:Y:S01]  /*0c20*/  FMUL R27, R27, 1.4426950216293334961 ;  /* 0x3fb8aa3b1b1b7820 */ /* 0x000fe20000400000 */
[----:B------:R-:W-:Y:S01]  /*0c30*/  FSETP.GEU.AND P5, PT, R25, -126, PT ;  /* 0xc2fc00001900780b */ /* 0x000fe20003fae000 */
[----:B------:R-:W-:Y:S01]  /*0c40*/  FMUL R29, R29, 1.4426950216293334961 ;  /* 0x3fb8aa3b1d1d7820 */ /* 0x000fe20000400000 */
[C---:B----4-:R-:W-:Y:S02]  /*0c50*/  FADD R31, -R4.reuse, R31 ;  /* 0x0000001f041f7221 */ /* 0x050fe40000000100 */
[----:B------:R-:W-:Y:S01]  /*0c60*/  FSETP.GEU.AND P4, PT, R27, -126, PT ;  /* 0xc2fc00001b00780b */ /* 0x000fe20003f8e000 */
[C---:B-----5:R-:W-:Y:S01]  /*0c70*/  FADD R33, -R4.reuse, R33 ;  /* 0x0000002104217221 */ /* 0x060fe20000000100 */
[----:B------:R-:W-:Y:S01]  /*0c80*/  FSETP.GEU.AND P3, PT, R29, -126, PT ;  /* 0xc2fc00001d00780b */ /* 0x000fe20003f6e000 */
[----:B------:R-:W-:Y:S01]  /*0c90*/  FMUL R31, R31, 1.4426950216293334961 ;  /* 0x3fb8aa3b1f1f7820 */ /* 0x000fe20000400000 */
[----:B------:R-:W-:Y:S01]  /*0ca0*/  FADD R35, -R4, R35 ;  /* 0x0000002304237221 */ /* 0x000fe20000000100 */
[----:B------:R-:W-:-:S04]  /*0cb0*/  FMUL R33, R33, 1.4426950216293334961 ;  /* 0x3fb8aa3b21217820 */ /* 0x000fc80000400000 */
[----:B------:R-:W-:Y:S01]  /*0cc0*/  @!P5 FMUL R25, R25, 0.5 ;  /* 0x3f0000001919d820 */ /* 0x000fe20000400000 */
[----:B------:R-:W-:Y:S01]  /*0cd0*/  FSETP.GEU.AND P2, PT, R31, -126, PT ;  /* 0xc2fc00001f00780b */ /* 0x000fe20003f4e000 */
[----:B------:R-:W-:Y:S01]  /*0ce0*/  FMUL R35, R35, 1.4426950216293334961 ;  /* 0x3fb8aa3b23237820 */ /* 0x000fe20000400000 */
[----:B------:R-:W-:Y:S01]  /*0cf0*/  FSETP.GEU.AND P1, PT, R33, -126, PT ;  /* 0xc2fc00002100780b */ /* 0x000fe20003f2e000 */
[----:B------:R-:W-:Y:S01]  /*0d00*/  @!P4 FMUL R27, R27, 0.5 ;  /* 0x3f0000001b1bc820 */ /* 0x000fe20000400000 */
[C---:B------:R-:W-:Y:S01]  /*0d10*/  FADD R37, -R4.reuse, R37 ;  /* 0x0000002504257221 */ /* 0x040fe20000000100 */
[----:B------:R-:W0:Y:S01]  /*0d20*/  MUFU.EX2 R25, R25 ;  /* 0x0000001900197308 */ /* 0x000e220000000800 */
[----:B------:R-:W-:Y:S01]  /*0d30*/  @!P3 FMUL R29, R29, 0.5 ;  /* 0x3f0000001d1db820 */ /* 0x000fe20000400000 */
[----:B------:R-:W-:Y:S01]  /*0d40*/  FSETP.GEU.AND P6, PT, R35, -126, PT ;  /* 0xc2fc00002300780b */ /* 0x000fe20003fce000 */
[----:B------:R-:W-:Y:S01]  /*0d50*/  FMUL R37, R37, 1.4426950216293334961 ;  /* 0x3fb8aa3b25257820 */ /* 0x000fe20000400000 */
[C---:B------:R-:W-:Y:S01]  /*0d60*/  FADD R39, -R4.reuse, R39 ;  /* 0x0000002704277221 */ /* 0x040fe20000000100 */
[C---:B------:R-:W-:Y:S01]  /*0d70*/  FADD R41, -R4.reuse, R41 ;  /* 0x0000002904297221 */ /* 0x040fe20000000100 */
[----:B------:R-:W-:-:S02]  /*0d80*/  FADD R43, -R4, R43 ;  /* 0x0000002b042b7221 */ /* 0x000fc40000000100 */
[----:B------:R-:W1:Y:S01]  /*0d90*/  MUFU.EX2 R27, R27 ;  /* 0x0000001b001b7308 */ /* 0x000e620000000800 */
[----:B------:R-:W-:Y:S01]  /*0da0*/  @!P2 FMUL R31, R31, 0.5 ;  /* 0x3f0000001f1fa820 */ /* 0x000fe20000400000 */
[----:B------:R-:W-:Y:S01]  /*0db0*/  @!P1 FMUL R33, R33, 0.5 ;  /* 0x3f00000021219820 */ /* 0x000fe20000400000 */
[----:B------:R-:W-:Y:S01]  /*0dc0*/  FMUL R39, R39, 1.4426950216293334961 ;  /* 0x3fb8aa3b27277820 */ /* 0x000fe20000400000 */
[----:B------:R-:W-:Y:S01]  /*0dd0*/  FMUL R41, R41, 1.4426950216293334961 ;  /* 0x3fb8aa3b29297820 */ /* 0x000fe20000400000 */
[----:B------:R-:W-:Y:S01]  /*0de0*/  FMUL R43, R43, 1.4426950216293334961 ;  /* 0x3fb8aa3b2b2b7820 */ /* 0x000fe20000400000 */
[C---:B------:R-:W-:Y:S01]  /*0df0*/  FADD R45, -R4.reuse, R45 ;  /* 0x0000002d042d7221 */ /* 0x040fe20000000100 */
[----:B------:R-:W-:Y:S01]  /*0e00*/  @!P6 FMUL R35, R35, 0.5 ;  /* 0x3f0000002323e820 */ /* 0x000fe20000400000 */
[----:B------:R-:W2:Y:S01]  /*0e10*/  MUFU.EX2 R29, R29 ;  /* 0x0000001d001d7308 */ /* 0x000ea20000000800 */
[----:B0-----:R-:W-:Y:S01]  /*0e20*/  @!P5 FMUL R25, R25, R25 ;  /* 0x000000191919d220 */ /* 0x001fe20000400000 */
[----:B------:R-:W-:Y:S01]  /*0e30*/  FSETP.GEU.AND P5, PT, R37, -126, PT ;  /* 0xc2fc00002500780b */ /* 0x000fe20003fae000 */
[C---:B------:R-:W-:Y:S01]  /*0e40*/  FADD R23, -R4.reuse, R23 ;  /* 0x0000001704177221 */ /* 0x040fe20000000100 */
[----:B------:R-:W-:Y:S01]  /*0e50*/  FMUL R45, R45, 1.4426950216293334961 ;  /* 0x3fb8aa3b2d2d7820 */ /* 0x000fe20000400000 */
[----:B------:R-:W-:Y:S01]  /*0e60*/  FADD R12, R25, R12 ;  /* 0x0000000c190c7221 */ /* 0x000fe20000000000 */
[C---:B------:R-:W-:Y:S01]  /*0e70*/  FADD R21, -R4.reuse, R21 ;  /* 0x0000001504157221 */ /* 0x040fe20000000100 */
[----:B------:R-:W-:Y:S01]  /*0e80*/  FMUL R23, R23, 1.4426950216293334961 ;  /* 0x3fb8aa3b17177820 */ /* 0x000fe20000400000 */
[----:B------:R-:W0:Y:S01]  /*0e90*/  MUFU.EX2 R31, R31 ;  /* 0x0000001f001f7308 */ /* 0x000e220000000800 */
[----:B-1----:R-:W-:Y:S01]  /*0ea0*/  @!P4 FMUL R27, R27, R27 ;  /* 0x0000001b1b1bc220 */ /* 0x002fe20000400000 */
[----:B------:R-:W-:Y:S01]  /*0eb0*/  FSETP.GEU.AND P4, PT, R39, -126, PT ;  /* 0xc2fc00002700780b */ /* 0x000fe20003f8e000 */
[----:B------:R-:W-:Y:S01]  /*0ec0*/  FMUL R21, R21, 1.4426950216293334961 ;  /* 0x3fb8aa3b15157820 */ /* 0x000fe20000400000 */
[----:B------:R-:W-:Y:S01]  /*0ed0*/  FADD R19, -R4, R19 ;  /* 0x0000001304137221 */ /* 0x000fe20000000100 */
[----:B------:R-:W-:Y:S01]  /*0ee0*/  FADD R12, R12, R27 ;  /* 0x0000001b0c0c7221 */ /* 0x000fe20000000000 */
[----:B------:R-:W-:Y:S01]  /*0ef0*/  FADD R17, -R4, R17 ;  /* 0x0000001104117221 */ /* 0x000fe20000000100 */
[----:B------:R-:W-:Y:S01]  /*0f00*/  @!P5 FMUL R37, R37, 0.5 ;  /* 0x3f0000002525d820 */ /* 0x000fe20000400000 */
[----:B------:R-:W1:Y:S01]  /*0f10*/  MUFU.EX2 R33, R33 ;  /* 0x0000002100217308 */ /* 0x000e620000000800 */
[----:B--2---:R-:W-:Y:S01]  /*0f20*/  @!P3 FMUL R29, R29, R29 ;  /* 0x0000001d1d1db220 */ /* 0x004fe20000400000 */
[----:B------:R-:W-:Y:S01]  /*0f30*/  FSETP.GEU.AND P3, PT, R41, -126, PT ;  /* 0xc2fc00002900780b */ /* 0x000fe20003f6e000 */
[----:B------:R-:W-:Y:S01]  /*0f40*/  FMUL R19, R19, 1.4426950216293334961 ;  /* 0x3fb8aa3b13137820 */ /* 0x000fe20000400000 */
[----:B------:R-:W-:Y:S01]  /*0f50*/  FMUL R17, R17, 1.4426950216293334961 ;  /* 0x3fb8aa3b11117820 */ /* 0x000fe20000400000 */
[----:B------:R-:W-:Y:S01]  /*0f60*/  FADD R12, R12, R29 ;  /* 0x0000001d0c0c7221 */ /* 0x000fe20000000000 */
[----:B------:R-:W-:Y:S01]  /*0f70*/  FADD R15, -R4, R15 ;  /* 0x0000000f040f7221 */ /* 0x000fe20000000100 */
[----:B------:R-:W-:Y:S01]  /*0f80*/  @!P4 FMUL R39, R39, 0.5 ;  /* 0x3f0000002727c820 */ /* 0x000fe20000400000 */
[----:B------:R-:W2:Y:S01]  /*0f90*/  MUFU.EX2 R35, R35 ;  /* 0x0000002300237308 */ /* 0x000ea20000000800 */
[----:B0-----:R-:W-:Y:S01]  /*0fa0*/  @!P2 FMUL R31, R31, R31 ;  /* 0x0000001f1f1fa220 */ /* 0x001fe20000400000 */
[----:B------:R-:W-:Y:S01]  /*0fb0*/  FSETP.GEU.AND P2, PT, R43, -126, PT ;  /* 0xc2fc00002b00780b */ /* 0x000fe20003f4e000 */
[----:B------:R-:W-:-:S02]  /*0fc0*/  FMUL R15, R15, 1.4426950216293334961 ;  /* 0x3fb8aa3b0f0f7820 */ /* 0x000fc40000400000 */
[----:B------:R-:W-:Y:S02]  /*0fd0*/  FADD R12, R12, R31 ;  /* 0x0000001f0c0c7221 */ /* 0x000fe40000000000 */
[----:B------:R-:W-:Y:S01]  /*0fe0*/  @!P3 FMUL R41, R41, 0.5 ;  /* 0x3f0000002929b820 */ /* 0x000fe20000400000 */
[----:B------:R-:W0:Y:S01]  /*0ff0*/  MUFU.EX2 R37, R37 ;  /* 0x0000002500257308 */ /* 0x000e220000000800 */
[----:B-1----:R-:W-:Y:S01]  /*1000*/  @!P1 FMUL R33, R33, R33 ;  /* 0x0000002121219220 */ /* 0x002fe20000400000 */
[----:B------:R-:W-:-:S03]  /*1010*/  FSETP.GEU.AND P1, PT, R45, -126, PT ;  /* 0xc2fc00002d00780b */ /* 0x000fc60003f2e000 */
[----:B------:R-:W-:Y:S02]  /*1020*/  FADD R12, R12, R33 ;  /* 0x000000210c0c7221 */ /* 0x000fe40000000000 */
[----:B------:R-:W-:Y:S01]  /*1030*/  @!P2 FMUL R43, R43, 0.5 ;  /* 0x3f0000002b2ba820 */ /* 0x000fe20000400000 */
[----:B------:R-:W1:Y:S01]  /*1040*/  MUFU.EX2 R39, R39 ;  /* 0x0000002700277308 */ /* 0x000e620000000800 */
[----:B--2---:R-:W-:Y:S01]  /*1050*/  @!P6 FMUL R35, R35, R35 ;  /* 0x000000232323e220 */ /* 0x004fe20000400000 */
[----:B------:R-:W-:-:S03]  /*1060*/  FSETP.GEU.AND P6, PT, R23, -126, PT ;  /* 0xc2fc00001700780b */ /* 0x000fc60003fce000 */
[----:B------:R-:W-:Y:S02]  /*1070*/  FADD R12, R12, R35 ;  /* 0x000000230c0c7221 */ /* 0x000fe40000000000 */
[----:B------:R-:W-:Y:S01]  /*1080*/  @!P1 FMUL R45, R45, 0.5 ;  /* 0x3f0000002d2d9820 */ /* 0x000fe20000400000 */
[----:B------:R-:W2:Y:S01]  /*1090*/  MUFU.EX2 R41, R41 ;  /* 0x0000002900297308 */ /* 0x000ea20000000800 */
[----:B0-----:R-:W-:Y:S01]  /*10a0*/  @!P5 FMUL R37, R37, R37 ;  /* 0x000000252525d220 */ /* 0x001fe20000400000 */
[----:B------:R-:W-:-:S03]  /*10b0*/  FSETP.GEU.AND P5, PT, R21, -126, PT ;  /* 0xc2fc00001500780b */ /* 0x000fc60003fae000 */
        /* <DEDUP_REMOVED lines=19> */
[----:B------:R-:W-:-:S03]  /*11f0*/  ISETP.NE.AND P1, PT, R13, RZ, PT ;  /* 0x000000ff0d00720c */ /* 0x000fc60003f25270 */
[----:B------:R-:W-:Y:S02]  /*1200*/  FADD R12, R12, R45 ;  /* 0x0000002d0c0c7221 */ /* 0x000fe40000000000 */
[----:B------:R-:W-:Y:S01]  /*1210*/  @!P2 FMUL R15, R15, 0.5 ;  /* 0x3f0000000f0fa820 */ /* 0x000fe20000400000 */
[----:B------:R-:W1:Y:S01]  /*1220*/  MUFU.EX2 R19, R19 ;  /* 0x0000001300137308 */ /* 0x000e620000000800 */
[----:B--2---:R-:W-:-:S04]  /*1230*/  @!P6 FMUL R23, R23, R23 ;  /* 0x000000171717e220 */ /* 0x004fc80000400000 */
[----:B------:R-:W-:-:S03]  /*1240*/  FADD R12, R12, R23 ;  /* 0x000000170c0c7221 */ /* 0x000fc60000000000 */
[----:B------:R-:W2:Y:S01]  /*1250*/  MUFU.EX2 R17, R17 ;  /* 0x0000001100117308 */ /* 0x000ea20000000800 */
[----:B0-----:R-:W-:-:S04]  /*1260*/  @!P5 FMUL R21, R21, R21 ;  /* 0x000000151515d220 */ /* 0x001fc80000400000 */
[----:B------:R-:W-:-:S03]  /*1270*/  FADD R12, R12, R21 ;  /* 0x000000150c0c7221 */ /* 0x000fc60000000000 */
[----:B------:R-:W0:Y:S01]  /*1280*/  MUFU.EX2 R23, R15 ;  /* 0x0000000f00177308 */ /* 0x000e220000000800 */
[----:B-1----:R-:W-:-:S04]  /*1290*/  @!P4 FMUL R19, R19, R19 ;  /* 0x000000131313c220 */ /* 0x002fc80000400000 */
[----:B------:R-:W-:Y:S01]  /*12a0*/  FADD R12, R12, R19 ;  /* 0x000000130c0c7221 */ /* 0x000fe20000000000 */
[----:B--2---:R-:W-:Y:S01]  /*12b0*/  @!P3 FMUL R17, R17, R17 ;  /* 0x000000111111b220 */ /* 0x004fe20000400000 */
[----:B------:R-:W-:-:S03]  /*12c0*/  IADD3 R8, P3, PT, R8, 0x800, RZ ;  /* 0x0000080008087810 */ /* 0x000fc60007f7e0ff */
[----:B------:R-:W-:Y:S01]  /*12d0*/  FADD R12, R12, R17 ;  /* 0x000000110c0c7221 */ /* 0x000fe20000000000 */
[----:B------:R-:W-:Y:S01]  /*12e0*/  IADD3.X R9, PT, PT, RZ, R9, RZ, P3, !PT ;  /* 0x00000009ff097210 */ /* 0x000fe20001ffe4ff */
[----:B0-----:R-:W-:-:S04]  /*12f0*/  @!P2 FMUL R23, R23, R23 ;  /* 0x000000171717a220 */ /* 0x001fc80000400000 */
[----:B------:R-:W-:Y:S01]  /*1300*/  FADD R12, R12, R23 ;  /* 0x000000170c0c7221 */ /* 0x000fe20000000000 */
[----:B------:R-:W-:Y:S06]  /*1310*/  @P1 BRA `(.L_x_367) ;  /* 0xfffffff400e81947 */ /* 0x000fec000383ffff */
.L_x_366:
[----:B------:R-:W-:Y:S05]  /*1320*/  BSYNC.RECONVERGENT B1 ;  /* 0x0000000000017941 */ /* 0x000fea0003800200 */
.L_x_365:
[----:B------:R-:W-:Y:S05]  /*1330*/  @!P0 BRA `(.L_x_364) ;  /* 0x00000008001c8947 */ /* 0x000fea0003800000 */
[----:B------:R-:W-:Y:S01]  /*1340*/  ISETP.GE.U32.AND P1, PT, R14, 0x8, PT ;  /* 0x000000080e00780c */ /* 0x000fe20003f26070 */
[----:B------:R-:W-:Y:S01]  /*1350*/  BSSY.RECONVERGENT B1, `(.L_x_368) ;  /* 0x0000046000017945 */ /* 0x000fe20003800200 */
[----:B------:R-:W-:-:S04]  /*1360*/  LOP3.LUT R16, R10, 0x7, RZ, 0xc0, !PT ;  /* 0x000000070a107812 */ /* 0x000fc800078ec0ff */
[----:B------:R-:W-:-:S07]  /*1370*/  ISETP.NE.AND P0, PT, R16, RZ, PT ;  /* 0x000000ff1000720c */ /* 0x000fce0003f05270 */
[----:B------:R-:W-:Y:S06]  /*1380*/  @!P1 BRA `(.L_x_369) ;  /* 0x0000000400089947 */ /* 0x000fec0003800000 */
[----:B------:R-:W-:-:S05]  /*1390*/  IMAD.WIDE.U32 R8, R11, 0x4, R6 ;  /* 0x000000040b087825 */ /* 0x000fca00078e0006 */
[----:B------:R-:W0:Y:S04]  /*13a0*/  LDG.E.CONSTANT R13, desc[UR6][R8.64] ;  /* 0x00000006080d7981 */ /* 0x000e28000c1e9900 */
[----:B------:R-:W2:Y:S04]  /*13b0*/  LDG.E.CONSTANT R15, desc[UR6][R8.64+0x80] ;  /* 0x00008006080f7981 */ /* 0x000ea8000c1e9900 */
[----:B------:R-:W3:Y:S04]  /*13c0*/  LDG.E.CONSTANT R17, desc[UR6][R8.64+0x100] ;  /* 0x0001000608117981 */ /* 0x000ee8000c1e9900 */
[----:B------:R-:W4:Y:S04]  /*13d0*/  LDG.E.CONSTANT R19, desc[UR6][R8.64+0x180] ;  /* 0x0001800608137981 */ /* 0x000f28000c1e9900 */
[----:B------:R-:W5:Y:S04]  /*13e0*/  LDG.E.CONSTANT R21, desc[UR6][R8.64+0x200] ;  /* 0x0002000608157981 */ /* 0x000f68000c1e9900 */
[----:B------:R-:W5:Y:S04]  /*13f0*/  LDG.E.CONSTANT R23, desc[UR6][R8.64+0x280] ;  /* 0x0002800608177981 */ /* 0x000f68000c1e9900 */
[----:B------:R-:W5:Y:S04]  /*1400*/  LDG.E.CONSTANT R25, desc[UR6][R8.64+0x300] ;  /* 0x0003000608197981 */ /* 0x000f68000c1e9900 */
[----:B------:R-:W5:Y:S01]  /*1410*/  LDG.E.CONSTANT R27, desc[UR6][R8.64+0x380] ;  /* 0x00038006081b7981 */ /* 0x000f62000c1e9900 */
[----:B------:R-:W-:Y:S01]  /*1420*/  IADD3 R11, PT, PT, R11, 0x100, RZ ;  /* 0x000001000b0b7810 */ /* 0x000fe20007ffe0ff */
[----:B0-----:R-:W-:-:S04]  /*1430*/  FADD R13, -R4, R13 ;  /* 0x0000000d040d7221 */ /* 0x001fc80000000100 */
[----:B------:R-:W-:Y:S01]  /*1440*/  FMUL R13, R13, 1.4426950216293334961 ;  /* 0x3fb8aa3b0d0d7820 */ /* 0x000fe20000400000 */
[C---:B--2---:R-:W-:Y:S01]  /*1450*/  FADD R15, -R4.reuse, R15 ;  /* 0x0000000f040f7221 */ /* 0x044fe20000000100 */
[----:B---3--:R-:W-:-:S03]  /*1460*/  FADD R17, -R4, R17 ;  /* 0x0000001104117221 */ /* 0x008fc60000000100 */
[----:B------:R-:W-:Y:S01]  /*1470*/  FSETP.GEU.AND P6, PT, R13, -126, PT ;  /* 0xc2fc00000d00780b */ /* 0x000fe20003fce000 */
[----:B------:R-:W-:Y:S01]  /*1480*/  FMUL R15, R15, 1.4426950216293334961 ;  /* 0x3fb8aa3b0f0f7820 */ /* 0x000fe20000400000 */
[----:B------:R-:W-:Y:S01]  /*1490*/  FMUL R17, R17, 1.4426950216293334961 ;  /* 0x3fb8aa3b11117820 */ /* 0x000fe20000400000 */
[----:B----4-:R-:W-:-:S03]  /*14a0*/  FADD R19, -R4, R19 ;  /* 0x0000001304137221 */ /* 0x010fc60000000100 */
[----:B------:R-:W-:Y:S01]  /*14b0*/  FSETP.GEU.AND P1, PT, R15, -126, PT ;  /* 0xc2fc00000f00780b */ /* 0x000fe20003f2e000 */
[C---:B-----5:R-:W-:Y:S01]  /*14c0*/  FADD R21, -R4.reuse, R21 ;  /* 0x0000001504157221 */ /* 0x060fe20000000100 */
[----:B------:R-:W-:Y:S01]  /*14d0*/  FMUL R19, R19, 1.4426950216293334961 ;  /* 0x3fb8aa3b13137820 */ /* 0x000fe20000400000 */
[----:B------:R-:W-:Y:S02]  /*14e0*/  FSETP.GEU.AND P2, PT, R17, -126, PT ;  /* 0xc2fc00001100780b */ /* 0x000fe40003f4e000 */
[----:B------:R-:W-:Y:S01]  /*14f0*/  FMUL R21, R21, 1.4426950216293334961 ;  /* 0x3fb8aa3b15157820 */ /* 0x000fe20000400000 */
[C---:B------:R-:W-:Y:S01]  /*1500*/  FADD R23, -R4.reuse, R23 ;  /* 0x0000001704177221 */ /* 0x040fe20000000100 */
[----:B------:R-:W-:Y:S01]  /*1510*/  @!P6 FMUL R13, R13, 0.5 ;  /* 0x3f0000000d0de820 */ /* 0x000fe20000400000 */
[----:B------:R-:W-:Y:S01]  /*1520*/  FSETP.GEU.AND P3, PT, R19, -126, PT ;  /* 0xc2fc00001300780b */ /* 0x000fe20003f6e000 */
[----:B------:R-:W-:Y:S01]  /*1530*/  FADD R25, -R4, R25 ;  /* 0x0000001904197221 */ /* 0x000fe20000000100 */
[----:B------:R-:W-:Y:S01]  /*1540*/  FMUL R23, R23, 1.4426950216293334961 ;  /* 0x3fb8aa3b17177820 */ /* 0x000fe20000400000 */
[----:B------:R-:W-:-:S02]  /*1550*/  FSETP.GEU.AND P4, PT, R21, -126, PT ;  /* 0xc2fc00001500780b */ /* 0x000fc40003f8e000 */
[----:B------:R-:W0:Y:S01]  /*1560*/  MUFU.EX2 R13, R13 ;  /* 0x0000000d000d7308 */ /* 0x000e220000000800 */
[----:B------:R-:W-:Y:S01]  /*1570*/  @!P1 FMUL R15, R15, 0.5 ;  /* 0x3f0000000f0f9820 */ /* 0x000fe20000400000 */
[----:B------:R-:W-:Y:S01]  /*1580*/  FMUL R25, R25, 1.4426950216293334961 ;  /* 0x3fb8aa3b19197820 */ /* 0x000fe20000400000 */
[----:B------:R-:W-:Y:S01]  /*1590*/  FSETP.GEU.AND P5, PT, R23, -126, PT ;  /* 0xc2fc00001700780b */ /* 0x000fe20003fae000 */
[----:B------:R-:W-:Y:S01]  /*15a0*/  @!P2 FMUL R17, R17, 0.5 ;  /* 0x3f0000001111a820 */ /* 0x000fe20000400000 */
[----:B------:R-:W-:-:S03]  /*15b0*/  FADD R27, -R4, R27 ;  /* 0x0000001b041b7221 */ /* 0x000fc60000000100 */
[----:B------:R-:W1:Y:S01]  /*15c0*/  MUFU.EX2 R15, R15 ;  /* 0x0000000f000f7308 */ /* 0x000e620000000800 */
[----:B------:R-:W-:Y:S01]  /*15d0*/  @!P3 FMUL R19, R19, 0.5 ;  /* 0x3f0000001313b820 */ /* 0x000fe20000400000 */
[----:B------:R-:W-:Y:S01]  /*15e0*/  FMUL R27, R27, 1.4426950216293334961 ;  /* 0x3fb8aa3b1b1b7820 */ /* 0x000fe20000400000 */
[----:B------:R-:W-:-:S05]  /*15f0*/  @!P4 FMUL R21, R21, 0.5 ;  /* 0x3f0000001515c820 */ /* 0x000fca0000400000 */
[----:B------:R-:W2:Y:S01]  /*1600*/  MUFU.EX2 R17, R17 ;  /* 0x0000001100117308 */ /* 0x000ea20000000800 */
[----:B0-----:R-:W-:Y:S01]  /*1610*/  @!P6 FMUL R13, R13, R13 ;  /* 0x0000000d0d0de220 */ /* 0x001fe20000400000 */
[----:B------:R-:W-:Y:S01]  /*1620*/  FSETP.GEU.AND P6, PT, R25, -126, PT ;  /* 0xc2fc00001900780b */ /* 0x000fe20003fce000 */
[----:B------:R-:W-:Y:S02]  /*1630*/  @!P5 FMUL R23, R23, 0.5 ;  /* 0x3f0000001717d820 */ /* 0x000fe40000400000 */
[----:B------:R-:W-:-:S03]  /*1640*/  FADD R12, R12, R13 ;  /* 0x0000000d0c0c7221 */ /* 0x000fc60000000000 */
[----:B------:R-:W0:Y:S01]  /*1650*/  MUFU.EX2 R19, R19 ;  /* 0x0000001300137308 */ /* 0x000e220000000800 */
[----:B-1----:R-:W-:Y:S01]  /*1660*/  @!P1 FMUL R15, R15, R15 ;  /* 0x0000000f0f0f9220 */ /* 0x002fe20000400000 */
[----:B------:R-:W-:-:S03]  /*1670*/  FSETP.GEU.AND P1, PT, R27, -126, PT ;  /* 0xc2fc00001b00780b */ /* 0x000fc60003f2e000 */
[----:B------:R-:W-:Y:S02]  /*1680*/  FADD R12, R12, R15 ;  /* 0x0000000f0c0c7221 */ /* 0x000fe40000000000 */
[----:B------:R-:W-:Y:S01]  /*1690*/  @!P6 FMUL R25, R25, 0.5 ;  /* 0x3f0000001919e820 */ /* 0x000fe20000400000 */
[----:B------:R-:W1:Y:S01]  /*16a0*/  MUFU.EX2 R21, R21 ;  /* 0x0000001500157308 */ /* 0x000e620000000800 */
[----:B--2---:R-:W-:-:S04]  /*16b0*/  @!P2 FMUL R17, R17, R17 ;  /* 0x000000111111a220 */ /* 0x004fc80000400000 */
[----:B------:R-:W-:Y:S02]  /*16c0*/  FADD R12, R12, R17 ;  /* 0x000000110c0c7221 */ /* 0x000fe40000000000 */
[----:B------:R-:W-:Y:S01]  /*16d0*/  @!P1 FMUL R27, R27, 0.5 ;  /* 0x3f0000001b1b9820 */ /* 0x000fe20000400000 */
[----:B------:R-:W2:Y:S01]  /*16e0*/  MUFU.EX2 R23, R23 ;  /* 0x0000001700177308 */ /* 0x000ea20000000800 */
[----:B0-----:R-:W-:-:S04]  /*16f0*/  @!P3 FMUL R19, R19, R19 ;  /* 0x000000131313b220 */ /* 0x001fc80000400000 */
[----:B------:R-:W-:-:S03]  /*1700*/  FADD R12, R12, R19 ;  /* 0x000000130c0c7221 */ /* 0x000fc60000000000 */
[----:B------:R-:W0:Y:S01]  /*1710*/  MUFU.EX2 R25, R25 ;  /* 0x0000001900197308 */ /* 0x000e220000000800 */
[----:B-1----:R-:W-:-:S04]  /*1720*/  @!P4 FMUL R21, R21, R21 ;  /* 0x000000151515c220 */ /* 0x002fc80000400000 */
[----:B------:R-:W-:-:S03]  /*1730*/  FADD R12, R12, R21 ;  /* 0x000000150c0c7221 */ /* 0x000fc60000000000 */
[----:B------:R-:W1:Y:S01]  /*1740*/  MUFU.EX2 R9, R27 ;  /* 0x0000001b00097308 */ /* 0x000e620000000800 */
[----:B--2---:R-:W-:-:S04]  /*1750*/  @!P5 FMUL R23, R23, R23 ;  /* 0x000000171717d220 */ /* 0x004fc80000400000 */
[----:B------:R-:W-:Y:S01]  /*1760*/  FADD R12, R12, R23 ;  /* 0x000000170c0c7221 */ /* 0x000fe20000000000 */
[----:B0-----:R-:W-:-:S04]  /*1770*/  @!P6 FMUL R25, R25, R25 ;  /* 0x000000191919e220 */ /* 0x001fc80000400000 */
[----:B------:R-:W-:Y:S01]  /*1780*/  FADD R12, R12, R25 ;  /* 0x000000190c0c7221 */ /* 0x000fe20000000000 */
[----:B-1----:R-:W-:-:S04]  /*1790*/  @!P1 FMUL R9, R9, R9 ;  /* 0x0000000909099220 */ /* 0x002fc80000400000 */
[----:B------:R-:W-:-:S07]  /*17a0*/  FADD R12, R12, R9 ;  /* 0x000000090c0c7221 */ /* 0x000fce0000000000 */
.L_x_369:
[----:B------:R-:W-:Y:S05]  /*17b0*/  BSYNC.RECONVERGENT B1 ;  /* 0x0000000000017941 */ /* 0x000fea0003800200 */
.L_x_368:
        /* <DEDUP_REMOVED lines=10> */
[----:B------:R-:W4:Y:S01]  /*1860*/  LDG.E.CONSTANT R17, desc[UR6][R6.64+0x180] ;  /* 0x0001800606117981 */ /* 0x000f22000c1e9900 */
[----:B------:R-:W-:-:S02]  /*1870*/  VIADD R11, R11, 0x80 ;  /* 0x000000800b0b7836 */ /* 0x000fc40000000000 */
[----:B0-----:R-:W-:-:S04]  /*1880*/  FADD R9, -R4, R9 ;  /* 0x0000000904097221 */ /* 0x001fc80000000100 */
[----:B------:R-:W-:Y:S01]  /*1890*/  FMUL R9, R9, 1.4426950216293334961 ;  /* 0x3fb8aa3b09097820 */ /* 0x000fe20000400000 */
[C---:B--2---:R-:W-:Y:S01]  /*18a0*/  FADD R13, -R4.reuse, R13 ;  /* 0x0000000d040d7221 */ /* 0x044fe20000000100 */
[----:B---3--:R-:W-:-:S03]  /*18b0*/  FADD R15, -R4, R15 ;  /* 0x0000000f040f7221 */ /* 0x008fc60000000100 */
[----:B------:R-:W-:Y:S01]  /*18c0*/  FMUL R13, R13, 1.4426950216293334961 ;  /* 0x3fb8aa3b0d0d7820 */ /* 0x000fe20000400000 */
[----:B------:R-:W-:Y:S01]  /*18d0*/  FSETP.GEU.AND P0, PT, R9, -126, PT ;  /* 0xc2fc00000900780b */ /* 0x000fe20003f0e000 */
[----:B----4-:R-:W-:Y:S01]  /*18e0*/  FADD R17, -R4, R17 ;  /* 0x0000001104117221 */ /* 0x010fe20000000100 */
[----:B------:R-:W-:Y:S02]  /*18f0*/  FMUL R15, R15, 1.4426950216293334961 ;  /* 0x3fb8aa3b0f0f7820 */ /* 0x000fe40000400000 */
[----:B------:R-:W-:Y:S01]  /*1900*/  FSETP.GEU.AND P2, PT, R13, -126, PT ;  /* 0xc2fc00000d00780b */ /* 0x000fe20003f4e000 */
[----:B------:R-:W-:Y:S02]  /*1910*/  FMUL R17, R17, 1.4426950216293334961 ;  /* 0x3fb8aa3b11117820 */ /* 0x000fe40000400000 */
[----:B------:R-:W-:-:S03]  /*1920*/  FSETP.GEU.AND P3, PT, R15, -126, PT ;  /* 0xc2fc00000f00780b */ /* 0x000fc60003f6e000 */
[----:B------:R-:W-:-:S03]  /*1930*/  FSETP.GEU.AND P4, PT, R17, -126, PT ;  /* 0xc2fc00001100780b */ /* 0x000fc60003f8e000 */
[----:B------:R-:W-:-:S04]  /*1940*/  @!P0 FMUL R9, R9, 0.5 ;  /* 0x3f00000009098820 */ /* 0x000fc80000400000 */
[----:B------:R-:W0:Y:S01]  /*1950*/  MUFU.EX2 R7, R9 ;  /* 0x0000000900077308 */ /* 0x000e220000000800 */
[----:B------:R-:W-:Y:S02]  /*1960*/  @!P2 FMUL R13, R13, 0.5 ;  /* 0x3f0000000d0da820 */ /* 0x000fe40000400000 */
[----:B------:R-:W-:-:S03]  /*1970*/  @!P3 FMUL R15, R15, 0.5 ;  /* 0x3f0000000f0fb820 */ /* 0x000fc60000400000 */
[----:B------:R-:W-:Y:S02]  /*1980*/  @!P4 FMUL R17, R17, 0.5 ;  /* 0x3f0000001111c820 */ /* 0x000fe40000400000 */
[----:B------:R-:W1:Y:S08]  /*1990*/  MUFU.EX2 R6, R13 ;  /* 0x0000000d00067308 */ /* 0x000e700000000800 */
[----:B------:R-:W2:Y:S01]  /*19a0*/  MUFU.EX2 R10, R15 ;  /* 0x0000000f000a7308 */ /* 0x000ea20000000800 */
[----:B0-----:R-:W-:-:S04]  /*19b0*/  @!P0 FMUL R7, R7, R7 ;  /* 0x0000000707078220 */ /* 0x001fc80000400000 */
[----:B------:R-:W-:-:S03]  /*19c0*/  FADD R7, R12, R7 ;  /* 0x000000070c077221 */ /* 0x000fc60000000000 */
[----:B------:R-:W0:Y:S01]  /*19d0*/  MUFU.EX2 R14, R17 ;  /* 0x00000011000e7308 */ /* 0x000e220000000800 */
[----:B-1----:R-:W-:-:S04]  /*19e0*/  @!P2 FMUL R6, R6, R6 ;  /* 0x000000060606a220 */ /* 0x002fc80000400000 */
[----:B------:R-:W-:Y:S01]  /*19f0*/  FADD R7, R7, R6 ;  /* 0x0000000607077221 */ /* 0x000fe20000000000 */
[----:B--2---:R-:W-:-:S04]  /*1a00*/  @!P3 FMUL R10, R10, R10 ;  /* 0x0000000a0a0ab220 */ /* 0x004fc80000400000 */
[----:B------:R-:W-:Y:S01]  /*1a10*/  FADD R7, R7, R10 ;  /* 0x0000000a07077221 */ /* 0x000fe20000000000 */
[----:B0-----:R-:W-:-:S04]  /*1a20*/  @!P4 FMUL R14, R14, R14 ;  /* 0x0000000e0e0ec220 */ /* 0x001fc80000400000 */
[----:B------:R-:W-:-:S07]  /*1a30*/  FADD R12, R7, R14 ;  /* 0x0000000e070c7221 */ /* 0x000fce0000000000 */
.L_x_371:
[----:B------:R-:W-:Y:S05]  /*1a40*/  BSYNC.RECONVERGENT B1 ;  /* 0x0000000000017941 */ /* 0x000fea0003800200 */
.L_x_370:
[----:B------:R-:W-:Y:S05]  /*1a50*/  @!P1 BRA `(.L_x_364) ;  /* 0x0000000000549947 */ /* 0x000fea0003800000 */
[----:B------:R-:W1:Y:S01]  /*1a60*/  LDCU.64 UR4, c[0x0][0x380] ;  /* 0x00007000ff0477ac */ /* 0x000e620008000a00 */
[C---:B------:R-:W-:Y:S02]  /*1a70*/  SHF.L.U64.HI R7, R5.reuse, 0x2, R2 ;  /* 0x0000000205077819 */ /* 0x040fe40000010202 */
[----:B------:R-:W-:Y:S02]  /*1a80*/  SHF.L.U32 R6, R5, 0x2, RZ ;  /* 0x0000000205067819 */ /* 0x000fe400000006ff */
[----:B------:R-:W-:-:S03]  /*1a90*/  IADD3 R8, PT, PT, -R8, RZ, RZ ;  /* 0x000000ff08087210 */ /* 0x000fc60007ffe1ff */
[----:B------:R-:W-:-:S03]  /*1aa0*/  IMAD.WIDE.U32 R6, R11, 0x4, R6 ;  /* 0x000000040b067825 */ /* 0x000fc600078e0006 */
[----:B-1----:R-:W-:-:S04]  /*1ab0*/  IADD3 R6, P0, PT, R6, UR4, RZ ;  /* 0x0000000406067c10 */ /* 0x002fc8000ff1e0ff */
[----:B------:R-:W-:-:S09]  /*1ac0*/  IADD3.X R13, PT, PT, R7, UR5, RZ, P0, !PT ;  /* 0x00000005070d7c10 */ /* 0x000fd200087fe4ff */
.L_x_372:
[----:B------:R-:W-:-:S06]  /*1ad0*/  MOV R7, R13 ;  /* 0x0000000d00077202 */ /* 0x000fcc0000000f00 */
[----:B------:R1:W0:Y:S01]  /*1ae0*/  LDG.E.CONSTANT R7, desc[UR6][R6.64] ;  /* 0x0000000606077981 */ /* 0x000222000c1e9900 */
[----:B------:R-:W-:-:S04]  /*1af0*/  IADD3 R8, PT, PT, R8, 0x1, RZ ;  /* 0x0000000108087810 */ /* 0x000fc80007ffe0ff */
[----:B------:R-:W-:Y:S02]  /*1b00*/  ISETP.NE.AND P1, PT, R8, RZ, PT ;  /* 0x000000ff0800720c */ /* 0x000fe40003f25270 */
[----:B-1----:R-:W-:-:S04]  /*1b10*/  IADD3 R6, P2, PT, R6, 0x80, RZ ;  /* 0x0000008006067810 */ /* 0x002fc80007f5e0ff */
[----:B------:R-:W-:Y:S01]  /*1b20*/  IADD3.X R13, PT, PT, RZ, R13, RZ, P2, !PT ;  /* 0x0000000dff0d7210 */ /* 0x000fe200017fe4ff */
[----:B0-----:R-:W-:-:S04]  /*1b30*/  FADD R9, -R4, R7 ;  /* 0x0000000704097221 */ /* 0x001fc80000000100 */
[----:B------:R-:W-:-:S05]  /*1b40*/  FMUL R9, R9, 1.4426950216293334961 ;  /* 0x3fb8aa3b09097820 */ /* 0x000fca0000400000 */
[----:B------:R-:W-:-:S13]  /*1b50*/  FSETP.GEU.AND P0, PT, R9, -126, PT ;  /* 0xc2fc00000900780b */ /* 0x000fda0003f0e000 */
[----:B------:R-:W-:-:S04]  /*1b60*/  @!P0 FMUL R9, R9, 0.5 ;  /* 0x3f00000009098820 */ /* 0x000fc80000400000 */
[----:B------:R-:W0:Y:S02]  /*1b70*/  MUFU.EX2 R11, R9 ;  /* 0x00000009000b7308 */ /* 0x000e240000000800 */
[----:B0-----:R-:W-:-:S04]  /*1b80*/  @!P0 FMUL R11, R11, R11 ;  /* 0x0000000b0b0b8220 */ /* 0x001fc80000400000 */
[----:B------:R-:W-:Y:S01]  /*1b90*/  FADD R12, R11, R12 ;  /* 0x0000000c0b0c7221 */ /* 0x000fe20000000000 */
[----:B------:R-:W-:Y:S06]  /*1ba0*/  @P1 BRA `(.L_x_372) ;  /* 0xfffffffc00c81947 */ /* 0x000fec000383ffff */
.L_x_364:
[----:B------:R-:W-:Y:S05]  /*1bb0*/  BSYNC.RECONVERGENT B0 ;  /* 0x0000000000007941 */ /* 0x000fea0003800200 */
.L_x_363:
[----:B------:R-:W-:Y:S01]  /*1bc0*/  BAR.SYNC.DEFER_BLOCKING 0x0 ;  /* 0x0000000000007b1d */ /* 0x000fe20000010000 */
[C---:B------:R-:W-:Y:S02]  /*1bd0*/  ISETP.NE.AND P1, PT, R0.reuse, RZ, PT ;  /* 0x000000ff0000720c */ /* 0x040fe40003f25270 */
[----:B------:R-:W-:-:S03]  /*1be0*/  ISETP.GE.AND P2, PT, R0, R3, PT ;  /* 0x000000030000720c */ /* 0x000fc60003f46270 */
[----:B------:R-:W-:Y:S01]  /*1bf0*/  BSSY.RECONVERGENT B0, `(.L_x_373) ;  /* 0x0000016000007945 */ /* 0x000fe20003800200 */
[----:B------:R-:W1:Y:S02]  /*1c00*/  SHFL.DOWN P0, R7, R12, 0x1, 0x1f ;  /* 0x08201f000c077f89 */ /* 0x000e640000000000 */
[----:B-1----:R-:W-:-:S05]  /*1c10*/  @P0 FADD R7, R7, R12 ;  /* 0x0000000c07070221 */ /* 0x002fca0000000000 */
[----:B0-----:R-:W0:Y:S02]  /*1c20*/  SHFL.DOWN P0, R4, R7, 0x2, 0x1f ;  /* 0x08401f0007047f89 */ /* 0x001e240000000000 */
[----:B0-----:R-:W-:-:S05]  /*1c30*/  @P0 FADD R4, R7, R4 ;  /* 0x0000000407040221 */ /* 0x001fca0000000000 */
[----:B------:R-:W0:Y:S02]  /*1c40*/  SHFL.DOWN P0, R9, R4, 0x4, 0x1f ;  /* 0x08801f0004097f89 */ /* 0x000e240000000000 */
[----:B0-----:R-:W-:-:S05]  /*1c50*/  @P0 FADD R9, R4, R9 ;  /* 0x0000000904090221 */ /* 0x001fca0000000000 */
[----:B------:R-:W0:Y:S02]  /*1c60*/  SHFL.DOWN P0, R6, R9, 0x8, 0x1f ;  /* 0x09001f0009067f89 */ /* 0x000e240000000000 */
[----:B0-----:R-:W-:-:S05]  /*1c70*/  @P0 FADD R6, R9, R6 ;  /* 0x0000000609060221 */ /* 0x001fca0000000000 */
[----:B------:R-:W0:Y:S02]  /*1c80*/  SHFL.DOWN P0, R11, R6, 0x10, 0x1f ;  /* 0x0a001f00060b7f89 */ /* 0x000e240000000000 */
[----:B0-----:R-:W-:Y:S01]  /*1c90*/  @P0 FADD R11, R6, R11 ;  /* 0x0000000b060b0221 */ /* 0x001fe20000000000 */
[----:B------:R-:W-:Y:S06]  /*1ca0*/  @P1 BRA `(.L_x_374) ;  /* 0x0000000000281947 */ /* 0x000fec0003800000 */
[----:B------:R-:W-:Y:S01]  /*1cb0*/  FSETP.GEU.AND P0, PT, |R11|, 1.175494350822287508e-38, PT ;  /* 0x008000000b00780b */ /* 0x000fe20003f0e200 */
[----:B------:R-:W0:Y:S01]  /*1cc0*/  S2UR UR5, SR_CgaCtaId ;  /* 0x00000000000579c3 */ /* 0x000e220000008800 */
[----:B------:R-:W-:Y:S01]  /*1cd0*/  HFMA2 R4, -RZ, RZ, 15, 0 ;  /* 0x4b800000ff047431 */ /* 0x000fe200000001ff */
[----:B------:R-:W-:-:S04]  /*1ce0*/  UMOV UR4, 0x400 ;  /* 0x0000040000047882 */ /* 0x000fc80000000000 */
[----:B------:R-:W-:-:S06]  /*1cf0*/  FSEL R4, R4, 1, !P0 ;  /* 0x3f80000004047808 */ /* 0x000fcc0004000000 */
[----:B------:R-:W-:-:S06]  /*1d00*/  @!P0 FMUL R11, R11, 16777216 ;  /* 0x4b8000000b0b8820 */ /* 0x000fcc0000400000 */
[----:B------:R-:W1:Y:S01]  /*1d10*/  MUFU.RCP R11, R11 ;  /* 0x0000000b000b7308 */ /* 0x000e620000001000 */
[----:B0-----:R-:W-:Y:S01]  /*1d20*/  ULEA UR4, UR5, UR4, 0x18 ;  /* 0x0000000405047291 */ /* 0x001fe2000f8ec0ff */
[----:B-1----:R-:W-:-:S08]  /*1d30*/  FMUL R4, R11, R4 ;  /* 0x000000040b047220 */ /* 0x002fd00000400000 */
[----:B------:R0:W-:Y:S03]  /*1d40*/  STS [UR4+0x4], R4 ;  /* 0x00000404ff007988 */ /* 0x0001e60008000804 */
.L_x_374:
[----:B------:R-:W-:Y:S05]  /*1d50*/  BSYNC.RECONVERGENT B0 ;  /* 0x0000000000007941 */ /* 0x000fea0003800200 */
.L_x_373:
[----:B------:R-:W-:Y:S06]  /*1d60*/  BAR.SYNC.DEFER_BLOCKING 0x0 ;  /* 0x0000000000007b1d */ /* 0x000fec0000010000 */
[----:B------:R-:W-:Y:S05]  /*1d70*/  @P2 EXIT ;  /* 0x000000000000294d */ /* 0x000fea0003800000 */
[----:B------:R-:W1:Y:S01]  /*1d80*/  S2UR UR5, SR_CgaCtaId ;  /* 0x00000000000579c3 */ /* 0x000e620000008800 */
[----:B0-----:R-:W-:Y:S01]  /*1d90*/  LOP3.LUT R4, RZ, R0, RZ, 0x33, !PT ;  /* 0x00000000ff047212 */ /* 0x001fe200078e33ff */
[----:B------:R-:W-:Y:S01]  /*1da0*/  UMOV UR4, 0x400 ;  /* 0x0000040000047882 */ /* 0x000fe20000000000 */
[----:B------:R-:W-:Y:S02]  /*1db0*/  BSSY.RECONVERGENT B0, `(.L_x_375) ;  /* 0x000002b000007945 */ /* 0x000fe40003800200 */
[----:B------:R-:W-:-:S04]  /*1dc0*/  IADD3 R4, PT, PT, R4, R3, RZ ;  /* 0x0000000304047210 */ /* 0x000fc80007ffe0ff */
[C---:B------:R-:W-:Y:S02]  /*1dd0*/  LOP3.LUT R6, R4.reuse, 0x60, RZ, 0xc0, !PT ;  /* 0x0000006004067812 */ /* 0x040fe400078ec0ff */
[----:B------:R-:W-:Y:S02]  /*1de0*/  ISETP.GE.U32.AND P0, PT, R4, 0x60, PT ;  /* 0x000000600400780c */ /* 0x000fe40003f06070 */
[----:B------:R-:W-:Y:S01]  /*1df0*/  ISETP.NE.AND P1, PT, R6, 0x60, PT ;  /* 0x000000600600780c */ /* 0x000fe20003f25270 */
[----:B-1----:R-:W-:-:S09]  /*1e00*/  ULEA UR4, UR5, UR4, 0x18 ;  /* 0x0000000405047291 */ /* 0x002fd2000f8ec0ff */
[----:B------:R-:W0:Y:S03]  /*1e10*/  LDS.64 R6, [UR4] ;  /* 0x00000004ff067984 */ /* 0x000e260008000a00 */
[----:B------:R-:W-:Y:S05]  /*1e20*/  @!P1 BRA `(.L_x_376) ;  /* 0x00000000008c9947 */ /* 0x000fea0003800000 */
[----:B------:R-:W1:Y:S01]  /*1e30*/  LDCU.128 UR8, c[0x0][0x380] ;  /* 0x00007000ff0877ac */ /* 0x000e620008000c00 */
[C---:B------:R-:W-:Y:S02]  /*1e40*/  SHF.L.U64.HI R9, R5.reuse, 0x2, R2 ;  /* 0x0000000205097819 */ /* 0x040fe40000010202 */
[C---:B------:R-:W-:Y:S02]  /*1e50*/  SHF.L.U32 R8, R5.reuse, 0x2, RZ ;  /* 0x0000000205087819 */ /* 0x040fe400000006ff */
[----:B------:R-:W-:Y:S02]  /*1e60*/  LEA.HI R4, R4, 0x1, RZ, 0x1b ;  /* 0x0000000104047811 */ /* 0x000fe400078fd8ff */
[----:B------:R-:W-:Y:S01]  /*1e70*/  IADD3 R16, P1, PT, R5, R0, RZ ;  /* 0x0000000005107210 */ /* 0x000fe20007f3e0ff */
[----:B------:R-:W-:-:S03]  /*1e80*/  IMAD.WIDE.U32 R8, R0, 0x4, R8 ;  /* 0x0000000400087825 */ /* 0x000fc600078e0008 */
[----:B------:R-:W-:Y:S01]  /*1e90*/  IADD3.X R17, PT, PT, RZ, R2, RZ, P1, !PT ;  /* 0x00000002ff117210 */ /* 0x000fe20000ffe4ff */
[C---:B------:R-:W-:Y:S01]  /*1ea0*/  IMAD.SHL.U32 R11, R4.reuse, 0x20, RZ ;  /* 0x00000020040b7824 */ /* 0x040fe200078e00ff */
[----:B------:R-:W-:-:S04]  /*1eb0*/  LOP3.LUT R4, R4, 0x3, RZ, 0xc0, !PT ;  /* 0x0000000304047812 */ /* 0x000fc800078ec0ff */
[----:B------:R-:W-:Y:S02]  /*1ec0*/  LOP3.LUT R0, R0, 0x60, R11, 0xf8, !PT ;  /* 0x0000006000007812 */ /* 0x000fe400078ef80b */
[----:B-1----:R-:W-:Y:S02]  /*1ed0*/  LEA R15, P2, R16, UR10, 0x2 ;  /* 0x0000000a100f7c11 */ /* 0x002fe4000f8410ff */
[----:B------:R-:W-:Y:S02]  /*1ee0*/  IADD3 R13, P1, PT, R8, UR8, RZ ;  /* 0x00000008080d7c10 */ /* 0x000fe4000ff3e0ff */
[----:B------:R-:W-:Y:S02]  /*1ef0*/  LEA.HI.X R16, R16, UR11, R17, 0x2, P2 ;  /* 0x0000000b10107c11 */ /* 0x000fe400090f1411 */
[----:B------:R-:W-:Y:S02]  /*1f00*/  IADD3.X R14, PT, PT, R9, UR9, RZ, P1, !PT ;  /* 0x00000009090e7c10 */ /* 0x000fe40008ffe4ff */
[----:B------:R-:W-:-:S07]  /*1f10*/  IADD3 R4, PT, PT, -R4, RZ, RZ ;  /* 0x000000ff04047210 */ /* 0x000fce0007ffe1ff */
.L_x_377:
[----:B-1----:R-:W-:Y:S02]  /*1f20*/  MOV R9, R14 ;  /* 0x0000000e00097202 */ /* 0x002fe40000000f00 */
[----:B------:R-:W-:-:S05]  /*1f30*/  MOV R8, R13 ;  /* 0x0000000d00087202 */ /* 0x000fca0000000f00 */
[----:B------:R1:W0:Y:S01]  /*1f40*/  LDG.E.CONSTANT R9, desc[UR6][R8.64] ;  /* 0x0000000608097981 */ /* 0x000222000c1e9900 */
[----:B------:R-:W-:Y:S02]  /*1f50*/  IADD3 R4, PT, PT, R4, 0x1, RZ ;  /* 0x0000000104047810 */ /* 0x000fe40007ffe0ff */
[----:B------:R-:W-:-:S05]  /*1f60*/  IADD3 R13, P3, PT, R13, 0x80, RZ ;  /* 0x000000800d0d7810 */ /* 0x000fca0007f7e0ff */
[----:B------:R-:W-:Y:S01]  /*1f70*/  IMAD.X R14, RZ, RZ, R14, P3 ;  /* 0x000000ffff0e7224 */ /* 0x000fe200018e060e */
[----:B-1----:R-:W-:Y:S02]  /*1f80*/  MOV R8, R15 ;  /* 0x0000000f00087202 */ /* 0x002fe40000000f00 */
[----:B------:R-:W-:Y:S01]  /*1f90*/  IADD3 R15, P2, PT, R15, 0x80, RZ ;  /* 0x000000800f0f7810 */ /* 0x000fe20007f5e0ff */
[----:B0-----:R-:W-:Y:S01]  /*1fa0*/  FADD R10, -R6, R9 ;  /* 0x00000009060a7221 */ /* 0x001fe20000000100 */
[-C--:B------:R-:W-:Y:S02]  /*1fb0*/  MOV R9, R16.reuse ;  /* 0x0000001000097202 */ /* 0x080fe40000000f00 */
[----:B------:R-:W-:Y:S01]  /*1fc0*/  IADD3.X R16, PT, PT, RZ, R16, RZ, P2, !PT ;  /* 0x00000010ff107210 */ /* 0x000fe200017fe4ff */
        /* <DEDUP_REMOVED lines=9> */
.L_x_376:
[----:B------:R-:W-:Y:S05]  /*2060*/  BSYNC.RECONVERGENT B0 ;  /* 0x0000000000007941 */ /* 0x000fea0003800200 */
.L_x_375:
[----:B------:R-:W-:Y:S05]  /*2070*/  @!P0 EXIT ;  /* 0x000000000000894d */ /* 0x000fea0003800000 */
[----:B------:R-:W2:Y:S01]  /*2080*/  LDCU.128 UR8, c[0x0][0x380] ;  /* 0x00007000ff0877ac */ /* 0x000ea20008000c00 */
[C---:B-1----:R-:W-:Y:S02]  /*2090*/  SHF.L.U64.HI R9, R5.reuse, 0x2, R2 ;  /* 0x0000000205097819 */ /* 0x042fe40000010202 */
[C---:B------:R-:W-:Y:S02]  /*20a0*/  SHF.L.U32 R8, R5.reuse, 0x2, RZ ;  /* 0x0000000205087819 */ /* 0x040fe400000006ff */
[----:B------:R-:W-:-:S03]  /*20b0*/  IADD3 R5, P0, PT, R5, R0, RZ ;  /* 0x0000000005057210 */ /* 0x000fc60007f1e0ff */
[----:B------:R-:W-:Y:S01]  /*20c0*/  IMAD.WIDE.U32 R8, R0, 0x4, R8 ;  /* 0x0000000400087825 */ /* 0x000fe200078e0008 */
[----:B------:R-:W-:Y:S02]  /*20d0*/  IADD3.X R2, PT, PT, RZ, R2, RZ, P0, !PT ;  /* 0x00000002ff027210 */ /* 0x000fe400007fe4ff */
[----:B--2---:R-:W-:Y:S02]  /*20e0*/  LEA R19, P3, R5, UR10, 0x2 ;  /* 0x0000000a05137c11 */ /* 0x004fe4000f8610ff */
[----:B------:R-:W-:Y:S02]  /*20f0*/  IADD3 R4, P2, PT, R8, UR8, RZ ;  /* 0x0000000808047c10 */ /* 0x000fe4000ff5e0ff */
[----:B------:R-:W-:Y:S02]  /*2100*/  IADD3 R19, P1, PT, R19, 0x100, RZ ;  /* 0x0000010013137810 */ /* 0x000fe40007f3e0ff */
[----:B------:R-:W-:Y:S02]  /*2110*/  IADD3 R4, P0, PT, R4, 0x100, RZ ;  /* 0x0000010004047810 */ /* 0x000fe40007f1e0ff */
[----:B------:R-:W-:-:S02]  /*2120*/  LEA.HI.X R2, R5, UR11, R2, 0x2, P3 ;  /* 0x0000000b05027c11 */ /* 0x000fc400098f1402 */
[----:B------:R-:W-:Y:S02]  /*2130*/  IADD3.X R5, PT, PT, RZ, UR9, R9, P0, P2 ;  /* 0x00000009ff057c10 */ /* 0x000fe400087e4409 */
[----:B------:R-:W-:-:S07]  /*2140*/  IADD3.X R20, PT, PT, RZ, R2, RZ, P1, !PT ;  /* 0x00000002ff147210 */ /* 0x000fce0000ffe4ff */
.L_x_378:
[----:B--2---:R-:W0:Y:S04]  /*2150*/  LDG.E.CONSTANT R9, desc[UR6][R4.64+-0x100] ;  /* 0xffff000604097981 */ /* 0x004e28000c1e9900 */
[----:B------:R-:W2:Y:S04]  /*2160*/  LDG.E.CONSTANT R11, desc[UR6][R4.64+-0x80] ;  /* 0xffff8006040b7981 */ /* 0x000ea8000c1e9900 */
[----:B------:R-:W3:Y:S04]  /*2170*/  LDG.E.CONSTANT R13, desc[UR6][R4.64] ;  /* 0x00000006040d7981 */ /* 0x000ee8000c1e9900 */
[----:B------:R-:W4:Y:S01]  /*2180*/  LDG.E.CONSTANT R15, desc[UR6][R4.64+0x80] ;  /* 0x00008006040f7981 */ /* 0x000f22000c1e9900 */
[----:B------:R-:W-:Y:S01]  /*2190*/  IADD3 R0, PT, PT, R0, 0x80, RZ ;  /* 0x0000008000007810 */ /* 0x000fe20007ffe0ff */
[C---:B0-----:R-:W-:Y:S01]  /*21a0*/  FADD R9, -R6.reuse, R9 ;  /* 0x0000000906097221 */ /* 0x041fe20000000100 */
[----:B--2---:R-:W-:-:S03]  /*21b0*/  FADD R11, -R6, R11 ;  /* 0x0000000b060b7221 */ /* 0x004fc60000000100 */
[----:B------:R-:W-:Y:S01]  /*21c0*/  FMUL R9, R9, 1.4426950216293334961 ;  /* 0x3fb8aa3b09097820 */ /* 0x000fe20000400000 */
[----:B---3--:R-:W-:Y:S01]  /*21d0*/  FADD R13, -R6, R13 ;  /* 0x0000000d060d7221 */ /* 0x008fe20000000100 */
[----:B------:R-:W-:-:S03]  /*21e0*/  FMUL R8, R11, 1.4426950216293334961 ;  /* 0x3fb8aa3b0b087820 */ /* 0x000fc60000400000 */
[----:B------:R-:W-:Y:S01]  /*21f0*/  FSETP.GEU.AND P0, PT, R9, -126, PT ;  /* 0xc2fc00000900780b */ /* 0x000fe20003f0e000 */
[----:B----4-:R-:W-:Y:S01]  /*2200*/  FADD R15, -R6, R15 ;  /* 0x0000000f060f7221 */ /* 0x010fe20000000100 */
[----:B------:R-:W-:Y:S01]  /*2210*/  FMUL R12, R13, 1.4426950216293334961 ;  /* 0x3fb8aa3b0d0c7820 */ /* 0x000fe20000400000 */
[----:B------:R-:W-:Y:S02]  /*2220*/  FSETP.GEU.AND P1, PT, R8, -126, PT ;  /* 0xc2fc00000800780b */ /* 0x000fe40003f2e000 */
[----:B------:R-:W-:Y:S02]  /*2230*/  FMUL R16, R15, 1.4426950216293334961 ;  /* 0x3fb8aa3b0f107820 */ /* 0x000fe40000400000 */
[----:B------:R-:W-:-:S03]  /*2240*/  FSETP.GEU.AND P2, PT, R12, -126, PT ;  /* 0xc2fc00000c00780b */ /* 0x000fc60003f4e000 */
[----:B------:R-:W-:-:S03]  /*2250*/  FSETP.GEU.AND P3, PT, R16, -126, PT ;  /* 0xc2fc00001000780b */ /* 0x000fc60003f6e000 */
[----:B------:R-:W-:-:S03]  /*2260*/  @!P0 FMUL R9, R9, 0.5 ;  /* 0x3f00000009098820 */ /* 0x000fc60000400000 */
[----:B------:R-:W-:Y:S01]  /*2270*/  @!P1 FMUL R8, R8, 0.5 ;  /* 0x3f00000008089820 */ /* 0x000fe20000400000 */
[----:B------:R0:W1:Y:S03]  /*2280*/  MUFU.EX2 R2, R9 ;  /* 0x0000000900027308 */ /* 0x0000660000000800 */
[----:B------:R-:W-:-:S03]  /*2290*/  @!P2 FMUL R12, R12, 0.5 ;  /* 0x3f0000000c0ca820 */ /* 0x000fc60000400000 */
[----:B------:R-:W-:Y:S02]  /*22a0*/  @!P3 FMUL R16, R16, 0.5 ;  /* 0x3f0000001010b820 */ /* 0x000fe40000400000 */
[----:B------:R2:W3:Y:S01]  /*22b0*/  MUFU.EX2 R10, R8 ;  /* 0x00000008000a7308 */ /* 0x0004e20000000800 */
[----:B0-----:R-:W-:-:S07]  /*22c0*/  MOV R9, R20 ;  /* 0x0000001400097202 */ /* 0x001fce0000000f00 */
[----:B------:R-:W0:Y:S01]  /*22d0*/  MUFU.EX2 R14, R12 ;  /* 0x0000000c000e7308 */ /* 0x000e220000000800 */
[----:B-1----:R-:W-:Y:S01]  /*22e0*/  @!P0 FMUL R2, R2, R2 ;  /* 0x0000000202028220 */ /* 0x002fe20000400000 */
[----:B--2---:R-:W-:Y:S02]  /*22f0*/  MOV R8, R19 ;  /* 0x0000001300087202 */ /* 0x004fe40000000f00 */
[----:B------:R-:W-:Y:S01]  /*2300*/  ISETP.GE.AND P0, PT, R0, R3, PT ;  /* 0x000000030000720c */ /* 0x000fe20003f06270 */
[----:B------:R-:W-:-:S03]  /*2310*/  FMUL R11, R2, R7 ;  /* 0x00000007020b7220 */ /* 0x000fc60000400000 */
[----:B------:R-:W1:Y:S01]  /*2320*/  MUFU.EX2 R18, R16 ;  /* 0x0000001000127308 */ /* 0x000e620000000800 */
[----:B---3--:R-:W-:Y:S01]  /*2330*/  @!P1 FMUL R10, R10, R10 ;  /* 0x0000000a0a0a9220 */ /* 0x008fe20000400000 */
[----:B------:R2:W-:Y:S01]  /*2340*/  STG.E desc[UR6][R8.64+-0x100], R11 ;  /* 0xffff000b08007986 */ /* 0x0005e2000c101906 */
[----:B------:R-:W-:Y:S02]  /*2350*/  IADD3 R4, P1, PT, R4, 0x200, RZ ;  /* 0x0000020004047810 */ /* 0x000fe40007f3e0ff */
[----:B------:R-:W-:Y:S02]  /*2360*/  FMUL R13, R10, R7 ;  /* 0x000000070a0d7220 */ /* 0x000fe40000400000 */
[----:B------:R-:W-:Y:S01]  /*2370*/  IADD3.X R5, PT, PT, RZ, R5, RZ, P1, !PT ;  /* 0x00000005ff057210 */ /* 0x000fe20000ffe4ff */
[----:B0-----:R-:W-:Y:S02]  /*2380*/  @!P2 FMUL R14, R14, R14 ;  /* 0x0000000e0e0ea220 */ /* 0x001fe40000400000 */
[----:B------:R2:W-:Y:S01]  /*2390*/  STG.E desc[UR6][R8.64+-0x80], R13 ;  /* 0xffff800d08007986 */ /* 0x0005e2000c101906 */
[----:B------:R-:W-:Y:S01]  /*23a0*/  IADD3 R19, P2, PT, R8, 0x200, RZ ;  /* 0x0000020008137810 */ /* 0x000fe20007f5e0ff */
[----:B------:R-:W-:-:S03]  /*23b0*/  FMUL R15, R14, R7 ;  /* 0x000000070e0f7220 */ /* 0x000fc60000400000 */
[----:B------:R-:W-:Y:S01]  /*23c0*/  IADD3.X R20, PT, PT, RZ, R9, RZ, P2, !PT ;  /* 0x00000009ff147210 */ /* 0x000fe200017fe4ff */
[----:B-1----:R-:W-:Y:S01]  /*23d0*/  @!P3 FMUL R18, R18, R18 ;  /* 0x000000121212b220 */ /* 0x002fe20000400000 */
[----:B------:R2:W-:Y:S03]  /*23e0*/  STG.E desc[UR6][R8.64], R15 ;  /* 0x0000000f08007986 */ /* 0x0005e6000c101906 */
[----:B------:R-:W-:-:S05]  /*23f0*/  FMUL R17, R18, R7 ;  /* 0x0000000712117220 */ /* 0x000fca0000400000 */
[----:B------:R2:W-:Y:S01]  /*2400*/  STG.E desc[UR6][R8.64+0x80], R17 ;  /* 0x0000801108007986 */ /* 0x0005e2000c101906 */
[----:B------:R-:W-:Y:S05]  /*2410*/  @!P0 BRA `(.L_x_378) ;  /* 0xfffffffc004c8947 */ /* 0x000fea000383ffff */
[----:B------:R-:W-:Y:S05]  /*2420*/  EXIT ;  /* 0x000000000000794d */ /* 0x000fea0003800000 */
.L_x_379:
        /* <DEDUP_REMOVED lines=13> */
.L_x_577:


//--------------------- .text._Z12safe_softmaxILi64EEvPKfPfi --------------------------
	.section	.text._Z12safe_softmaxILi64EEvPKfPfi,"ax",@progbits
	.align	128
        .global         _Z12safe_softmaxILi64EEvPKfPfi
        .type           _Z12safe_softmaxILi64EEvPKfPfi,@function
        .size           _Z12safe_softmaxILi64EEvPKfPfi,(.L_x_578 - _Z12safe_softmaxILi64EEvPKfPfi)
        .other          _Z12safe_softmaxILi64EEvPKfPfi,@"STO_CUDA_ENTRY STV_DEFAULT"
_Z12safe_softmaxILi64EEvPKfPfi:
.text._Z12safe_softmaxILi64EEvPKfPfi:
        /* <DEDUP_REMOVED lines=15> */
[----:B------:R-:W-:Y:S02]  /*00f0*/  MOV R10, 0xff7fffff ;  /* 0xff7fffff000a7802 */ /* 0x000fe40000000f00 */
[----:B------:R-:W-:Y:S02]  /*0100*/  IADD3 R4, PT, PT, R4, R7, RZ ;  /* 0x0000000704047210 */ /* 0x000fe40007ffe0ff */
[----:B------:R-:W-:Y:S02]  /*0110*/  MOV R11, R0 ;  /* 0x00000000000b7202 */ /* 0x000fe40000000f00 */
[C---:B------:R-:W-:Y:S02]  /*0120*/  ISETP.GE.U32.AND P0, PT, R4.reuse, 0x3c0, PT ;  /* 0x000003c00400780c */ /* 0x040fe40003f06070 */
[----:B------:R-:W-:-:S04]  /*0130*/  LEA.HI R8, R4, 0x1, RZ, 0x1a ;  /* 0x0000000104087811 */ /* 0x000fc800078fd0ff */
[----:B------:R-:W-:-:S04]  /*0140*/  LOP3.LUT R24, R8, 0xf, RZ, 0xc0, !PT ;  /* 0x0000000f08187812 */ /* 0x000fc800078ec0ff */
[----:B------:R-:W-:-:S03]  /*0150*/  ISETP.NE.AND P1, PT, R24, RZ, PT ;  /* 0x000000ff1800720c */ /* 0x000fc60003f25270 */
[----:B------:R-:W-:Y:S10]  /*0160*/  @!P0 BRA `(.L_x_383) ;  /* 0x0000000000ac8947 */ /* 0x000ff40003800000 */
[----:B------:R-:W0:Y:S01]  /*0170*/  LDCU.64 UR4, c[0x0][0x380] ;  /* 0x00007000ff0477ac */ /* 0x000e220008000a00 */
[C---:B------:R-:W-:Y:S01]  /*0180*/  SHF.L.U64.HI R5, R9.reuse, 0x2, R6 ;  /* 0x0000000209057819 */ /* 0x040fe20000010206 */
[----:B------:R-:W-:Y:S01]  /*0190*/  IMAD.MOV.U32 R11, RZ, RZ, R0 ;  /* 0x000000ffff0b7224 */ /* 0x000fe200078e0000 */
[----:B------:R-:W-:Y:S02]  /*01a0*/  SHF.L.U32 R4, R9, 0x2, RZ ;  /* 0x0000000209047819 */ /* 0x000fe400000006ff */
[----:B------:R-:W-:Y:S02]  /*01b0*/  LOP3.LUT R12, R8, 0x7fffff0, RZ, 0xc0, !PT ;  /* 0x07fffff0080c7812 */ /* 0x000fe400078ec0ff */
[----:B------:R-:W-:Y:S01]  /*01c0*/  MOV R10, 0xff7fffff ;  /* 0xff7fffff000a7802 */ /* 0x000fe20000000f00 */
[----:B------:R-:W-:Y:S01]  /*01d0*/  IMAD.WIDE.U32 R4, R0, 0x4, R4 ;  /* 0x0000000400047825 */ /* 0x000fe200078e0004 */
[----:B------:R-:W-:Y:S02]  /*01e0*/  IADD3 R12, PT, PT, -R12, RZ, RZ ;  /* 0x000000ff0c0c7210 */ /* 0x000fe40007ffe1ff */
[----:B0-----:R-:W-:-:S04]  /*01f0*/  IADD3 R14, P0, PT, R4, UR4, RZ ;  /* 0x00000004040e7c10 */ /* 0x001fc8000ff1e0ff */
[----:B------:R-:W-:-:S04]  /*0200*/  IADD3 R14, P2, PT, R14, 0x800, RZ ;  /* 0x000008000e0e7810 */ /* 0x000fc80007f5e0ff */
[----:B------:R-:W-:-:S09]  /*0210*/  IADD3.X R15, PT, PT, RZ, UR5, R5, P2, P0 ;  /* 0x00000005ff0f7c10 */ /* 0x000fd200097e0405 */
.L_x_384:
[----:B------:R-:W-:Y:S02]  /*0220*/  MOV R4, R14 ;  /* 0x0000000e00047202 */ /* 0x000fe40000000f00 */
        /* <DEDUP_REMOVED lines=19> */
[----:B------:R-:W-:Y:S01]  /*0360*/  IADD3 R12, PT, PT, R12, 0x10, RZ ;  /* 0x000000100c0c7810 */ /* 0x000fe20007ffe0ff */
[----:B------:R-:W-:Y:S01]  /*0370*/  VIADD R11, R11, 0x400 ;  /* 0x000004000b0b7836 */ /* 0x000fe20000000000 */
[----:B----4-:R-:W-:Y:S02]  /*0380*/  FMNMX3 R13, R25, R13, R14, !PT ;  /* 0x0000000d190d7276 */ /* 0x010fe4000780000e */
[----:B------:R-:W-:Y:S02]  /*0390*/  ISETP.NE.AND P0, PT, R12, RZ, PT ;  /* 0x000000ff0c00720c */ /* 0x000fe40003f05270 */
[----:B------:R-:W-:-:S02]  /*03a0*/  IADD3 R14, P2, PT, R4, 0x1000, RZ ;  /* 0x00001000040e7810 */ /* 0x000fc40007f5e0ff */
[----:B-----5:R-:W-:Y:S02]  /*03b0*/  FMNMX3 R13, R13, R15, R16, !PT ;  /* 0x0000000f0d0d7276 */ /* 0x020fe40007800010 */
[----:B------:R-:W-:Y:S02]  /*03c0*/  IADD3.X R15, PT, PT, RZ, R5, RZ, P2, !PT ;  /* 0x00000005ff0f7210 */ /* 0x000fe400017fe4ff */
[----:B------:R-:W-:-:S04]  /*03d0*/  FMNMX3 R13, R13, R17, R18, !PT ;  /* 0x000000110d0d7276 */ /* 0x000fc80007800012 */
[----:B------:R-:W-:-:S04]  /*03e0*/  FMNMX3 R13, R13, R19, R20, !PT ;  /* 0x000000130d0d7276 */ /* 0x000fc80007800014 */
[----:B--2---:R-:W-:-:S04]  /*03f0*/  FMNMX3 R10, R13, R21, R10, !PT ;  /* 0x000000150d0a7276 */ /* 0x004fc8000780000a */
[----:B---3--:R-:W-:Y:S01]  /*0400*/  FMNMX3 R10, R10, R23, R22, !PT ;  /* 0x000000170a0a7276 */ /* 0x008fe20007800016 */
[----:B------:R-:W-:Y:S06]  /*0410*/  @P0 BRA `(.L_x_384) ;  /* 0xfffffffc00800947 */ /* 0x000fec000383ffff */
.L_x_383:
[----:B------:R-:W-:Y:S05]  /*0420*/  BSYNC.RECONVERGENT B1 ;  /* 0x0000000000017941 */ /* 0x000fea0003800200 */
.L_x_382:
        /* <DEDUP_REMOVED lines=20> */
.L_x_386:
[----:B------:R-:W-:Y:S05]  /*0570*/  BSYNC.RECONVERGENT B1 ;  /* 0x0000000000017941 */ /* 0x000fea0003800200 */
.L_x_385:
        /* <DEDUP_REMOVED lines=14> */
.L_x_388:
[----:B------:R-:W-:Y:S05]  /*0660*/  BSYNC.RECONVERGENT B1 ;  /* 0x0000000000017941 */ /* 0x000fea0003800200 */
.L_x_387:
        /* <DEDUP_REMOVED lines=8> */
.L_x_389:
[----:B------:R-:W-:-:S06]  /*06f0*/  MOV R5, R11 ;  /* 0x0000000b00057202 */ /* 0x000fcc0000000f00 */
[----:B------:R0:W2:Y:S01]  /*0700*/  LDG.E.CONSTANT R5, desc[UR6][R4.64] ;  /* 0x0000000604057981 */ /* 0x0000a2000c1e9900 */
[----:B------:R-:W-:-:S05]  /*0710*/  VIADD R8, R8, 0x1 ;  /* 0x0000000108087836 */ /* 0x000fca0000000000 */
[----:B------:R-:W-:Y:S02]  /*0720*/  ISETP.NE.AND P0, PT, R8, RZ, PT ;  /* 0x000000ff0800720c */ /* 0x000fe40003f05270 */
[----:B0-----:R-:W-:-:S04]  /*0730*/  IADD3 R4, P1, PT, R4, 0x100, RZ ;  /* 0x0000010004047810 */ /* 0x001fc80007f3e0ff */
[----:B------:R-:W-:Y:S02]  /*0740*/  IADD3.X R11, PT, PT, RZ, R11, RZ, P1, !PT ;  /* 0x0000000bff0b7210 */ /* 0x000fe40000ffe4ff */
[----:B--2---:R-:W-:-:S05]  /*0750*/  FMNMX R10, R5, R10, !PT ;  /* 0x0000000a050a7209 */ /* 0x004fca0007800000 */
[----:B------:R-:W-:Y:S05]  /*0760*/  @P0 BRA `(.L_x_389) ;  /* 0xfffffffc00e00947 */ /* 0x000fea000383ffff */
.L_x_381:
[----:B------:R-:W-:Y:S05]  /*0770*/  BSYNC.RECONVERGENT B0 ;  /* 0x0000000000007941 */ /* 0x000fea0003800200 */
.L_x_380:
[----:B------:R-:W0:Y:S01]  /*0780*/  S2R R12, SR_LANEID ;  /* 0x00000000000c7919 */ /* 0x000e220000000000 */
[----:B------:R-:W1:Y:S01]  /*0790*/  S2UR UR5, SR_CgaCtaId ;  /* 0x00000000000579c3 */ /* 0x000e620000008800 */
[----:B------:R-:W-:Y:S01]  /*07a0*/  UMOV UR4, 0x400 ;  /* 0x0000040000047882 */ /* 0x000fe20000000000 */
[----:B------:R-:W-:Y:S01]  /*07b0*/  SHF.R.U32.HI R8, RZ, 0x3, R0 ;  /* 0x00000003ff087819 */ /* 0x000fe20000011600 */
[----:B------:R-:W2:Y:S01]  /*07c0*/  SHFL.DOWN PT, R4, R10, 0x1, 0x1f ;  /* 0x08201f000a047f89 */ /* 0x000ea200000e0000 */
[----:B------:R-:W-:Y:S01]  /*07d0*/  BSSY.RECONVERGENT B0, `(.L_x_390) ;  /* 0x0000018000007945 */ /* 0x000fe20003800200 */
[----:B------:R-:W-:Y:S02]  /*07e0*/  ISETP.NE.AND P2, PT, R0, RZ, PT ;  /* 0x000000ff0000720c */ /* 0x000fe40003f45270 */
[----:B------:R-:W-:Y:S01]  /*07f0*/  LOP3.LUT R8, R8, 0x7c, RZ, 0xc0, !PT ;  /* 0x0000007c08087812 */ /* 0x000fe200078ec0ff */
[----:B-1----:R-:W-:Y:S01]  /*0800*/  ULEA UR4, UR5, UR4, 0x18 ;  /* 0x0000000405047291 */ /* 0x002fe2000f8ec0ff */
[----:B0-----:R-:W-:-:S02]  /*0810*/  ISETP.GT.AND P0, PT, R12, 0x1e, PT ;  /* 0x0000001e0c00780c */ /* 0x001fc40003f04270 */
[----:B------:R-:W-:-:S11]  /*0820*/  ISETP.GT.AND P1, PT, R12, 0xf, PT ;  /* 0x0000000f0c00780c */ /* 0x000fd60003f24270 */
[----:B--2---:R-:W-:Y:S02]  /*0830*/  @!P0 FMNMX R10, R4, R10, !PT ;  /* 0x0000000a040a8209 */ /* 0x004fe40007800000 */
        /* <DEDUP_REMOVED lines=8> */
[----:B0-----:R-:W-:-:S04]  /*08c0*/  FMNMX R4, R10, R4, !PT ;  /* 0x000000040a047209 */ /* 0x001fc80007800000 */
[----:B------:R-:W-:Y:S02]  /*08d0*/  FSEL R5, R10, R4, P0 ;  /* 0x000000040a057208 */ /* 0x000fe40000000000 */
[----:B------:R-:W-:-:S03]  /*08e0*/  PLOP3.LUT P0, PT, PT, PT, PT, 0x8, 0x80 ;  /* 0x000000000080781c */ /* 0x000fc60003f0e170 */
[----:B------:R0:W1:Y:S01]  /*08f0*/  SHFL.DOWN PT, R11, R5, 0x10, 0x1f ;  /* 0x0a001f00050b7f89 */ /* 0x00006200000e0000 */
[----:B------:R-:W-:Y:S09]  /*0900*/  @P1 BRA `(.L_x_391) ;  /* 0x0000000000101947 */ /* 0x000ff20003800000 */
[----:B------:R-:W-:Y:S02]  /*0910*/  ISETP.NE.AND P1, PT, R12, RZ, PT ;  /* 0x000000ff0c00720c */ /* 0x000fe40003f25270 */
[----:B01----:R-:W-:-:S11]  /*0920*/  FMNMX R5, R4, R11, !PT ;  /* 0x0000000b04057209 */ /* 0x003fd60007800000 */
[----:B------:R2:W-:Y:S01]  /*0930*/  @!P1 STS [R8+UR4+0x4], R5 ;  /* 0x0000040508009988 */ /* 0x0005e20008000804 */
[----:B------:R-:W-:-:S13]  /*0940*/  @!P1 PLOP3.LUT P0, PT, PT, PT, PT, 0x80, 0x8 ;  /* 0x000000000008981c */ /* 0x000fda0003f0f070 */
.L_x_391:
[----:B------:R-:W-:Y:S05]  /*0950*/  BSYNC.RECONVERGENT B0 ;  /* 0x0000000000007941 */ /* 0x000fea0003800200 */
.L_x_390:
[----:B------:R-:W-:Y:S01]  /*0960*/  BAR.SYNC.DEFER_BLOCKING 0x0 ;  /* 0x0000000000007b1d */ /* 0x000fe20000010000 */
[----:B------:R-:W-:Y:S01]  /*0970*/  ISETP.GE.AND P1, PT, R0, R7, PT ;  /* 0x000000070000720c */ /* 0x000fe20003f26270 */
[----:B------:R-:W-:-:S04]  /*0980*/  HFMA2 R13, -RZ, RZ, 0, 0 ;  /* 0x00000000ff0d7431 */ /* 0x000fc800000001ff */
[----:B------:R-:W-:Y:S01]  /*0990*/  BSSY.RECONVERGENT B0, `(.L_x_392) ;  /* 0x000012b000007945 */ /* 0x000fe20003800200 */
[----:B------:R-:W3:Y:S02]  /*09a0*/  @!P2 LDS R4, [UR4+0x8] ;  /* 0x00000804ff04a984 */ /* 0x000ee40008000800 */
[----:B---3--:R-:W-:-:S05]  /*09b0*/  @!P2 FMNMX R4, R4, R5, !PT ;  /* 0x000000050404a209 */ /* 0x008fca0007800000 */
[----:B------:R3:W-:Y:S01]  /*09c0*/  @!P2 STS [UR4+0x10], R4 ;  /* 0x00001004ff00a988 */ /* 0x0007e20008000804 */
[----:B------:R-:W-:Y:S06]  /*09d0*/  BAR.SYNC.DEFER_BLOCKING 0x0 ;  /* 0x0000000000007b1d */ /* 0x000fec0000010000 */
[----:B------:R-:W-:Y:S05]  /*09e0*/  @P1 BRA `(.L_x_393) ;  /* 0x0000001000941947 */ /* 0x000fea0003800000 */
[----:B------:R-:W4:Y:S01]  /*09f0*/  LDS R10, [UR4+0x10] ;  /* 0x00001004ff0a7984 */ /* 0x000f220008000800 */
[-C--:B---3--:R-:W-:Y:S01]  /*0a00*/  LOP3.LUT R4, RZ, R0.reuse, RZ, 0x33, !PT ;  /* 0x00000000ff047212 */ /* 0x088fe200078e33ff */
[----:B------:R-:W-:Y:S01]  /*0a10*/  BSSY.RECONVERGENT B1, `(.L_x_394) ;  /* 0x000009a000017945 */ /* 0x000fe20003800200 */
[----:B------:R-:W-:Y:S02]  /*0a20*/  MOV R13, RZ ;  /* 0x000000ff000d7202 */ /* 0x000fe40000000f00 */
[----:B------:R-:W-:Y:S02]  /*0a30*/  IADD3 R4, PT, PT, R4, R7, RZ ;  /* 0x0000000704047210 */ /* 0x000fe40007ffe0ff */
[----:B-1----:R-:W-:Y:S02]  /*0a40*/  MOV R11, R0 ;  /* 0x00000000000b7202 */ /* 0x002fe40000000f00 */
[C---:B------:R-:W-:Y:S02]  /*0a50*/  ISETP.GE.U32.AND P2, PT, R4.reuse, 0x3c0, PT ;  /* 0x000003c00400780c */ /* 0x040fe40003f46070 */
[----:B------:R-:W-:-:S04]  /*0a60*/  LEA.HI R12, R4, 0x1, RZ, 0x1a ;  /* 0x00000001040c7811 */ /* 0x000fc800078fd0ff */
[----:B------:R-:W-:-:S04]  /*0a70*/  LOP3.LUT R20, R12, 0xf, RZ, 0xc0, !PT ;  /* 0x0000000f0c147812 */ /* 0x000fc800078ec0ff */
[----:B------:R-:W-:-:S03]  /*0a80*/  ISETP.NE.AND P1, PT, R20, RZ, PT ;  /* 0x000000ff1400720c */ /* 0x000fc60003f25270 */
[----:B------:R-:W-:Y:S10]  /*0a90*/  @!P2 BRA `(.L_x_395) ;  /* 0x000000080044a947 */ /* 0x000ff40003800000 */
[----:B------:R-:W1:Y:S01]  /*0aa0*/  LDCU.64 UR8, c[0x0][0x380] ;  /* 0x00007000ff0877ac */ /* 0x000e620008000a00 */
[C---:B0-2---:R-:W-:Y:S01]  /*0ab0*/  SHF.L.U64.HI R5, R9.reuse, 0x2, R6 ;  /* 0x0000000209057819 */ /* 0x045fe20000010206 */
[----:B------:R-:W-:Y:S01]  /*0ac0*/  IMAD.MOV.U32 R13, RZ, RZ, RZ ;  /* 0x000000ffff0d7224 */ /* 0x000fe200078e00ff */
[----:B------:R-:W-:Y:S02]  /*0ad0*/  SHF.L.U32 R4, R9, 0x2, RZ ;  /* 0x0000000209047819 */ /* 0x000fe400000006ff */
[----:B------:R-:W-:Y:S02]  /*0ae0*/  LOP3.LUT R14, R12, 0x7fffff0, RZ, 0xc0, !PT ;  /* 0x07fffff00c0e7812 */ /* 0x000fe400078ec0ff */
[----:B------:R-:W-:Y:S01]  /*0af0*/  MOV R11, R0 ;  /* 0x00000000000b7202 */ /* 0x000fe20000000f00 */
[----:B------:R-:W-:Y:S01]  /*0b00*/  IMAD.WIDE.U32 R4, R0, 0x4, R4 ;  /* 0x0000000400047825 */ /* 0x000fe200078e0004 */
[----:B------:R-:W-:Y:S02]  /*0b10*/  IADD3 R14, PT, PT, -R14, RZ, RZ ;  /* 0x000000ff0e0e7210 */ /* 0x000fe40007ffe1ff */
[----:B-1----:R-:W-:-:S04]  /*0b20*/  IADD3 R4, P2, PT, R4, UR8, RZ ;  /* 0x0000000804047c10 */ /* 0x002fc8000ff5e0ff */
[----:B------:R-:W-:-:S04]  /*0b30*/  IADD3 R4, P3, PT, R4, 0x800, RZ ;  /* 0x0000080004047810 */ /* 0x000fc80007f7e0ff */
[----:B------:R-:W-:-:S09]  /*0b40*/  IADD3.X R5, PT, PT, RZ, UR9, R5, P3, P2 ;  /* 0x00000009ff057c10 */ /* 0x000fd20009fe4405 */
.L_x_396:
[----:B------:R-:W4:Y:S04]  /*0b50*/  LDG.E.CONSTANT R17, desc[UR6][R4.64+-0x800] ;  /* 0xfff8000604117981 */ /* 0x000f28000c1e9900 */
[----:B------:R-:W2:Y:S04]  /*0b60*/  LDG.E.CONSTANT R21, desc[UR6][R4.64+-0x700] ;  /* 0xfff9000604157981 */ /* 0x000ea8000c1e9900 */
[----:B------:R-:W3:Y:S04]  /*0b70*/  LDG.E.CONSTANT R23, desc[UR6][R4.64+-0x600] ;  /* 0xfffa000604177981 */ /* 0x000ee8000c1e9900 */
[----:B------:R-:W5:Y:S04]  /*0b80*/  LDG.E.CONSTANT R25, desc[UR6][R4.64+-0x500] ;  /* 0xfffb000604197981 */ /* 0x000f68000c1e9900 */
[----:B------:R-:W5:Y:S04]  /*0b90*/  LDG.E.CONSTANT R15, desc[UR6][R4.64+-0x400] ;  /* 0xfffc0006040f7981 */ /* 0x000f68000c1e9900 */
[----:B------:R-:W5:Y:S04]  /*0ba0*/  LDG.E.CONSTANT R16, desc[UR6][R4.64+-0x300] ;  /* 0xfffd000604107981 */ /* 0x000f68000c1e9900 */
[----:B------:R-:W5:Y:S04]  /*0bb0*/  LDG.E.CONSTANT R18, desc[UR6][R4.64+-0x200] ;  /* 0xfffe000604127981 */ /* 0x000f68000c1e9900 */
[----:B------:R-:W5:Y:S04]  /*0bc0*/  LDG.E.CONSTANT R29, desc[UR6][R4.64+-0x100] ;  /* 0xffff0006041d7981 */ /* 0x000f68000c1e9900 */
[----:B------:R-:W5:Y:S01]  /*0bd0*/  LDG.E.CONSTANT R27, desc[UR6][R4.64+0x100] ;  /* 0x00010006041b7981 */ /* 0x000f62000c1e9900 */
[----:B----4-:R-:W-:-:S04]  /*0be0*/  FADD R17, -R10, R17 ;  /* 0x000000110a117221 */ /* 0x010fc80000000100 */
[----:B------:R-:W-:Y:S01]  /*0bf0*/  FMUL R19, R17, 1.4426950216293334961 ;  /* 0x3fb8aa3b11137820 */ /* 0x000fe20000400000 */
[----:B--2---:R-:W-:-:S04]  /*0c00*/  FADD R21, -R10, R21 ;  /* 0x000000150a157221 */ /* 0x004fc80000000100 */
[----:B------:R-:W-:Y:S01]  /*0c10*/  FSETP.GEU.AND P2, PT, R19, -126, PT ;  /* 0xc2fc00001300780b */ /* 0x000fe20003f4e000 */
[----:B------:R-:W-:Y:S01]  /*0c20*/  FMUL R17, R21, 1.4426950216293334961 ;  /* 0x3fb8aa3b15117820 */ /* 0x000fe20000400000 */
[C---:B---3--:R-:W-:Y:S01]  /*0c30*/  FADD R23, -R10.reuse, R23 ;  /* 0x000000170a177221 */ /* 0x048fe20000000100 */
[----:B-----5:R-:W-:-:S03]  /*0c40*/  FADD R25, -R10, R25 ;  /* 0x000000190a197221 */ /* 0x020fc60000000100 */
[----:B------:R-:W-:Y:S01]  /*0c50*/  FSETP.GEU.AND P3, PT, R17, -126, PT ;  /* 0xc2fc00001100780b */ /* 0x000fe20003f6e000 */
[----:B------:R-:W-:Y:S01]  /*0c60*/  FMUL R21, R23, 1.4426950216293334961 ;  /* 0x3fb8aa3b17157820 */ /* 0x000fe20000400000 */
[----:B------:R-:W-:Y:S01]  /*0c70*/  FMUL R24, R25, 1.4426950216293334961 ;  /* 0x3fb8aa3b19187820 */ /* 0x000fe20000400000 */
[----:B------:R-:W-:Y:S01]  /*0c80*/  FADD R15, -R10, R15 ;  /* 0x0000000f0a0f7221 */ /* 0x000fe20000000100 */
[----:B------:R-:W2:Y:S03]  /*0c90*/  LDG.E.CONSTANT R25, desc[UR6][R4.64] ;  /* 0x0000000604197981 */ /* 0x000ea6000c1e9900 */
[----:B------:R-:W-:Y:S01]  /*0ca0*/  @!P2 FMUL R19, R19, 0.5 ;  /* 0x3f0000001313a820 */ /* 0x000fe20000400000 */
[----:B------:R-:W-:Y:S01]  /*0cb0*/  FSETP.GEU.AND P4, PT, R21, -126, PT ;  /* 0xc2fc00001500780b */ /* 0x000fe20003f8e000 */
[----:B------:R-:W3:Y:S02]  /*0cc0*/  LDG.E.CONSTANT R23, desc[UR6][R4.64+0x200] ;  /* 0x0002000604177981 */ /* 0x000ee4000c1e9900 */
[----:B------:R0:W1:Y:S01]  /*0cd0*/  MUFU.EX2 R26, R19 ;  /* 0x00000013001a7308 */ /* 0x0000620000000800 */
[----:B------:R-:W-:Y:S01]  /*0ce0*/  FSETP.GEU.AND P5, PT, R24, -126, PT ;  /* 0xc2fc00001800780b */ /* 0x000fe20003fae000 */
[----:B------:R-:W-:Y:S01]  /*0cf0*/  @!P3 FMUL R17, R17, 0.5 ;  /* 0x3f0000001111b820 */ /* 0x000fe20000400000 */
[----:B------:R-:W-:-:S05]  /*0d00*/  FMUL R22, R15, 1.4426950216293334961 ;  /* 0x3fb8aa3b0f167820 */ /* 0x000fca0000400000 */
[----:B------:R-:W4:Y:S02]  /*0d10*/  MUFU.EX2 R17, R17 ;  /* 0x0000001100117308 */ /* 0x000f240000000800 */
[----:B------:R-:W-:Y:S01]  /*0d20*/  @!P4 FMUL R21, R21, 0.5 ;  /* 0x3f0000001515c820 */ /* 0x000fe20000400000 */
[----:B------:R-:W-:Y:S01]  /*0d30*/  FSETP.GEU.AND P6, PT, R22, -126, PT ;  /* 0xc2fc00001600780b */ /* 0x000fe20003fce000 */
[----:B0-----:R-:W5:Y:S02]  /*0d40*/  LDG.E.CONSTANT R19, desc[UR6][R4.64+0x400] ;  /* 0x0004000604137981 */ /* 0x001f64000c1e9900 */
[----:B------:R-:W-:Y:S02]  /*0d50*/  @!P5 FMUL R24, R24, 0.5 ;  /* 0x3f0000001818d820 */ /* 0x000fe40000400000 */
[----:B------:R0:W0:Y:S01]  /*0d60*/  MUFU.EX2 R15, R21 ;  /* 0x00000015000f7308 */ /* 0x0000220000000800 */
[----:B-1----:R-:W-:-:S04]  /*0d70*/  @!P2 FMUL R26, R26, R26 ;  /* 0x0000001a1a1aa220 */ /* 0x002fc80000400000 */
[----:B------:R-:W-:Y:S02]  /*0d80*/  FADD R28, R26, R13 ;  /* 0x0000000d1a1c7221 */ /* 0x000fe40000000000 */
[----:B------:R-:W5:Y:S01]  /*0d90*/  LDG.E.CONSTANT R13, desc[UR6][R4.64+0x500] ;  /* 0x00050006040d7981 */ /* 0x000f62000c1e9900 */
[----:B------:R-:W1:Y:S01]  /*0da0*/  MUFU.EX2 R26, R24 ;  /* 0x00000018001a7308 */ /* 0x000e620000000800 */
[----:B----4-:R-:W-:Y:S01]  /*0db0*/  @!P3 FMUL R17, R17, R17 ;  /* 0x000000111111b220 */ /* 0x010fe20000400000 */
[----:B------:R-:W-:Y:S01]  /*0dc0*/  @!P6 FMUL R22, R22, 0.5 ;  /* 0x3f0000001616e820 */ /* 0x000fe20000400000 */
[----:B0-----:R-:W4:Y:S02]  /*0dd0*/  LDG.E.CONSTANT R21, desc[UR6][R4.64+0x300] ;  /* 0x0003000604157981 */ /* 0x001f24000c1e9900 */
[----:B------:R-:W-:-:S03]  /*0de0*/  FADD R17, R28, R17 ;  /* 0x000000111c117221 */ /* 0x000fc60000000000 */
[----:B------:R-:W0:Y:S01]  /*0df0*/  MUFU.EX2 R28, R22 ;  /* 0x00000016001c7308 */ /* 0x000e220000000800 */
[----:B------:R-:W-:-:S04]  /*0e00*/  @!P4 FMUL R15, R15, R15 ;  /* 0x0000000f0f0fc220 */ /* 0x000fc80000400000 */
[----:B------:R-:W-:Y:S01]  /*0e10*/  FADD R17, R17, R15 ;  /* 0x0000000f11117221 */ /* 0x000fe20000000000 */
[----:B-1----:R-:W-:-:S04]  /*0e20*/  @!P5 FMUL R26, R26, R26 ;  /* 0x0000001a1a1ad220 */ /* 0x002fc80000400000 */
[----:B------:R-:W-:Y:S02]  /*0e30*/  FADD R15, R17, R26 ;  /* 0x0000001a110f7221 */ /* 0x000fe40000000000 */
[----:B------:R-:W4:Y:S01]  /*0e40*/  LDG.E.CONSTANT R17, desc[UR6][R4.64+0x600] ;  /* 0x0006000604117981 */ /* 0x000f22000c1e9900 */
[----:B0-----:R-:W-:-:S04]  /*0e50*/  @!P6 FMUL R28, R28, R28 ;  /* 0x0000001c1c1ce220 */ /* 0x001fc80000400000 */
[----:B------:R-:W-:Y:S02]  /*0e60*/  FADD R28, R15, R28 ;  /* 0x0000001c0f1c7221 */ /* 0x000fe40000000000 */
[----:B------:R-:W4:Y:S01]  /*0e70*/  LDG.E.CONSTANT R15, desc[UR6][R4.64+0x700] ;  /* 0x00070006040f7981 */ /* 0x000f22000c1e9900 */
[----:B------:R-:W-:-:S04]  /*0e80*/  FADD R16, -R10, R16 ;  /* 0x000000100a107221 */ /* 0x000fc80000000100 */
[----:B------:R-:W-:Y:S01]  /*0e90*/  FMUL R22, R16, 1.4426950216293334961 ;  /* 0x3fb8aa3b10167820 */ /* 0x000fe20000400000 */
[----:B------:R-:W-:-:S04]  /*0ea0*/  FADD R18, -R10, R18 ;  /* 0x000000120a127221 */ /* 0x000fc80000000100 */
[----:B------:R-:W-:Y:S01]  /*0eb0*/  FSETP.GEU.AND P2, PT, R22, -126, PT ;  /* 0xc2fc00001600780b */ /* 0x000fe20003f4e000 */
[----:B------:R-:W-:-:S05]  /*0ec0*/  FMUL R24, R18, 1.4426950216293334961 ;  /* 0x3fb8aa3b12187820 */ /* 0x000fca0000400000 */
[----:B------:R-:W-:-:S07]  /*0ed0*/  FSETP.GEU.AND P3, PT, R24, -126, PT ;  /* 0xc2fc00001800780b */ /* 0x000fce0003f6e000 */
[----:B------:R-:W-:-:S04]  /*0ee0*/  @!P2 FMUL R22, R22, 0.5 ;  /* 0x3f0000001616a820 */ /* 0x000fc80000400000 */
[----:B------:R0:W1:Y:S01]  /*0ef0*/  MUFU.EX2 R16, R22 ;  /* 0x0000001600107308 */ /* 0x0000620000000800 */
[----:B------:R-:W-:Y:S01]  /*0f00*/  FADD R29, -R10, R29 ;  /* 0x0000001d0a1d7221 */ /* 0x000fe20000000100 */
[----:B------:R-:W-:Y:S01]  /*0f10*/  @!P3 FMUL R24, R24, 0.5 ;  /* 0x3f0000001818b820 */ /* 0x000fe20000400000 */
[----:B------:R-:W-:Y:S02]  /*0f20*/  FADD R27, -R10, R27 ;  /* 0x0000001b0a1b7221 */ /* 0x000fe40000000100 */
[----:B------:R-:W-:Y:S02]  /*0f30*/  FMUL R18, R29, 1.4426950216293334961 ;  /* 0x3fb8aa3b1d127820 */ /* 0x000fe40000400000 */
[----:B0-----:R-:W-:-:S03]  /*0f40*/  FMUL R22, R27, 1.4426950216293334961 ;  /* 0x3fb8aa3b1b167820 */ /* 0x001fc60000400000 */
[----:B------:R-:W-:Y:S01]  /*0f50*/  FSETP.GEU.AND P5, PT, R18, -126, PT ;  /* 0xc2fc00001200780b */ /* 0x000fe20003fae000 */
[----:B-1----:R-:W-:Y:S01]  /*0f60*/  @!P2 FMUL R16, R16, R16 ;  /* 0x000000101010a220 */ /* 0x002fe20000400000 */
[----:B------:R-:W-:-:S03]  /*0f70*/  FSETP.GEU.AND P2, PT, R22, -126, PT ;  /* 0xc2fc00001600780b */ /* 0x000fc60003f4e000 */
[----:B------:R-:W-:-:S08]  /*0f80*/  FADD R16, R28, R16 ;  /* 0x000000101c107221 */ /* 0x000fd00000000000 */
[----:B------:R-:W-:Y:S02]  /*0f90*/  @!P5 FMUL R18, R18, 0.5 ;  /* 0x3f0000001212d820 */ /* 0x000fe40000400000 */
[----:B------:R-:W-:-:S04]  /*0fa0*/  @!P2 FMUL R22, R22, 0.5 ;  /* 0x3f0000001616a820 */ /* 0x000fc80000400000 */
[----:B------:R-:W0:Y:S08]  /*0fb0*/  MUFU.EX2 R18, R18 ;  /* 0x0000001200127308 */ /* 0x000e300000000800 */
[----:B------:R-:W1:Y:S01]  /*0fc0*/  MUFU.EX2 R22, R22 ;  /* 0x0000001600167308 */ /* 0x000e620000000800 */
[----:B0-----:R-:W-:Y:S01]  /*0fd0*/  @!P5 FMUL R18, R18, R18 ;  /* 0x000000121212d220 */ /* 0x001fe20000400000 */
[----:B-1----:R-:W-:Y:S01]  /*0fe0*/  @!P2 FMUL R22, R22, R22 ;  /* 0x000000161616a220 */ /* 0x002fe20000400000 */
[----:B------:R-:W-:-:S02]  /*0ff0*/  IADD3 R14, PT, PT, R14, 0x10, RZ ;  /* 0x000000100e0e7810 */ /* 0x000fc40007ffe0ff */
[----:B------:R-:W-:Y:S01]  /*1000*/  IADD3 R11, PT, PT, R11, 0x400, RZ ;  /* 0x000004000b0b7810 */ /* 0x000fe20007ffe0ff */
[----:B--2---:R-:W-:Y:S02]  /*1010*/  FADD R26, -R10, R25 ;  /* 0x000000190a1a7221 */ /* 0x004fe40000000100 */
[----:B------:R0:W1:Y:S02]  /*1020*/  MUFU.EX2 R25, R24 ;  /* 0x0000001800197308 */ /* 0x0000640000000800 */
[----:B------:R-:W-:Y:S01]  /*1030*/  FMUL R26, R26, 1.4426950216293334961 ;  /* 0x3fb8aa3b1a1a7820 */ /* 0x000fe20000400000 */
[----:B---3--:R-:W-:-:S04]  /*1040*/  FADD R23, -R10, R23 ;  /* 0x000000170a177221 */ /* 0x008fc80000000100 */
[----:B------:R-:W-:Y:S01]  /*1050*/  FSETP.GEU.AND P6, PT, R26, -126, PT ;  /* 0xc2fc00001a00780b */ /* 0x000fe20003fce000 */
[----:B0-----:R-:W-:Y:S01]  /*1060*/  FMUL R24, R23, 1.4426950216293334961 ;  /* 0x3fb8aa3b17187820 */ /* 0x001fe20000400000 */
[----:B-1----:R-:W-:-:S04]  /*1070*/  @!P3 FMUL R25, R25, R25 ;  /* 0x000000191919b220 */ /* 0x002fc80000400000 */
[----:B------:R-:W-:-:S07]  /*1080*/  FSETP.GEU.AND P3, PT, R24, -126, PT ;  /* 0xc2fc00001800780b */ /* 0x000fce0003f6e000 */
[----:B------:R-:W-:Y:S01]  /*1090*/  @!P6 FMUL R26, R26, 0.5 ;  /* 0x3f0000001a1ae820 */ /* 0x000fe20000400000 */
[----:B------:R-:W-:-:S03]  /*10a0*/  FADD R23, R16, R25 ;  /* 0x0000001910177221 */ /* 0x000fc60000000000 */
[----:B------:R0:W1:Y:S01]  /*10b0*/  MUFU.EX2 R16, R26 ;  /* 0x0000001a00107308 */ /* 0x0000620000000800 */
[----:B-----5:R-:W-:Y:S01]  /*10c0*/  FADD R19, -R10, R19 ;  /* 0x000000130a137221 */ /* 0x020fe20000000100 */
[----:B------:R-:W-:Y:S01]  /*10d0*/  @!P3 FMUL R24, R24, 0.5 ;  /* 0x3f0000001818b820 */ /* 0x000fe20000400000 */
[C---:B----4-:R-:W-:Y:S01]  /*10e0*/  FADD R21, -R10.reuse, R21 ;  /* 0x000000150a157221 */ /* 0x050fe20000000100 */
[----:B------:R-:W-:-:S03]  /*10f0*/  FADD R13, -R10, R13 ;  /* 0x0000000d0a0d7221 */ /* 0x000fc60000000100 */
[----:B------:R-:W-:Y:S01]  /*1100*/  FMUL R21, R21, 1.4426950216293334961 ;  /* 0x3fb8aa3b15157820 */ /* 0x000fe20000400000 */
[----:B------:R-:W2:Y:S01]  /*1110*/  MUFU.EX2 R24, R24 ;  /* 0x0000001800187308 */ /* 0x000ea20000000800 */
[----:B------:R-:W-:Y:S01]  /*1120*/  FMUL R25, R19, 1.4426950216293334961 ;  /* 0x3fb8aa3b13197820 */ /* 0x000fe20000400000 */
[----:B0-----:R-:W-:Y:S02]  /*1130*/  FMUL R26, R13, 1.4426950216293334961 ;  /* 0x3fb8aa3b0d1a7820 */ /* 0x001fe40000400000 */
[----:B------:R-:W-:Y:S01]  /*1140*/  FSETP.GEU.AND P4, PT, R21, -126, PT ;  /* 0xc2fc00001500780b */ /* 0x000fe20003f8e000 */
[----:B-1----:R-:W-:Y:S01]  /*1150*/  @!P6 FMUL R16, R16, R16 ;  /* 0x000000101010e220 */ /* 0x002fe20000400000 */
[----:B------:R-:W-:Y:S01]  /*1160*/  FSETP.GEU.AND P5, PT, R25, -126, PT ;  /* 0xc2fc00001900780b */ /* 0x000fe20003fae000 */
[----:B------:R-:W-:-:S04]  /*1170*/  FADD R17, -R10, R17 ;  /* 0x000000110a117221 */ /* 0x000fc80000000100 */
[----:B------:R-:W-:Y:S01]  /*1180*/  FMUL R17, R17, 1.4426950216293334961 ;  /* 0x3fb8aa3b11117820 */ /* 0x000fe20000400000 */
[----:B------:R-:W-:-:S04]  /*1190*/  FSETP.GEU.AND P6, PT, R26, -126, PT ;  /* 0xc2fc00001a00780b */ /* 0x000fc80003fce000 */
[----:B------:R-:W-:Y:S01]  /*11a0*/  FSETP.GEU.AND P2, PT, R17, -126, PT ;  /* 0xc2fc00001100780b */ /* 0x000fe20003f4e000 */
[----:B------:R-:W-:Y:S01]  /*11b0*/  FADD R19, -R10, R15 ;  /* 0x0000000f0a137221 */ /* 0x000fe20000000100 */
[----:B------:R-:W-:-:S03]  /*11c0*/  @!P4 FMUL R21, R21, 0.5 ;  /* 0x3f0000001515c820 */ /* 0x000fc60000400000 */
[----:B------:R-:W-:Y:S01]  /*11d0*/  FMUL R19, R19, 1.4426950216293334961 ;  /* 0x3fb8aa3b13137820 */ /* 0x000fe20000400000 */
[----:B--2---:R-:W-:Y:S01]  /*11e0*/  @!P3 FMUL R24, R24, R24 ;  /* 0x000000181818b220 */ /* 0x004fe20000400000 */
[----:B------:R-:W-:Y:S01]  /*11f0*/  FADD R23, R23, R18 ;  /* 0x0000001217177221 */ /* 0x000fe20000000000 */
[----:B------:R-:W0:Y:S01]  /*1200*/  MUFU.EX2 R13, R21 ;  /* 0x00000015000d7308 */ /* 0x000e220000000800 */
[----:B------:R-:W-:Y:S01]  /*1210*/  @!P5 FMUL R25, R25, 0.5 ;  /* 0x3f0000001919d820 */ /* 0x000fe20000400000 */
[----:B------:R-:W-:Y:S01]  /*1220*/  FSETP.GEU.AND P3, PT, R19, -126, PT ;  /* 0xc2fc00001300780b */ /* 0x000fe20003f6e000 */
[----:B------:R-:W-:Y:S02]  /*1230*/  @!P6 FMUL R26, R26, 0.5 ;  /* 0x3f0000001a1ae820 */ /* 0x000fe40000400000 */
[----:B------:R-:W-:Y:S01]  /*1240*/  @!P2 FMUL R17, R17, 0.5 ;  /* 0x3f0000001111a820 */ /* 0x000fe20000400000 */
[----:B------:R-:W-:Y:S02]  /*1250*/  FADD R23, R23, R16 ;  /* 0x0000001017177221 */ /* 0x000fe40000000000 */
[----:B------:R-:W1:Y:S08]  /*1260*/  MUFU.EX2 R15, R25 ;  /* 0x00000019000f7308 */ /* 0x000e700000000800 */
[----:B------:R-:W2:Y:S01]  /*1270*/  MUFU.EX2 R16, R17 ;  /* 0x0000001100107308 */ /* 0x000ea20000000800 */
[----:B------:R-:W-:Y:S01]  /*1280*/  @!P3 FMUL R19, R19, 0.5 ;  /* 0x3f0000001313b820 */ /* 0x000fe20000400000 */
[----:B------:R-:W-:-:S06]  /*1290*/  FADD R23, R23, R22 ;  /* 0x0000001617177221 */ /* 0x000fcc0000000000 */
[----:B------:R-:W3:Y:S01]  /*12a0*/  MUFU.EX2 R26, R26 ;  /* 0x0000001a001a7308 */ /* 0x000ee20000000800 */
[----:B------:R-:W-:Y:S01]  /*12b0*/  FADD R24, R23, R24 ;  /* 0x0000001817187221 */ /* 0x000fe20000000000 */
[----:B0-----:R-:W-:Y:S01]  /*12c0*/  @!P4 FMUL R13, R13, R13 ;  /* 0x0000000d0d0dc220 */ /* 0x001fe20000400000 */
[----:B-1----:R-:W-:-:S05]  /*12d0*/  @!P5 FMUL R15, R15, R15 ;  /* 0x0000000f0f0fd220 */ /* 0x002fca0000400000 */
[----:B------:R-:W0:Y:S01]  /*12e0*/  MUFU.EX2 R18, R19 ;  /* 0x0000001300127308 */ /* 0x000e220000000800 */
[----:B------:R-:W-:Y:S01]  /*12f0*/  FADD R24, R24, R13 ;  /* 0x0000000d18187221 */ /* 0x000fe20000000000 */
[----:B--2---:R-:W-:Y:S01]  /*1300*/  @!P2 FMUL R16, R16, R16 ;  /* 0x000000101010a220 */ /* 0x004fe20000400000 */
[----:B------:R-:W-:Y:S02]  /*1310*/  ISETP.NE.AND P2, PT, R14, RZ, PT ;  /* 0x000000ff0e00720c */ /* 0x000fe40003f45270 */
[----:B------:R-:W-:Y:S01]  /*1320*/  FADD R15, R24, R15 ;  /* 0x0000000f180f7221 */ /* 0x000fe20000000000 */
[----:B---3--:R-:W-:-:S04]  /*1330*/  @!P6 FMUL R26, R26, R26 ;  /* 0x0000001a1a1ae220 */ /* 0x008fc80000400000 */
[----:B------:R-:W-:Y:S01]  /*1340*/  FADD R15, R15, R26 ;  /* 0x0000001a0f0f7221 */ /* 0x000fe20000000000 */
[----:B------:R-:W-:-:S03]  /*1350*/  IADD3 R4, P4, PT, R4, 0x1000, RZ ;  /* 0x0000100004047810 */ /* 0x000fc60007f9e0ff */
[----:B------:R-:W-:Y:S01]  /*1360*/  FADD R15, R15, R16 ;  /* 0x000000100f0f7221 */ /* 0x000fe20000000000 */
[----:B0-----:R-:W-:Y:S01]  /*1370*/  @!P3 FMUL R18, R18, R18 ;  /* 0x000000121212b220 */ /* 0x001fe20000400000 */
[----:B------:R-:W-:-:S03]  /*1380*/  IADD3.X R5, PT, PT, RZ, R5, RZ, P4, !PT ;  /* 0x00000005ff057210 */ /* 0x000fc600027fe4ff */
[----:B------:R-:W-:Y:S01]  /*1390*/  FADD R13, R15, R18 ;  /* 0x000000120f0d7221 */ /* 0x000fe20000000000 */
[----:B------:R-:W-:Y:S06]  /*13a0*/  @P2 BRA `(.L_x_396) ;  /* 0xfffffff400e82947 */ /* 0x000fec000383ffff */
.L_x_395:
[----:B------:R-:W-:Y:S05]  /*13b0*/  BSYNC.RECONVERGENT B1 ;  /* 0x0000000000017941 */ /* 0x000fea0003800200 */
.L_x_394:
[----:B------:R-:W-:Y:S05]  /*13c0*/  @!P1 BRA `(.L_x_393) ;  /* 0x00000008001c9947 */ /* 0x000fea0003800000 */
[----:B------:R-:W-:Y:S01]  /*13d0*/  ISETP.GE.U32.AND P2, PT, R20, 0x8, PT ;  /* 0x000000081400780c */ /* 0x000fe20003f46070 */
[----:B------:R-:W-:Y:S01]  /*13e0*/  BSSY.RECONVERGENT B1, `(.L_x_397) ;  /* 0x0000046000017945 */ /* 0x000fe20003800200 */
[----:B------:R-:W-:-:S04]  /*13f0*/  LOP3.LUT R16, R12, 0x7, RZ, 0xc0, !PT ;  /* 0x000000070c107812 */ /* 0x000fc800078ec0ff */
[----:B------:R-:W-:-:S07]  /*1400*/  ISETP.NE.AND P1, PT, R16, RZ, PT ;  /* 0x000000ff1000720c */ /* 0x000fce0003f25270 */
[----:B------:R-:W-:Y:S06]  /*1410*/  @!P2 BRA `(.L_x_398) ;  /* 0x000000040008a947 */ /* 0x000fec0003800000 */
[----:B0-2---:R-:W-:-:S05]  /*1420*/  IMAD.WIDE.U32 R4, R11, 0x4, R2 ;  /* 0x000000040b047825 */ /* 0x005fca00078e0002 */
[----:B------:R-:W4:Y:S04]  /*1430*/  LDG.E.CONSTANT R23, desc[UR6][R4.64] ;  /* 0x0000000604177981 */ /* 0x000f28000c1e9900 */
[----:B------:R-:W2:Y:S04]  /*1440*/  LDG.E.CONSTANT R25, desc[UR6][R4.64+0x100] ;  /* 0x0001000604197981 */ /* 0x000ea8000c1e9900 */
[----:B------:R-:W3:Y:S04]  /*1450*/  LDG.E.CONSTANT R27, desc[UR6][R4.64+0x200] ;  /* 0x00020006041b7981 */ /* 0x000ee8000c1e9900 */
[----:B------:R-:W5:Y:S04]  /*1460*/  LDG.E.CONSTANT R29, desc[UR6][R4.64+0x300] ;  /* 0x00030006041d7981 */ /* 0x000f68000c1e9900 */
[----:B------:R-:W5:Y:S04]  /*1470*/  LDG.E.CONSTANT R21, desc[UR6][R4.64+0x400] ;  /* 0x0004000604157981 */ /* 0x000f68000c1e9900 */
[----:B------:R-:W5:Y:S04]  /*1480*/  LDG.E.CONSTANT R17, desc[UR6][R4.64+0x500] ;  /* 0x0005000604117981 */ /* 0x000f68000c1e9900 */
[----:B------:R-:W5:Y:S04]  /*1490*/  LDG.E.CONSTANT R15, desc[UR6][R4.64+0x600] ;  /* 0x00060006040f7981 */ /* 0x000f68000c1e9900 */
[----:B------:R0:W5:Y:S01]  /*14a0*/  LDG.E.CONSTANT R19, desc[UR6][R4.64+0x700] ;  /* 0x0007000604137981 */ /* 0x000162000c1e9900 */
[----:B------:R-:W-:Y:S01]  /*14b0*/  IADD3 R11, PT, PT, R11, 0x200, RZ ;  /* 0x000002000b0b7810 */ /* 0x000fe20007ffe0ff */
[----:B----4-:R-:W-:-:S04]  /*14c0*/  FADD R23, -R10, R23 ;  /* 0x000000170a177221 */ /* 0x010fc80000000100 */
[----:B------:R-:W-:Y:S01]  /*14d0*/  FMUL R23, R23, 1.4426950216293334961 ;  /* 0x3fb8aa3b17177820 */ /* 0x000fe20000400000 */
[C---:B--2---:R-:W-:Y:S01]  /*14e0*/  FADD R25, -R10.reuse, R25 ;  /* 0x000000190a197221 */ /* 0x044fe20000000100 */
[----:B---3--:R-:W-:-:S03]  /*14f0*/  FADD R27, -R10, R27 ;  /* 0x0000001b0a1b7221 */ /* 0x008fc60000000100 */
[----:B------:R-:W-:Y:S01]  /*1500*/  FMUL R25, R25, 1.4426950216293334961 ;  /* 0x3fb8aa3b19197820 */ /* 0x000fe20000400000 */
[----:B------:R-:W-:Y:S01]  /*1510*/  FSETP.GEU.AND P3, PT, R23, -126, PT ;  /* 0xc2fc00001700780b */ /* 0x000fe20003f6e000 */
[----:B------:R-:W-:Y:S01]  /*1520*/  FMUL R14, R27, 1.4426950216293334961 ;  /* 0x3fb8aa3b1b0e7820 */ /* 0x000fe20000400000 */
[C---:B-----5:R-:W-:Y:S02]  /*1530*/  FADD R29, -R10.reuse, R29 ;  /* 0x0000001d0a1d7221 */ /* 0x060fe40000000100 */
[----:B------:R-:W-:Y:S01]  /*1540*/  FSETP.GEU.AND P6, PT, R25, -126, PT ;  /* 0xc2fc00001900780b */ /* 0x000fe20003fce000 */
[----:B------:R-:W-:Y:S01]  /*1550*/  FADD R21, -R10, R21 ;  /* 0x000000150a157221 */ /* 0x000fe20000000100 */
[----:B------:R-:W-:Y:S01]  /*1560*/  FSETP.GEU.AND P5, PT, R14, -126, PT ;  /* 0xc2fc00000e00780b */ /* 0x000fe20003fae000 */
[----:B------:R-:W-:Y:S02]  /*1570*/  FMUL R29, R29, 1.4426950216293334961 ;  /* 0x3fb8aa3b1d1d7820 */ /* 0x000fe40000400000 */
[----:B------:R-:W-:Y:S01]  /*1580*/  FMUL R21, R21, 1.4426950216293334961 ;  /* 0x3fb8aa3b15157820 */ /* 0x000fe20000400000 */
[----:B------:R-:W-:-:S03]  /*1590*/  FADD R17, -R10, R17 ;  /* 0x000000110a117221 */ /* 0x000fc60000000100 */
[----:B------:R-:W-:Y:S01]  /*15a0*/  @!P3 FMUL R23, R23, 0.5 ;  /* 0x3f0000001717b820 */ /* 0x000fe20000400000 */
[----:B------:R-:W-:Y:S01]  /*15b0*/  FSETP.GEU.AND P2, PT, R29, -126, PT ;  /* 0xc2fc00001d00780b */ /* 0x000fe20003f4e000 */
[----:B------:R-:W-:Y:S01]  /*15c0*/  FADD R15, -R10, R15 ;  /* 0x0000000f0a0f7221 */ /* 0x000fe20000000100 */
[----:B------:R-:W-:Y:S01]  /*15d0*/  FMUL R17, R17, 1.4426950216293334961 ;  /* 0x3fb8aa3b11117820 */ /* 0x000fe20000400000 */
[----:B0-----:R-:W0:Y:S01]  /*15e0*/  MUFU.EX2 R4, R23 ;  /* 0x0000001700047308 */ /* 0x001e220000000800 */
[----:B------:R-:W-:Y:S01]  /*15f0*/  @!P6 FMUL R25, R25, 0.5 ;  /* 0x3f0000001919e820 */ /* 0x000fe20000400000 */
[----:B------:R-:W-:Y:S01]  /*1600*/  FSETP.GEU.AND P4, PT, R21, -126, PT ;  /* 0xc2fc00001500780b */ /* 0x000fe20003f8e000 */
[----:B------:R-:W-:Y:S01]  /*1610*/  @!P5 FMUL R14, R14, 0.5 ;  /* 0x3f0000000e0ed820 */ /* 0x000fe20000400000 */
[----:B------:R-:W-:Y:S01]  /*1620*/  FMUL R15, R15, 1.4426950216293334961 ;  /* 0x3fb8aa3b0f0f7820 */ /* 0x000fe20000400000 */
[----:B------:R-:W-:-:S03]  /*1630*/  FADD R19, -R10, R19 ;  /* 0x000000130a137221 */ /* 0x000fc60000000100 */
[----:B------:R-:W1:Y:S01]  /*1640*/  MUFU.EX2 R5, R25 ;  /* 0x0000001900057308 */ /* 0x000e620000000800 */
[----:B------:R-:W-:Y:S01]  /*1650*/  FMUL R19, R19, 1.4426950216293334961 ;  /* 0x3fb8aa3b13137820 */ /* 0x000fe20000400000 */
[----:B------:R-:W-:-:S05]  /*1660*/  @!P2 FMUL R29, R29, 0.5 ;  /* 0x3f0000001d1da820 */ /* 0x000fca0000400000 */
[----:B------:R-:W-:Y:S01]  /*1670*/  @!P4 FMUL R21, R21, 0.5 ;  /* 0x3f0000001515c820 */ /* 0x000fe20000400000 */
[----:B------:R-:W2:Y:S01]  /*1680*/  MUFU.EX2 R14, R14 ;  /* 0x0000000e000e7308 */ /* 0x000ea20000000800 */
[----:B0-----:R-:W-:Y:S01]  /*1690*/  @!P3 FMUL R4, R4, R4 ;  /* 0x000000040404b220 */ /* 0x001fe20000400000 */
[----:B------:R-:W-:-:S03]  /*16a0*/  FSETP.GEU.AND P3, PT, R17, -126, PT ;  /* 0xc2fc00001100780b */ /* 0x000fc60003f6e000 */
[----:B------:R-:W-:-:S03]  /*16b0*/  FADD R4, R13, R4 ;  /* 0x000000040d047221 */ /* 0x000fc60000000000 */
        /* <DEDUP_REMOVED lines=11> */
[----:B0-----:R-:W-:-:S04]  /*1770*/  @!P2 FMUL R18, R18, R18 ;  /* 0x000000121212a220 */ /* 0x001fc80000400000 */
[----:B------:R-:W-:Y:S02]  /*1780*/  FADD R5, R5, R18 ;  /* 0x0000001205057221 */ /* 0x000fe40000000000 */
[----:B------:R-:W-:Y:S01]  /*1790*/  @!P5 FMUL R19, R19, 0.5 ;  /* 0x3f0000001313d820 */ /* 0x000fe20000400000 */
        /* <DEDUP_REMOVED lines=10> */
.L_x_398:
[----:B------:R-:W-:Y:S05]  /*1840*/  BSYNC.RECONVERGENT B1 ;  /* 0x0000000000017941 */ /* 0x000fea0003800200 */
.L_x_397:
[----:B------:R-:W-:Y:S05]  /*1850*/  @!P1 BRA `(.L_x_393) ;  /* 0x0000000000f89947 */ /* 0x000fea0003800000 */
[----:B------:R-:W-:Y:S01]  /*1860*/  ISETP.GE.U32.AND P1, PT, R16, 0x4, PT ;  /* 0x000000041000780c */ /* 0x000fe20003f26070 */
[----:B------:R-:W-:Y:S01]  /*1870*/  BSSY.RECONVERGENT B1, `(.L_x_399) ;  /* 0x0000026000017945 */ /* 0x000fe20003800200 */
[----:B------:R-:W-:-:S04]  /*1880*/  LOP3.LUT R12, R12, 0x3, RZ, 0xc0, !PT ;  /* 0x000000030c0c7812 */ /* 0x000fc800078ec0ff */
[----:B------:R-:W-:-:S07]  /*1890*/  ISETP.NE.AND P2, PT, R12, RZ, PT ;  /* 0x000000ff0c00720c */ /* 0x000fce0003f45270 */
[----:B------:R-:W-:Y:S06]  /*18a0*/  @!P1 BRA `(.L_x_400) ;  /* 0x0000000000889947 */ /* 0x000fec0003800000 */
[----:B------:R-:W-:-:S05]  /*18b0*/  IMAD.WIDE.U32 R2, R11, 0x4, R2 ;  /* 0x000000040b027825 */ /* 0x000fca00078e0002 */
[----:B0-2---:R-:W4:Y:S04]  /*18c0*/  LDG.E.CONSTANT R5, desc[UR6][R2.64] ;  /* 0x0000000602057981 */ /* 0x005f28000c1e9900 */
[----:B------:R-:W2:Y:S04]  /*18d0*/  LDG.E.CONSTANT R15, desc[UR6][R2.64+0x100] ;  /* 0x00010006020f7981 */ /* 0x000ea8000c1e9900 */
[----:B------:R-:W3:Y:S04]  /*18e0*/  LDG.E.CONSTANT R17, desc[UR6][R2.64+0x200] ;  /* 0x0002000602117981 */ /* 0x000ee8000c1e9900 */
[----:B------:R-:W5:Y:S01]  /*18f0*/  LDG.E.CONSTANT R19, desc[UR6][R2.64+0x300] ;  /* 0x0003000602137981 */ /* 0x000f62000c1e9900 */
[----:B------:R-:W-:-:S02]  /*1900*/  VIADD R11, R11, 0x100 ;  /* 0x000001000b0b7836 */ /* 0x000fc40000000000 */
[----:B----4-:R-:W-:-:S04]  /*1910*/  FADD R5, -R10, R5 ;  /* 0x000000050a057221 */ /* 0x010fc80000000100 */
[----:B------:R-:W-:Y:S01]  /*1920*/  FMUL R5, R5, 1.4426950216293334961 ;  /* 0x3fb8aa3b05057820 */ /* 0x000fe20000400000 */
[C---:B--2---:R-:W-:Y:S01]  /*1930*/  FADD R15, -R10.reuse, R15 ;  /* 0x0000000f0a0f7221 */ /* 0x044fe20000000100 */
[----:B---3--:R-:W-:-:S03]  /*1940*/  FADD R17, -R10, R17 ;  /* 0x000000110a117221 */ /* 0x008fc60000000100 */
[----:B------:R-:W-:Y:S01]  /*1950*/  FMUL R15, R15, 1.4426950216293334961 ;  /* 0x3fb8aa3b0f0f7820 */ /* 0x000fe20000400000 */
[----:B------:R-:W-:Y:S01]  /*1960*/  FSETP.GEU.AND P1, PT, R5, -126, PT ;  /* 0xc2fc00000500780b */ /* 0x000fe20003f2e000 */
[----:B-----5:R-:W-:Y:S01]  /*1970*/  FADD R19, -R10, R19 ;  /* 0x000000130a137221 */ /* 0x020fe20000000100 */
        /* <DEDUP_REMOVED lines=21> */
.L_x_400:
[----:B------:R-:W-:Y:S05]  /*1ad0*/  BSYNC.RECONVERGENT B1 ;  /* 0x0000000000017941 */ /* 0x000fea0003800200 */
.L_x_399:
[----:B------:R-:W-:Y:S05]  /*1ae0*/  @!P2 BRA `(.L_x_393) ;  /* 0x000000000054a947 */ /* 0x000fea0003800000 */
[----:B------:R-:W1:Y:S01]  /*1af0*/  LDCU.64 UR8, c[0x0][0x380] ;  /* 0x00007000ff0877ac */ /* 0x000e620008000a00 */
[C---:B------:R-:W-:Y:S02]  /*1b00*/  SHF.L.U64.HI R3, R9.reuse, 0x2, R6 ;  /* 0x0000000209037819 */ /* 0x040fe40000010206 */
[----:B------:R-:W-:Y:S02]  /*1b10*/  SHF.L.U32 R2, R9, 0x2, RZ ;  /* 0x0000000209027819 */ /* 0x000fe400000006ff */
[----:B------:R-:W-:-:S03]  /*1b20*/  IADD3 R12, PT, PT, -R12, RZ, RZ ;  /* 0x000000ff0c0c7210 */ /* 0x000fc60007ffe1ff */
[----:B------:R-:W-:-:S03]  /*1b30*/  IMAD.WIDE.U32 R2, R11, 0x4, R2 ;  /* 0x000000040b027825 */ /* 0x000fc600078e0002 */
[----:B-1----:R-:W-:-:S04]  /*1b40*/  IADD3 R2, P1, PT, R2, UR8, RZ ;  /* 0x0000000802027c10 */ /* 0x002fc8000ff3e0ff */
[----:B0-2---:R-:W-:-:S09]  /*1b50*/  IADD3.X R5, PT, PT, R3, UR9, RZ, P1, !PT ;  /* 0x0000000903057c10 */ /* 0x005fd20008ffe4ff */
.L_x_401:
[----:B------:R-:W-:-:S06]  /*1b60*/  MOV R3, R5 ;  /* 0x0000000500037202 */ /* 0x000fcc0000000f00 */
[----:B------:R0:W4:Y:S01]  /*1b70*/  LDG.E.CONSTANT R3, desc[UR6][R2.64] ;  /* 0x0000000602037981 */ /* 0x000122000c1e9900 */
[----:B------:R-:W-:-:S04]  /*1b80*/  IADD3 R12, PT, PT, R12, 0x1, RZ ;  /* 0x000000010c0c7810 */ /* 0x000fc80007ffe0ff */
[----:B------:R-:W-:Y:S02]  /*1b90*/  ISETP.NE.AND P2, PT, R12, RZ, PT ;  /* 0x000000ff0c00720c */ /* 0x000fe40003f45270 */
[----:B0-----:R-:W-:-:S04]  /*1ba0*/  IADD3 R2, P3, PT, R2, 0x100, RZ ;  /* 0x0000010002027810 */ /* 0x001fc80007f7e0ff */
[----:B------:R-:W-:Y:S01]  /*1bb0*/  IADD3.X R5, PT, PT, RZ, R5, RZ, P3, !PT ;  /* 0x00000005ff057210 */ /* 0x000fe20001ffe4ff */
[----:B----4-:R-:W-:-:S04]  /*1bc0*/  FADD R4, -R10, R3 ;  /* 0x000000030a047221 */ /* 0x010fc80000000100 */
[----:B------:R-:W-:-:S05]  /*1bd0*/  FMUL R4, R4, 1.4426950216293334961 ;  /* 0x3fb8aa3b04047820 */ /* 0x000fca0000400000 */
[----:B------:R-:W-:-:S13]  /*1be0*/  FSETP.GEU.AND P1, PT, R4, -126, PT ;  /* 0xc2fc00000400780b */ /* 0x000fda0003f2e000 */
[----:B------:R-:W-:-:S04]  /*1bf0*/  @!P1 FMUL R4, R4, 0.5 ;  /* 0x3f00000004049820 */ /* 0x000fc80000400000 */
[----:B------:R-:W0:Y:S02]  /*1c00*/  MUFU.EX2 R14, R4 ;  /* 0x00000004000e7308 */ /* 0x000e240000000800 */
[----:B0-----:R-:W-:-:S04]  /*1c10*/  @!P1 FMUL R14, R14, R14 ;  /* 0x0000000e0e0e9220 */ /* 0x001fc80000400000 */
[----:B------:R-:W-:Y:S01]  /*1c20*/  FADD R13, R14, R13 ;  /* 0x0000000d0e0d7221 */ /* 0x000fe20000000000 */
[----:B------:R-:W-:Y:S06]  /*1c30*/  @P2 BRA `(.L_x_401) ;  /* 0xfffffffc00c82947 */ /* 0x000fec000383ffff */
.L_x_393:
[----:B------:R-:W-:Y:S05]  /*1c40*/  BSYNC.RECONVERGENT B0 ;  /* 0x0000000000007941 */ /* 0x000fea0003800200 */
.L_x_392:
[----:B------:R-:W5:Y:S01]  /*1c50*/  SHFL.DOWN P1, R2, R13, 0x1, 0x1f ;  /* 0x08201f000d027f89 */ /* 0x000f620000020000 */
[C---:B------:R-:W-:Y:S01]  /*1c60*/  ISETP.NE.AND P2, PT, R0.reuse, RZ, PT ;  /* 0x000000ff0000720c */ /* 0x040fe20003f45270 */
[----:B------:R-:W-:Y:S01]  /*1c70*/  BSSY.RECONVERGENT B0, `(.L_x_402) ;  /* 0x0000017000007945 */ /* 0x000fe20003800200 */
[----:B------:R-:W-:Y:S01]  /*1c80*/  ISETP.GE.AND P3, PT, R0, R7, PT ;  /* 0x000000070000720c */ /* 0x000fe20003f66270 */
[----:B-----5:R-:W-:-:S05]  /*1c90*/  @P1 FADD R2, R2, R13 ;  /* 0x0000000d02021221 */ /* 0x020fca0000000000 */
[----:B------:R-:W5:Y:S02]  /*1ca0*/  SHFL.DOWN P1, R3, R2, 0x2, 0x1f ;  /* 0x08401f0002037f89 */ /* 0x000f640000020000 */
[----:B-----5:R-:W-:-:S05]  /*1cb0*/  @P1 FADD R3, R2, R3 ;  /* 0x0000000302031221 */ /* 0x020fca0000000000 */
[----:B---3--:R-:W3:Y:S02]  /*1cc0*/  SHFL.DOWN P1, R4, R3, 0x4, 0x1f ;  /* 0x08801f0003047f89 */ /* 0x008ee40000020000 */
[----:B---3--:R-:W-:-:S05]  /*1cd0*/  @P1 FADD R4, R3, R4 ;  /* 0x0000000403041221 */ /* 0x008fca0000000000 */
[----:B0-2---:R-:W0:Y:S02]  /*1ce0*/  SHFL.DOWN P1, R5, R4, 0x8, 0x1f ;  /* 0x09001f0004057f89 */ /* 0x005e240000020000 */
[----:B0-----:R-:W-:-:S05]  /*1cf0*/  @P1 FADD R5, R4, R5 ;  /* 0x0000000504051221 */ /* 0x001fca0000000000 */
[----:B----4-:R-:W0:Y:S02]  /*1d00*/  SHFL.DOWN P1, R10, R5, 0x10, 0x1f ;  /* 0x0a001f00050a7f89 */ /* 0x010e240000020000 */
[----:B0-----:R-:W-:-:S05]  /*1d10*/  @P1 FADD R10, R5, R10 ;  /* 0x0000000a050a1221 */ /* 0x001fca0000000000 */
[----:B------:R0:W-:Y:S01]  /*1d20*/  @P0 STS [R8+UR4+0x4], R10 ;  /* 0x0000040a08000988 */ /* 0x0001e20008000804 */
[----:B------:R-:W-:Y:S06]  /*1d30*/  BAR.SYNC.DEFER_BLOCKING 0x0 ;  /* 0x0000000000007b1d */ /* 0x000fec0000010000 */
[----:B------:R-:W-:Y:S05]  /*1d40*/  @P2 BRA `(.L_x_403) ;  /* 0x0000000000242947 */ /* 0x000fea0003800000 */
[----:B------:R-:W2:Y:S01]  /*1d50*/  LDS R3, [UR4+0x8] ;  /* 0x00000804ff037984 */ /* 0x000ea20008000800 */
[----:B------:R-:W-:Y:S02]  /*1d60*/  HFMA2 R2, -RZ, RZ, 15, 0 ;  /* 0x4b800000ff027431 */ /* 0x000fe400000001ff */
[----:B--2---:R-:W-:-:S05]  /*1d70*/  FADD R3, R10, R3 ;  /* 0x000000030a037221 */ /* 0x004fca0000000000 */
[----:B------:R-:W-:-:S04]  /*1d80*/  FSETP.GEU.AND P0, PT, |R3|, 1.175494350822287508e-38, PT ;  /* 0x008000000300780b */ /* 0x000fc80003f0e200 */
[----:B------:R-:W-:-:S09]  /*1d90*/  FSEL R2, R2, 1, !P0 ;  /* 0x3f80000002027808 */ /* 0x000fd20004000000 */
[----:B------:R-:W-:-:S06]  /*1da0*/  @!P0 FMUL R3, R3, 16777216 ;  /* 0x4b80000003038820 */ /* 0x000fcc0000400000 */
[----:B------:R-:W2:Y:S02]  /*1db0*/  MUFU.RCP R3, R3 ;  /* 0x0000000300037308 */ /* 0x000ea40000001000 */
[----:B--2---:R-:W-:-:S05]  /*1dc0*/  FMUL R2, R3, R2 ;  /* 0x0000000203027220 */ /* 0x004fca0000400000 */
[----:B------:R2:W-:Y:S02]  /*1dd0*/  STS [UR4+0x14], R2 ;  /* 0x00001402ff007988 */ /* 0x0005e40008000804 */
.L_x_403:
[----:B------:R-:W-:Y:S05]  /*1de0*/  BSYNC.RECONVERGENT B0 ;  /* 0x0000000000007941 */ /* 0x000fea0003800200 */
.L_x_402:
[----:B------:R-:W-:Y:S06]  /*1df0*/  BAR.SYNC.DEFER_BLOCKING 0x0 ;  /* 0x0000000000007b1d */ /* 0x000fec0000010000 */
[----:B------:R-:W-:Y:S05]  /*1e00*/  @P3 EXIT ;  /* 0x000000000000394d */ /* 0x000fea0003800000 */
[----:B--2---:R-:W-:Y:S01]  /*1e10*/  LOP3.LUT R2, RZ, R0, RZ, 0x33, !PT ;  /* 0x00000000ff027212 */ /* 0x004fe200078e33ff */
[----:B------:R-:W-:Y:S04]  /*1e20*/  BSSY.RECONVERGENT B0, `(.L_x_404) ;  /* 0x000002b000007945 */ /* 0x000fe80003800200 */
[----:B0-----:R-:W-:-:S05]  /*1e30*/  IMAD.IADD R8, R2, 0x1, R7 ;  /* 0x0000000102087824 */ /* 0x001fca00078e0207 */
[C---:B------:R-:W-:Y:S02]  /*1e40*/  LOP3.LUT R2, R8.reuse, 0xc0, RZ, 0xc0, !PT ;  /* 0x000000c008027812 */ /* 0x040fe400078ec0ff */
[----:B------:R-:W-:Y:S02]  /*1e50*/  ISETP.GE.U32.AND P0, PT, R8, 0xc0, PT ;  /* 0x000000c00800780c */ /* 0x000fe40003f06070 */
[----:B------:R-:W-:Y:S02]  /*1e60*/  ISETP.NE.AND P1, PT, R2, 0xc0, PT ;  /* 0x000000c00200780c */ /* 0x000fe40003f25270 */
[----:B------:R-:W0:Y:S11]  /*1e70*/  LDS.64 R2, [UR4+0x10] ;  /* 0x00001004ff027984 */ /* 0x000e360008000a00 */
[----:B------:R-:W-:Y:S05]  /*1e80*/  @!P1 BRA `(.L_x_405) ;  /* 0x0000000000909947 */ /* 0x000fea0003800000 */
[----:B------:R-:W2:Y:S01]  /*1e90*/  LDCU.128 UR8, c[0x0][0x380] ;  /* 0x00007000ff0877ac */ /* 0x000ea20008000c00 */
[C---:B------:R-:W-:Y:S02]  /*1ea0*/  SHF.L.U64.HI R5, R9.reuse, 0x2, R6 ;  /* 0x0000000209057819 */ /* 0x040fe40000010206 */
[C---:B------:R-:W-:Y:S02]  /*1eb0*/  SHF.L.U32 R4, R9.reuse, 0x2, RZ ;  /* 0x0000000209047819 */ /* 0x040fe400000006ff */
[----:B------:R-:W-:Y:S02]  /*1ec0*/  LEA.HI R8, R8, 0x1, RZ, 0x1a ;  /* 0x0000000108087811 */ /* 0x000fe400078fd0ff */
[----:B------:R-:W-:Y:S01]  /*1ed0*/  IADD3 R16, P1, PT, R9, R0, RZ ;  /* 0x0000000009107210 */ /* 0x000fe20007f3e0ff */
[----:B------:R-:W-:Y:S01]  /*1ee0*/  IMAD.WIDE.U32 R4, R0, 0x4, R4 ;  /* 0x0000000400047825 */ /* 0x000fe200078e0004 */
[----:B------:R-:W-:Y:S02]  /*1ef0*/  SHF.L.U32 R10, R8, 0x6, RZ ;  /* 0x00000006080a7819 */ /* 0x000fe400000006ff */
[----:B------:R-:W-:-:S02]  /*1f00*/  IADD3.X R17, PT, PT, RZ, R6, RZ, P1, !PT ;  /* 0x00000006ff117210 */ /* 0x000fc40000ffe4ff */
[----:B-1----:R-:W-:Y:S02]  /*1f10*/  LOP3.LUT R11, R10, 0xc0, RZ, 0xc0, !PT ;  /* 0x000000c00a0b7812 */ /* 0x002fe400078ec0ff */
[----:B------:R-:W-:Y:S02]  /*1f20*/  LOP3.LUT R8, R8, 0x3, RZ, 0xc0, !PT ;  /* 0x0000000308087812 */ /* 0x000fe400078ec0ff */
[----:B------:R-:W-:Y:S02]  /*1f30*/  IADD3 R0, PT, PT, R0, R11, RZ ;  /* 0x0000000b00007210 */ /* 0x000fe40007ffe0ff */
[----:B--2---:R-:W-:Y:S02]  /*1f40*/  LEA R15, P2, R16, UR10, 0x2 ;  /* 0x0000000a100f7c11 */ /* 0x004fe4000f8410ff */
[----:B------:R-:W-:Y:S02]  /*1f50*/  IADD3 R13, P1, PT, R4, UR8, RZ ;  /* 0x00000008040d7c10 */ /* 0x000fe4000ff3e0ff */
[----:B------:R-:W-:-:S02]  /*1f60*/  LEA.HI.X R16, R16, UR11, R17, 0x2, P2 ;  /* 0x0000000b10107c11 */ /* 0x000fc400090f1411 */
[----:B------:R-:W-:Y:S02]  /*1f70*/  IADD3.X R14, PT, PT, R5, UR9, RZ, P1, !PT ;  /* 0x00000009050e7c10 */ /* 0x000fe40008ffe4ff */
[----:B------:R-:W-:-:S07]  /*1f80*/  IADD3 R8, PT, PT, -R8, RZ, RZ ;  /* 0x000000ff08087210 */ /* 0x000fce0007ffe1ff */
.L_x_406:
[----:B--2---:R-:W-:Y:S01]  /*1f90*/  IMAD.MOV.U32 R5, RZ, RZ, R14 ;  /* 0x000000ffff057224 */ /* 0x004fe200078e000e */
[----:B------:R-:W-:-:S05]  /*1fa0*/  MOV R4, R13 ;  /* 0x0000000d00047202 */ /* 0x000fca0000000f00 */
[----:B------:R1:W0:Y:S01]  /*1fb0*/  LDG.E.CONSTANT R5, desc[UR6][R4.64] ;  /* 0x0000000604057981 */ /* 0x000222000c1e9900 */
[----:B------:R-:W-:Y:S02]  /*1fc0*/  IADD3 R8, PT, PT, R8, 0x1, RZ ;  /* 0x0000000108087810 */ /* 0x000fe40007ffe0ff */
[----:B------:R-:W-:-:S04]  /*1fd0*/  IADD3 R13, P3, PT, R13, 0x100, RZ ;  /* 0x000001000d0d7810 */ /* 0x000fc80007f7e0ff */
[----:B------:R-:W-:Y:S02]  /*1fe0*/  IADD3.X R14, PT, PT, RZ, R14, RZ, P3, !PT ;  /* 0x0000000eff0e7210 */ /* 0x000fe40001ffe4ff */
        /* <DEDUP_REMOVED lines=14> */
.L_x_405:
[----:B------:R-:W-:Y:S05]  /*20d0*/  BSYNC.RECONVERGENT B0 ;  /* 0x0000000000007941 */ /* 0x000fea0003800200 */
.L_x_404:
[----:B------:R-:W-:Y:S05]  /*20e0*/  @!P0 EXIT ;  /* 0x000000000000894d */ /* 0x000fea0003800000 */
[----:B------:R-:W3:Y:S01]  /*20f0*/  LDCU.128 UR8, c[0x0][0x380] ;  /* 0x00007000ff0877ac */ /* 0x000ee20008000c00 */
[C---:B--2---:R-:W-:Y:S02]  /*2100*/  SHF.L.U64.HI R5, R9.reuse, 0x2, R6 ;  /* 0x0000000209057819 */ /* 0x044fe40000010206 */
[C---:B------:R-:W-:Y:S02]  /*2110*/  SHF.L.U32 R4, R9.reuse, 0x2, RZ ;  /* 0x0000000209047819 */ /* 0x040fe400000006ff */
[----:B------:R-:W-:-:S03]  /*2120*/  IADD3 R9, P0, PT, R9, R0, RZ ;  /* 0x0000000009097210 */ /* 0x000fc60007f1e0ff */
[----:B------:R-:W-:-:S04]  /*2130*/  IMAD.WIDE.U32 R4, R0, 0x4, R4 ;  /* 0x0000000400047825 */ /* 0x000fc800078e0004 */
[----:B------:R-:W-:Y:S01]  /*2140*/  IMAD.X R8, RZ, RZ, R6, P0 ;  /* 0x000000ffff087224 */ /* 0x000fe200000e0606 */
[C---:B---3--:R-:W-:Y:S02]  /*2150*/  LEA R10, P3, R9.reuse, UR10, 0x2 ;  /* 0x0000000a090a7c11 */ /* 0x048fe4000f8610ff */
[----:B------:R-:W-:Y:S02]  /*2160*/  IADD3 R4, P2, PT, R4, UR8, RZ ;  /* 0x0000000804047c10 */ /* 0x000fe4000ff5e0ff */
[----:B------:R-:W-:Y:S02]  /*2170*/  IADD3 R6, P1, PT, R10, 0x200, RZ ;  /* 0x000002000a067810 */ /* 0x000fe40007f3e0ff */
[----:B------:R-:W-:Y:S02]  /*2180*/  IADD3 R4, P0, PT, R4, 0x200, RZ ;  /* 0x0000020004047810 */ /* 0x000fe40007f1e0ff */
[----:B------:R-:W-:Y:S02]  /*2190*/  LEA.HI.X R8, R9, UR11, R8, 0x2, P3 ;  /* 0x0000000b09087c11 */ /* 0x000fe400098f1408 */
[----:B------:R-:W-:-:S02]  /*21a0*/  IADD3.X R5, PT, PT, RZ, UR9, R5, P0, P2 ;  /* 0x00000009ff057c10 */ /* 0x000fc400087e4405 */
[----:B------:R-:W-:-:S07]  /*21b0*/  IADD3.X R9, PT, PT, RZ, R8, RZ, P1, !PT ;  /* 0x00000008ff097210 */ /* 0x000fce0000ffe4ff */
.L_x_407:
[----:B-12---:R-:W0:Y:S04]  /*21c0*/  LDG.E.CONSTANT R11, desc[UR6][R4.64+-0x200] ;  /* 0xfffe0006040b7981 */ /* 0x006e28000c1e9900 */
        /* <DEDUP_REMOVED lines=45> */
.L_x_408:
        /* <DEDUP_REMOVED lines=14> */
.L_x_578:


//--------------------- .text._Z12safe_softmaxILi128EEvPKfPfi --------------------------
	.section	.text._Z12safe_softmaxILi128EEvPKfPfi,"ax",@progbits
	.align	128
        .global         _Z12safe_softmaxILi128EEvPKfPfi
        .type           _Z12safe_softmaxILi128EEvPKfPfi,@function
        .size           _Z12safe_softmaxILi128EEvPKfPfi,(.L_x_579 - _Z12safe_softmaxILi128EEvPKfPfi)
        .other          _Z12safe_softmaxILi128EEvPKfPfi,@"STO_CUDA_ENTRY STV_DEFAULT"
_Z12safe_softmaxILi128EEvPKfPfi:
.text._Z12safe_softmaxILi128EEvPKfPfi:
        /* <DEDUP_REMOVED lines=34> */
.L_x_413:
        /* <DEDUP_REMOVED lines=32> */
.L_x_412:
[----:B------:R-:W-:Y:S05]  /*0420*/  BSYNC.RECONVERGENT B1 ;  /* 0x0000000000017941 */ /* 0x000fea0003800200 */
.L_x_411:
        /* <DEDUP_REMOVED lines=20> */
.L_x_415:
[----:B------:R-:W-:Y:S05]  /*0570*/  BSYNC.RECONVERGENT B1 ;  /* 0x0000000000017941 */ /* 0x000fea0003800200 */
.L_x_414:
        /* <DEDUP_REMOVED lines=14> */
.L_x_417:
[----:B------:R-:W-:Y:S05]  /*0660*/  BSYNC.RECONVERGENT B1 ;  /* 0x0000000000017941 */ /* 0x000fea0003800200 */
.L_x_416:
        /* <DEDUP_REMOVED lines=8> */
.L_x_418:
        /* <DEDUP_REMOVED lines=8> */
.L_x_410:
[----:B------:R-:W-:Y:S05]  /*0770*/  BSYNC.RECONVERGENT B0 ;  /* 0x0000000000007941 */ /* 0x000fea0003800200 */
.L_x_409:
        /* <DEDUP_REMOVED lines=29> */
.L_x_420:
[----:B------:R-:W-:Y:S05]  /*0950*/  BSYNC.RECONVERGENT B0 ;  /* 0x0000000000007941 */ /* 0x000fea0003800200 */
.L_x_419:
[----:B------:R-:W-:Y:S01]  /*0960*/  BAR.SYNC.DEFER_BLOCKING 0x0 ;  /* 0x0000000000007b1d */ /* 0x000fe20000010000 */
[----:B------:R-:W-:-:S05]  /*0970*/  ISETP.GE.AND P1, PT, R0, R7, PT ;  /* 0x000000070000720c */ /* 0x000fca0003f26270 */
[----:B------:R-:W-:Y:S01]  /*0980*/  BSSY.RECONVERGENT B0, `(.L_x_421) ;  /* 0x000012e000007945 */ /* 0x000fe20003800200 */
[----:B-1----:R-:W1:Y:S04]  /*0990*/  @!P2 LDS.64 R10, [UR4+0x8] ;  /* 0x00000804ff0aa984 */ /* 0x002e680008000a00 */
[----:B------:R-:W3:Y:S01]  /*09a0*/  @!P2 LDS R13, [UR4+0x10] ;  /* 0x00001004ff0da984 */ /* 0x000ee20008000800 */
[----:B-1----:R-:W-:-:S04]  /*09b0*/  @!P2 FMNMX3 R10, R5, R10, R11, !PT ;  /* 0x0000000a050aa276 */ /* 0x002fc8000780000b */
[----:B---3--:R-:W-:Y:S01]  /*09c0*/  @!P2 FMNMX R10, R10, R13, !PT ;  /* 0x0000000d0a0aa209 */ /* 0x008fe20007800000 */
[----:B------:R-:W-:-:S04]  /*09d0*/  HFMA2 R13, -RZ, RZ, 0, 0 ;  /* 0x00000000ff0d7431 */ /* 0x000fc800000001ff */
[----:B------:R1:W-:Y:S01]  /*09e0*/  @!P2 STS [UR4+0x18], R10 ;  /* 0x0000180aff00a988 */ /* 0x0003e20008000804 */
[----:B------:R-:W-:Y:S06]  /*09f0*/  BAR.SYNC.DEFER_BLOCKING 0x0 ;  /* 0x0000000000007b1d */ /* 0x000fec0000010000 */
[----:B------:R-:W-:Y:S05]  /*0a00*/  @P1 BRA `(.L_x_422) ;  /* 0x0000001000941947 */ /* 0x000fea0003800000 */
[----:B-1----:R-:W1:Y:S01]  /*0a10*/  LDS R10, [UR4+0x18] ;  /* 0x00001804ff0a7984 */ /* 0x002e620008000800 */
[-C--:B------:R-:W-:Y:S01]  /*0a20*/  LOP3.LUT R4, RZ, R0.reuse, RZ, 0x33, !PT ;  /* 0x00000000ff047212 */ /* 0x080fe200078e33ff */
[----:B------:R-:W-:Y:S01]  /*0a30*/  BSSY.RECONVERGENT B1, `(.L_x_423) ;  /* 0x000009a000017945 */ /* 0x000fe20003800200 */
[----:B------:R-:W-:Y:S02]  /*0a40*/  MOV R13, RZ ;  /* 0x000000ff000d7202 */ /* 0x000fe40000000f00 */
[----:B------:R-:W-:Y:S02]  /*0a50*/  IADD3 R4, PT, PT, R4, R7, RZ ;  /* 0x0000000704047210 */ /* 0x000fe40007ffe0ff */
[----:B------:R-:W-:Y:S02]  /*0a60*/  MOV R11, R0 ;  /* 0x00000000000b7202 */ /* 0x000fe40000000f00 */
[C---:B------:R-:W-:Y:S02]  /*0a70*/  ISETP.GE.U32.AND P2, PT, R4.reuse, 0x780, PT ;  /* 0x000007800400780c */ /* 0x040fe40003f46070 */
[----:B------:R-:W-:-:S04]  /*0a80*/  LEA.HI R12, R4, 0x1, RZ, 0x19 ;  /* 0x00000001040c7811 */ /* 0x000fc800078fc8ff */
[----:B------:R-:W-:-:S04]  /*0a90*/  LOP3.LUT R20, R12, 0xf, RZ, 0xc0, !PT ;  /* 0x0000000f0c147812 */ /* 0x000fc800078ec0ff */
[----:B------:R-:W-:-:S03]  /*0aa0*/  ISETP.NE.AND P1, PT, R20, RZ, PT ;  /* 0x000000ff1400720c */ /* 0x000fc60003f25270 */
[----:B------:R-:W-:Y:S10]  /*0ab0*/  @!P2 BRA `(.L_x_424) ;  /* 0x000000080044a947 */ /* 0x000ff40003800000 */
[----:B------:R-:W3:Y:S01]  /*0ac0*/  LDCU.64 UR8, c[0x0][0x380] ;  /* 0x00007000ff0877ac */ /* 0x000ee20008000a00 */
[C---:B0-2---:R-:W-:Y:S01]  /*0ad0*/  SHF.L.U64.HI R5, R9.reuse, 0x2, R6 ;  /* 0x0000000209057819 */ /* 0x045fe20000010206 */
[----:B------:R-:W-:Y:S01]  /*0ae0*/  IMAD.MOV.U32 R13, RZ, RZ, RZ ;  /* 0x000000ffff0d7224 */ /* 0x000fe200078e00ff */
[----:B------:R-:W-:Y:S02]  /*0af0*/  SHF.L.U32 R4, R9, 0x2, RZ ;  /* 0x0000000209047819 */ /* 0x000fe400000006ff */
[----:B------:R-:W-:Y:S02]  /*0b00*/  LOP3.LUT R14, R12, 0x3fffff0, RZ, 0xc0, !PT ;  /* 0x03fffff00c0e7812 */ /* 0x000fe400078ec0ff */
[----:B------:R-:W-:Y:S01]  /*0b10*/  MOV R11, R0 ;  /* 0x00000000000b7202 */ /* 0x000fe20000000f00 */
[----:B------:R-:W-:Y:S01]  /*0b20*/  IMAD.WIDE.U32 R4, R0, 0x4, R4 ;  /* 0x0000000400047825 */ /* 0x000fe200078e0004 */
[----:B------:R-:W-:Y:S02]  /*0b30*/  IADD3 R14, PT, PT, -R14, RZ, RZ ;  /* 0x000000ff0e0e7210 */ /* 0x000fe40007ffe1ff */
[----:B---3--:R-:W-:-:S04]  /*0b40*/  IADD3 R4, P2, PT, R4, UR8, RZ ;  /* 0x0000000804047c10 */ /* 0x008fc8000ff5e0ff */
[----:B------:R-:W-:-:S04]  /*0b50*/  IADD3 R4, P3, PT, R4, 0x1000, RZ ;  /* 0x0000100004047810 */ /* 0x000fc80007f7e0ff */
[----:B------:R-:W-:-:S09]  /*0b60*/  IADD3.X R5, PT, PT, RZ, UR9, R5, P3, P2 ;  /* 0x00000009ff057c10 */ /* 0x000fd20009fe4405 */
.L_x_425:
[----:B------:R-:W1:Y:S04]  /*0b70*/  LDG.E.CONSTANT R17, desc[UR6][R4.64+-0x1000] ;  /* 0xfff0000604117981 */ /* 0x000e68000c1e9900 */
        /* <DEDUP_REMOVED lines=8> */
[----:B-1----:R-:W-:-:S04]  /*0c00*/  FADD R17, -R10, R17 ;  /* 0x000000110a117221 */ /* 0x002fc80000000100 */
[----:B------:R-:W-:Y:S01]  /*0c10*/  FMUL R19, R17, 1.4426950216293334961 ;  /* 0x3fb8aa3b11137820 */ /* 0x000fe20000400000 */
[----:B--2---:R-:W-:-:S04]  /*0c20*/  FADD R21, -R10, R21 ;  /* 0x000000150a157221 */ /* 0x004fc80000000100 */
[----:B------:R-:W-:Y:S01]  /*0c30*/  FSETP.GEU.AND P2, PT, R19, -126, PT ;  /* 0xc2fc00001300780b */ /* 0x000fe20003f4e000 */
[----:B------:R-:W-:Y:S01]  /*0c40*/  FMUL R17, R21, 1.4426950216293334961 ;  /* 0x3fb8aa3b15117820 */ /* 0x000fe20000400000 */
[C---:B---3--:R-:W-:Y:S01]  /*0c50*/  FADD R23, -R10.reuse, R23 ;  /* 0x000000170a177221 */ /* 0x048fe20000000100 */
[----:B----4-:R-:W-:-:S03]  /*0c60*/  FADD R25, -R10, R25 ;  /* 0x000000190a197221 */ /* 0x010fc60000000100 */
[----:B------:R-:W-:Y:S01]  /*0c70*/  FSETP.GEU.AND P3, PT, R17, -126, PT ;  /* 0xc2fc00001100780b */ /* 0x000fe20003f6e000 */
[----:B------:R-:W-:Y:S01]  /*0c80*/  FMUL R21, R23, 1.4426950216293334961 ;  /* 0x3fb8aa3b17157820 */ /* 0x000fe20000400000 */
[----:B------:R-:W-:Y:S01]  /*0c90*/  FMUL R24, R25, 1.4426950216293334961 ;  /* 0x3fb8aa3b19187820 */ /* 0x000fe20000400000 */
[----:B-----5:R-:W-:Y:S01]  /*0ca0*/  FADD R15, -R10, R15 ;  /* 0x0000000f0a0f7221 */ /* 0x020fe20000000100 */
        /* <DEDUP_REMOVED lines=114> */
.L_x_424:
[----:B------:R-:W-:Y:S05]  /*13d0*/  BSYNC.RECONVERGENT B1 ;  /* 0x0000000000017941 */ /* 0x000fea0003800200 */
.L_x_423:
[----:B------:R-:W-:Y:S05]  /*13e0*/  @!P1 BRA `(.L_x_422) ;  /* 0x00000008001c9947 */ /* 0x000fea0003800000 */
[----:B------:R-:W-:Y:S01]  /*13f0*/  ISETP.GE.U32.AND P2, PT, R20, 0x8, PT ;  /* 0x000000081400780c */ /* 0x000fe20003f46070 */
[----:B------:R-:W-:Y:S01]  /*1400*/  BSSY.RECONVERGENT B1, `(.L_x_426) ;  /* 0x0000046000017945 */ /* 0x000fe20003800200 */
[----:B------:R-:W-:-:S04]  /*1410*/  LOP3.LUT R16, R12, 0x7, RZ, 0xc0, !PT ;  /* 0x000000070c107812 */ /* 0x000fc800078ec0ff */
[----:B------:R-:W-:-:S07]  /*1420*/  ISETP.NE.AND P1, PT, R16, RZ, PT ;  /* 0x000000ff1000720c */ /* 0x000fce0003f25270 */
[----:B------:R-:W-:Y:S06]  /*1430*/  @!P2 BRA `(.L_x_427) ;  /* 0x000000040008a947 */ /* 0x000fec0003800000 */
[----:B0-2---:R-:W-:-:S05]  /*1440*/  IMAD.WIDE.U32 R4, R11, 0x4, R2 ;  /* 0x000000040b047825 */ /* 0x005fca00078e0002 */
[----:B------:R-:W1:Y:S04]  /*1450*/  LDG.E.CONSTANT R23, desc[UR6][R4.64] ;  /* 0x0000000604177981 */ /* 0x000e68000c1e9900 */
[----:B------:R-:W2:Y:S04]  /*1460*/  LDG.E.CONSTANT R25, desc[UR6][R4.64+0x200] ;  /* 0x0002000604197981 */ /* 0x000ea8000c1e9900 */
[----:B------:R-:W3:Y:S04]  /*1470*/  LDG.E.CONSTANT R27, desc[UR6][R4.64+0x400] ;  /* 0x00040006041b7981 */ /* 0x000ee8000c1e9900 */
[----:B------:R-:W4:Y:S04]  /*1480*/  LDG.E.CONSTANT R29, desc[UR6][R4.64+0x600] ;  /* 0x00060006041d7981 */ /* 0x000f28000c1e9900 */
[----:B------:R-:W5:Y:S04]  /*1490*/  LDG.E.CONSTANT R21, desc[UR6][R4.64+0x800] ;  /* 0x0008000604157981 */ /* 0x000f68000c1e9900 */
[----:B------:R-:W5:Y:S04]  /*14a0*/  LDG.E.CONSTANT R17, desc[UR6][R4.64+0xa00] ;  /* 0x000a000604117981 */ /* 0x000f68000c1e9900 */
[----:B------:R-:W5:Y:S04]  /*14b0*/  LDG.E.CONSTANT R15, desc[UR6][R4.64+0xc00] ;  /* 0x000c0006040f7981 */ /* 0x000f68000c1e9900 */
[----:B------:R0:W5:Y:S01]  /*14c0*/  LDG.E.CONSTANT R19, desc[UR6][R4.64+0xe00] ;  /* 0x000e000604137981 */ /* 0x000162000c1e9900 */
[----:B------:R-:W-:Y:S01]  /*14d0*/  IADD3 R11, PT, PT, R11, 0x400, RZ ;  /* 0x000004000b0b7810 */ /* 0x000fe20007ffe0ff */
[----:B-1----:R-:W-:-:S04]  /*14e0*/  FADD R23, -R10, R23 ;  /* 0x000000170a177221 */ /* 0x002fc80000000100 */
        /* <DEDUP_REMOVED lines=8> */
[----:B-----5:R-:W-:Y:S01]  /*1570*/  FADD R21, -R10, R21 ;  /* 0x000000150a157221 */ /* 0x020fe20000000100 */
        /* <DEDUP_REMOVED lines=46> */
.L_x_427:
[----:B------:R-:W-:Y:S05]  /*1860*/  BSYNC.RECONVERGENT B1 ;  /* 0x0000000000017941 */ /* 0x000fea0003800200 */
.L_x_426:
[----:B------:R-:W-:Y:S05]  /*1870*/  @!P1 BRA `(.L_x_422) ;  /* 0x0000000000f89947 */ /* 0x000fea0003800000 */
[----:B------:R-:W-:Y:S01]  /*1880*/  ISETP.GE.U32.AND P1, PT, R16, 0x4, PT ;  /* 0x000000041000780c */ /* 0x000fe20003f26070 */
[----:B------:R-:W-:Y:S01]  /*1890*/  BSSY.RECONVERGENT B1, `(.L_x_428) ;  /* 0x0000026000017945 */ /* 0x000fe20003800200 */
[----:B------:R-:W-:-:S04]  /*18a0*/  LOP3.LUT R12, R12, 0x3, RZ, 0xc0, !PT ;  /* 0x000000030c0c7812 */ /* 0x000fc800078ec0ff */
[----:B------:R-:W-:-:S07]  /*18b0*/  ISETP.NE.AND P2, PT, R12, RZ, PT ;  /* 0x000000ff0c00720c */ /* 0x000fce0003f45270 */
[----:B------:R-:W-:Y:S06]  /*18c0*/  @!P1 BRA `(.L_x_429) ;  /* 0x0000000000889947 */ /* 0x000fec0003800000 */
[----:B------:R-:W-:-:S05]  /*18d0*/  IMAD.WIDE.U32 R2, R11, 0x4, R2 ;  /* 0x000000040b027825 */ /* 0x000fca00078e0002 */
[----:B0-2---:R-:W1:Y:S04]  /*18e0*/  LDG.E.CONSTANT R5, desc[UR6][R2.64] ;  /* 0x0000000602057981 */ /* 0x005e68000c1e9900 */
[----:B------:R-:W2:Y:S04]  /*18f0*/  LDG.E.CONSTANT R15, desc[UR6][R2.64+0x200] ;  /* 0x00020006020f7981 */ /* 0x000ea8000c1e9900 */
[----:B------:R-:W3:Y:S04]  /*1900*/  LDG.E.CONSTANT R17, desc[UR6][R2.64+0x400] ;  /* 0x0004000602117981 */ /* 0x000ee8000c1e9900 */
[----:B------:R-:W4:Y:S01]  /*1910*/  LDG.E.CONSTANT R19, desc[UR6][R2.64+0x600] ;  /* 0x0006000602137981 */ /* 0x000f22000c1e9900 */
[----:B------:R-:W-:-:S02]  /*1920*/  VIADD R11, R11, 0x200 ;  /* 0x000002000b0b7836 */ /* 0x000fc40000000000 */
[----:B-1----:R-:W-:-:S04]  /*1930*/  FADD R5, -R10, R5 ;  /* 0x000000050a057221 */ /* 0x002fc80000000100 */
        /* <DEDUP_REMOVED lines=27> */
.L_x_429:
[----:B------:R-:W-:Y:S05]  /*1af0*/  BSYNC.RECONVERGENT B1 ;  /* 0x0000000000017941 */ /* 0x000fea0003800200 */
.L_x_428:
[----:B------:R-:W-:Y:S05]  /*1b00*/  @!P2 BRA `(.L_x_422) ;  /* 0x000000000054a947 */ /* 0x000fea0003800000 */
[----:B------:R-:W3:Y:S01]  /*1b10*/  LDCU.64 UR8, c[0x0][0x380] ;  /* 0x00007000ff0877ac */ /* 0x000ee20008000a00 */
[C---:B------:R-:W-:Y:S02]  /*1b20*/  SHF.L.U64.HI R3, R9.reuse, 0x2, R6 ;  /* 0x0000000209037819 */ /* 0x040fe40000010206 */
[----:B------:R-:W-:Y:S02]  /*1b30*/  SHF.L.U32 R2, R9, 0x2, RZ ;  /* 0x0000000209027819 */ /* 0x000fe400000006ff */
[----:B------:R-:W-:-:S03]  /*1b40*/  IADD3 R12, PT, PT, -R12, RZ, RZ ;  /* 0x000000ff0c0c7210 */ /* 0x000fc60007ffe1ff */
[----:B------:R-:W-:-:S03]  /*1b50*/  IMAD.WIDE.U32 R2, R11, 0x4, R2 ;  /* 0x000000040b027825 */ /* 0x000fc600078e0002 */
[----:B---3--:R-:W-:-:S04]  /*1b60*/  IADD3 R2, P1, PT, R2, UR8, RZ ;  /* 0x0000000802027c10 */ /* 0x008fc8000ff3e0ff */
[----:B0-2---:R-:W-:-:S09]  /*1b70*/  IADD3.X R5, PT, PT, R3, UR9, RZ, P1, !PT ;  /* 0x0000000903057c10 */ /* 0x005fd20008ffe4ff */
.L_x_430:
[----:B------:R-:W-:-:S06]  /*1b80*/  MOV R3, R5 ;  /* 0x0000000500037202 */ /* 0x000fcc0000000f00 */
[----:B------:R0:W1:Y:S01]  /*1b90*/  LDG.E.CONSTANT R3, desc[UR6][R2.64] ;  /* 0x0000000602037981 */ /* 0x000062000c1e9900 */
[----:B------:R-:W-:-:S04]  /*1ba0*/  IADD3 R12, PT, PT, R12, 0x1, RZ ;  /* 0x000000010c0c7810 */ /* 0x000fc80007ffe0ff */
[----:B------:R-:W-:Y:S02]  /*1bb0*/  ISETP.NE.AND P2, PT, R12, RZ, PT ;  /* 0x000000ff0c00720c */ /* 0x000fe40003f45270 */
[----:B0-----:R-:W-:-:S04]  /*1bc0*/  IADD3 R2, P3, PT, R2, 0x200, RZ ;  /* 0x0000020002027810 */ /* 0x001fc80007f7e0ff */
[----:B------:R-:W-:Y:S01]  /*1bd0*/  IADD3.X R5, PT, PT, RZ, R5, RZ, P3, !PT ;  /* 0x00000005ff057210 */ /* 0x000fe20001ffe4ff */
[----:B-1----:R-:W-:-:S04]  /*1be0*/  FADD R4, -R10, R3 ;  /* 0x000000030a047221 */ /* 0x002fc80000000100 */
[----:B------:R-:W-:-:S05]  /*1bf0*/  FMUL R4, R4, 1.4426950216293334961 ;  /* 0x3fb8aa3b04047820 */ /* 0x000fca0000400000 */
[----:B------:R-:W-:-:S13]  /*1c00*/  FSETP.GEU.AND P1, PT, R4, -126, PT ;  /* 0xc2fc00000400780b */ /* 0x000fda0003f2e000 */
[----:B------:R-:W-:-:S04]  /*1c10*/  @!P1 FMUL R4, R4, 0.5 ;  /* 0x3f00000004049820 */ /* 0x000fc80000400000 */
[----:B------:R-:W0:Y:S02]  /*1c20*/  MUFU.EX2 R14, R4 ;  /* 0x00000004000e7308 */ /* 0x000e240000000800 */
[----:B0-----:R-:W-:-:S04]  /*1c30*/  @!P1 FMUL R14, R14, R14 ;  /* 0x0000000e0e0e9220 */ /* 0x001fc80000400000 */
[----:B------:R-:W-:Y:S01]  /*1c40*/  FADD R13, R14, R13 ;  /* 0x0000000d0e0d7221 */ /* 0x000fe20000000000 */
[----:B------:R-:W-:Y:S06]  /*1c50*/  @P2 BRA `(.L_x_430) ;  /* 0xfffffffc00c82947 */ /* 0x000fec000383ffff */
.L_x_422:
[----:B------:R-:W-:Y:S05]  /*1c60*/  BSYNC.RECONVERGENT B0 ;  /* 0x0000000000007941 */ /* 0x000fea0003800200 */
.L_x_421:
[----:B------:R-:W3:Y:S01]  /*1c70*/  SHFL.DOWN P1, R2, R13, 0x1, 0x1f ;  /* 0x08201f000d027f89 */ /* 0x000ee20000020000 */
[C---:B------:R-:W-:Y:S01]  /*1c80*/  ISETP.NE.AND P2, PT, R0.reuse, RZ, PT ;  /* 0x000000ff0000720c */ /* 0x040fe20003f45270 */
[----:B------:R-:W-:Y:S01]  /*1c90*/  BSSY.RECONVERGENT B0, `(.L_x_431) ;  /* 0x000001a000007945 */ /* 0x000fe20003800200 */
[----:B------:R-:W-:Y:S01]  /*1ca0*/  ISETP.GE.AND P3, PT, R0, R7, PT ;  /* 0x000000070000720c */ /* 0x000fe20003f66270 */
[----:B---3--:R-:W-:-:S05]  /*1cb0*/  @P1 FADD R2, R2, R13 ;  /* 0x0000000d02021221 */ /* 0x008fca0000000000 */
[----:B------:R-:W3:Y:S02]  /*1cc0*/  SHFL.DOWN P1, R3, R2, 0x2, 0x1f ;  /* 0x08401f0002037f89 */ /* 0x000ee40000020000 */
[----:B---3--:R-:W-:-:S05]  /*1cd0*/  @P1 FADD R3, R2, R3 ;  /* 0x0000000302031221 */ /* 0x008fca0000000000 */
[----:B------:R-:W3:Y:S02]  /*1ce0*/  SHFL.DOWN P1, R4, R3, 0x4, 0x1f ;  /* 0x08801f0003047f89 */ /* 0x000ee40000020000 */
[----:B---3--:R-:W-:-:S05]  /*1cf0*/  @P1 FADD R4, R3, R4 ;  /* 0x0000000403041221 */ /* 0x008fca0000000000 */
[----:B0-2---:R-:W0:Y:S02]  /*1d00*/  SHFL.DOWN P1, R5, R4, 0x8, 0x1f ;  /* 0x09001f0004057f89 */ /* 0x005e240000020000 */
[----:B0-----:R-:W-:-:S05]  /*1d10*/  @P1 FADD R5, R4, R5 ;  /* 0x0000000504051221 */ /* 0x001fca0000000000 */
[----:B------:R-:W0:Y:S02]  /*1d20*/  SHFL.DOWN P1, R11, R5, 0x10, 0x1f ;  /* 0x0a001f00050b7f89 */ /* 0x000e240000020000 */
[----:B0-----:R-:W-:-:S05]  /*1d30*/  @P1 FADD R11, R5, R11 ;  /* 0x0000000b050b1221 */ /* 0x001fca0000000000 */
[----:B------:R0:W-:Y:S01]  /*1d40*/  @P0 STS [R8+UR4+0x4], R11 ;  /* 0x0000040b08000988 */ /* 0x0001e20008000804 */
[----:B------:R-:W-:Y:S06]  /*1d50*/  BAR.SYNC.DEFER_BLOCKING 0x0 ;  /* 0x0000000000007b1d */ /* 0x000fec0000010000 */
[----:B------:R-:W-:Y:S05]  /*1d60*/  @P2 BRA `(.L_x_432) ;  /* 0x0000000000302947 */ /* 0x000fea0003800000 */
[----:B------:R-:W2:Y:S04]  /*1d70*/  LDS.64 R2, [UR4+0x8] ;  /* 0x00000804ff027984 */ /* 0x000ea80008000a00 */
[----:B------:R-:W3:Y:S01]  /*1d80*/  LDS R5, [UR4+0x10] ;  /* 0x00001004ff057984 */ /* 0x000ee20008000800 */
[----:B--2---:R-:W-:-:S04]  /*1d90*/  FADD R2, R11, R2 ;  /* 0x000000020b027221 */ /* 0x004fc80000000000 */
[----:B------:R-:W-:Y:S01]  /*1da0*/  FADD R2, R2, R3 ;  /* 0x0000000302027221 */ /* 0x000fe20000000000 */
[----:B------:R-:W-:-:S03]  /*1db0*/  HFMA2 R3, -RZ, RZ, 15, 0 ;  /* 0x4b800000ff037431 */ /* 0x000fc600000001ff */
[----:B---3--:R-:W-:-:S05]  /*1dc0*/  FADD R2, R2, R5 ;  /* 0x0000000502027221 */ /* 0x008fca0000000000 */
[----:B------:R-:W-:-:S04]  /*1dd0*/  FSETP.GEU.AND P0, PT, |R2|, 1.175494350822287508e-38, PT ;  /* 0x008000000200780b */ /* 0x000fc80003f0e200 */
[----:B------:R-:W-:-:S09]  /*1de0*/  FSEL R3, R3, 1, !P0 ;  /* 0x3f80000003037808 */ /* 0x000fd20004000000 */
[----:B------:R-:W-:-:S06]  /*1df0*/  @!P0 FMUL R2, R2, 16777216 ;  /* 0x4b80000002028820 */ /* 0x000fcc0000400000 */
[----:B------:R-:W2:Y:S02]  /*1e00*/  MUFU.RCP R2, R2 ;  /* 0x0000000200027308 */ /* 0x000ea40000001000 */
[----:B--2---:R-:W-:-:S05]  /*1e10*/  FMUL R3, R2, R3 ;  /* 0x0000000302037220 */ /* 0x004fca0000400000 */
[----:B------:R2:W-:Y:S02]  /*1e20*/  STS [UR4+0x1c], R3 ;  /* 0x00001c03ff007988 */ /* 0x0005e40008000804 */
.L_x_432:
[----:B------:R-:W-:Y:S05]  /*1e30*/  BSYNC.RECONVERGENT B0 ;  /* 0x0000000000007941 */ /* 0x000fea0003800200 */
.L_x_431:
[----:B------:R-:W-:Y:S06]  /*1e40*/  BAR.SYNC.DEFER_BLOCKING 0x0 ;  /* 0x0000000000007b1d */ /* 0x000fec0000010000 */
[----:B------:R-:W-:Y:S05]  /*1e50*/  @P3 EXIT ;  /* 0x000000000000394d */ /* 0x000fea0003800000 */
[----:B------:R-:W-:Y:S01]  /*1e60*/  LOP3.LUT R2, RZ, R0, RZ, 0x33, !PT ;  /* 0x00000000ff027212 */ /* 0x000fe200078e33ff */
[----:B------:R-:W-:Y:S04]  /*1e70*/  BSSY.RECONVERGENT B0, `(.L_x_433) ;  /* 0x000002b000007945 */ /* 0x000fe80003800200 */
[----:B0-----:R-:W-:-:S05]  /*1e80*/  IMAD.IADD R8, R2, 0x1, R7 ;  /* 0x0000000102087824 */ /* 0x001fca00078e0207 */
[C---:B------:R-:W-:Y:S02]  /*1e90*/  LOP3.LUT R2, R8.reuse, 0x180, RZ, 0xc0, !PT ;  /* 0x0000018008027812 */ /* 0x040fe400078ec0ff */
[----:B------:R-:W-:Y:S02]  /*1ea0*/  ISETP.GE.U32.AND P0, PT, R8, 0x180, PT ;  /* 0x000001800800780c */ /* 0x000fe40003f06070 */
[----:B------:R-:W-:Y:S02]  /*1eb0*/  ISETP.NE.AND P1, PT, R2, 0x180, PT ;  /* 0x000001800200780c */ /* 0x000fe40003f25270 */
[----:B--2---:R-:W0:Y:S11]  /*1ec0*/  LDS.64 R2, [UR4+0x18] ;  /* 0x00001804ff027984 */ /* 0x004e360008000a00 */
[----:B------:R-:W-:Y:S05]  /*1ed0*/  @!P1 BRA `(.L_x_434) ;  /* 0x0000000000909947 */ /* 0x000fea0003800000 */
[----:B------:R-:W2:Y:S01]  /*1ee0*/  LDCU.128 UR8, c[0x0][0x380] ;  /* 0x00007000ff0877ac */ /* 0x000ea20008000c00 */
[C---:B------:R-:W-:Y:S02]  /*1ef0*/  SHF.L.U64.HI R5, R9.reuse, 0x2, R6 ;  /* 0x0000000209057819 */ /* 0x040fe40000010206 */
[C---:B------:R-:W-:Y:S02]  /*1f00*/  SHF.L.U32 R4, R9.reuse, 0x2, RZ ;  /* 0x0000000209047819 */ /* 0x040fe400000006ff */
[----:B------:R-:W-:Y:S02]  /*1f10*/  LEA.HI R8, R8, 0x1, RZ, 0x19 ;  /* 0x0000000108087811 */ /* 0x000fe400078fc8ff */
[----:B------:R-:W-:Y:S01]  /*1f20*/  IADD3 R16, P1, PT, R9, R0, RZ ;  /* 0x0000000009107210 */ /* 0x000fe20007f3e0ff */
[----:B------:R-:W-:Y:S01]  /*1f30*/  IMAD.WIDE.U32 R4, R0, 0x4, R4 ;  /* 0x0000000400047825 */ /* 0x000fe200078e0004 */
[----:B-1----:R-:W-:Y:S02]  /*1f40*/  SHF.L.U32 R10, R8, 0x7, RZ ;  /* 0x00000007080a7819 */ /* 0x002fe400000006ff */
[----:B------:R-:W-:-:S02]  /*1f50*/  IADD3.X R17, PT, PT, RZ, R6, RZ, P1, !PT ;  /* 0x00000006ff117210 */ /* 0x000fc40000ffe4ff */
[----:B------:R-:W-:Y:S02]  /*1f60*/  LOP3.LUT R11, R10, 0x180, RZ, 0xc0, !PT ;  /* 0x000001800a0b7812 */ /* 0x000fe400078ec0ff */
[----:B------:R-:W-:Y:S02]  /*1f70*/  LOP3.LUT R8, R8, 0x3, RZ, 0xc0, !PT ;  /* 0x0000000308087812 */ /* 0x000fe400078ec0ff */
[----:B------:R-:W-:Y:S02]  /*1f80*/  IADD3 R0, PT, PT, R0, R11, RZ ;  /* 0x0000000b00007210 */ /* 0x000fe40007ffe0ff */
[----:B--2---:R-:W-:Y:S02]  /*1f90*/  LEA R15, P2, R16, UR10, 0x2 ;  /* 0x0000000a100f7c11 */ /* 0x004fe4000f8410ff */
[----:B------:R-:W-:Y:S02]  /*1fa0*/  IADD3 R13, P1, PT, R4, UR8, RZ ;  /* 0x00000008040d7c10 */ /* 0x000fe4000ff3e0ff */
[----:B------:R-:W-:-:S02]  /*1fb0*/  LEA.HI.X R16, R16, UR11, R17, 0x2, P2 ;  /* 0x0000000b10107c11 */ /* 0x000fc400090f1411 */
[----:B------:R-:W-:Y:S02]  /*1fc0*/  IADD3.X R14, PT, PT, R5, UR9, RZ, P1, !PT ;  /* 0x00000009050e7c10 */ /* 0x000fe40008ffe4ff */
[----:B------:R-:W-:-:S07]  /*1fd0*/  IADD3 R8, PT, PT, -R8, RZ, RZ ;  /* 0x000000ff08087210 */ /* 0x000fce0007ffe1ff */
.L_x_435:
        /* <DEDUP_REMOVED lines=20> */
.L_x_434:
[----:B------:R-:W-:Y:S05]  /*2120*/  BSYNC.RECONVERGENT B0 ;  /* 0x0000000000007941 */ /* 0x000fea0003800200 */
.L_x_433:
[----:B------:R-:W-:Y:S05]  /*2130*/  @!P0 EXIT ;  /* 0x000000000000894d */ /* 0x000fea0003800000 */
[----:B------:R-:W1:Y:S01]  /*2140*/  LDCU.128 UR8, c[0x0][0x380] ;  /* 0x00007000ff0877ac */ /* 0x000e620008000c00 */
[C---:B--2---:R-:W-:Y:S02]  /*2150*/  SHF.L.U64.HI R5, R9.reuse, 0x2, R6 ;  /* 0x0000000209057819 */ /* 0x044fe40000010206 */
[C---:B------:R-:W-:Y:S02]  /*2160*/  SHF.L.U32 R4, R9.reuse, 0x2, RZ ;  /* 0x0000000209047819 */ /* 0x040fe400000006ff */
[----:B------:R-:W-:-:S03]  /*2170*/  IADD3 R9, P0, PT, R9, R0, RZ ;  /* 0x0000000009097210 */ /* 0x000fc60007f1e0ff */
[----:B------:R-:W-:-:S04]  /*2180*/  IMAD.WIDE.U32 R4, R0, 0x4, R4 ;  /* 0x0000000400047825 */ /* 0x000fc800078e0004 */
[----:B------:R-:W-:Y:S01]  /*2190*/  IMAD.X R8, RZ, RZ, R6, P0 ;  /* 0x000000ffff087224 */ /* 0x000fe200000e0606 */
[C---:B-1----:R-:W-:Y:S02]  /*21a0*/  LEA R10, P3, R9.reuse, UR10, 0x2 ;  /* 0x0000000a090a7c11 */ /* 0x042fe4000f8610ff */
[----:B------:R-:W-:Y:S02]  /*21b0*/  IADD3 R4, P2, PT, R4, UR8, RZ ;  /* 0x0000000804047c10 */ /* 0x000fe4000ff5e0ff */
[----:B------:R-:W-:Y:S02]  /*21c0*/  IADD3 R6, P1, PT, R10, 0x400, RZ ;  /* 0x000004000a067810 */ /* 0x000fe40007f3e0ff */
[----:B------:R-:W-:Y:S02]  /*21d0*/  IADD3 R4, P0, PT, R4, 0x400, RZ ;  /* 0x0000040004047810 */ /* 0x000fe40007f1e0ff */
[----:B------:R-:W-:Y:S02]  /*21e0*/  LEA.HI.X R8, R9, UR11, R8, 0x2, P3 ;  /* 0x0000000b09087c11 */ /* 0x000fe400098f1408 */
[----:B------:R-:W-:-:S02]  /*21f0*/  IADD3.X R5, PT, PT, RZ, UR9, R5, P0, P2 ;  /* 0x00000009ff057c10 */ /* 0x000fc400087e4405 */
[----:B------:R-:W-:-:S07]  /*2200*/  IADD3.X R9, PT, PT, RZ, R8, RZ, P1, !PT ;  /* 0x00000008ff097210 */ /* 0x000fce0000ffe4ff */
.L_x_436:
        /* <DEDUP_REMOVED lines=46> */
.L_x_437:
        /* <DEDUP_REMOVED lines=9> */
.L_x_579:


//--------------------- .text._Z13naive_softmaxILi32EEvPKfPfi --------------------------
	.section	.text._Z13naive_softmaxILi32EEvPKfPfi,"ax",@progbits
	.align	128
        .global         _Z13naive_softmaxILi32EEvPKfPfi
        .type           _Z13naive_softmaxILi32EEvPKfPfi,@function
        .size           _Z13naive_softmaxILi32EEvPKfPfi,(.L_x_580 - _Z13naive_softmaxILi32EEvPKfPfi)
        .other          _Z13naive_softmaxILi32EEvPKfPfi,@"STO_CUDA_ENTRY STV_DEFAULT"
_Z13naive_softmaxILi32EEvPKfPfi:
.text._Z13naive_softmaxILi32EEvPKfPfi:
[----:B------:R-:W-:Y:S01]  /*0000*/  LDC R1, c[0x0][0x37c] ;  /* 0x0000df00ff017b82 */ /* 0x000fe20000000800 */
[----:B------:R-:W0:Y:S07]  /*0010*/  S2R R0, SR_TID.X ;  /* 0x0000000000007919 */ /* 0x000e2e0000002100 */
[----:B------:R-:W0:Y:S01]  /*0020*/  LDC R3, c[0x0][0x390] ;  /* 0x0000e400ff037b82 */ /* 0x000e220000000800 */
[----:B------:R-:W1:Y:S01]  /*0030*/  LDCU.64 UR6, c[0x0][0x358] ;  /* 0x00006b00ff0677ac */ /* 0x000e620008000a00 */
[----:B------:R-:W-:Y:S01]  /*0040*/  BSSY.RECONVERGENT B0, `(.L_x_438) ;  /* 0x0000111000007945 */ /* 0x000fe20003800200 */
[----:B------:R-:W-:-:S05]  /*0050*/  HFMA2 R10, -RZ, RZ, 0, 0 ;  /* 0x00000000ff0a7431 */ /* 0x000fca00000001ff */
[----:B------:R-:W2:Y:S01]  /*0060*/  S2UR UR4, SR_CTAID.X ;  /* 0x00000000000479c3 */ /* 0x000ea20000002500 */
[----:B0-----:R-:W-:Y:S01]  /*0070*/  ISETP.GE.AND P0, PT, R0, R3, PT ;  /* 0x000000030000720c */ /* 0x001fe20003f06270 */
[----:B--2---:R-:W-:-:S05]  /*0080*/  IMAD R5, R3, UR4, RZ ;  /* 0x0000000403057c24 */ /* 0x004fca000f8e02ff */
[----:B------:R-:W-:-:S07]  /*0090*/  SHF.R.S32.HI R2, RZ, 0x1f, R5 ;  /* 0x0000001fff027819 */ /* 0x000fce0000011405 */
[----:B-1----:R-:W-:Y:S05]  /*00a0*/  @P0 BRA `(.L_x_439) ;  /* 0x0000001000280947 */ /* 0x002fea0003800000 */
        /* <DEDUP_REMOVED lines=11> */
[C---:B------:R-:W-:Y:S02]  /*0160*/  SHF.L.U64.HI R7, R5.reuse, 0x2, R2 ;  /* 0x0000000205077819 */ /* 0x040fe40000010202 */
[----:B------:R-:W-:Y:S02]  /*0170*/  SHF.L.U32 R6, R5, 0x2, RZ ;  /* 0x0000000205067819 */ /* 0x000fe400000006ff */
[----:B------:R-:W-:Y:S02]  /*0180*/  LOP3.LUT R9, R4, 0xffffff0, RZ, 0xc0, !PT ;  /* 0x0ffffff004097812 */ /* 0x000fe400078ec0ff */
[----:B------:R-:W-:Y:S01]  /*0190*/  MOV R10, RZ ;  /* 0x000000ff000a7202 */ /* 0x000fe20000000f00 */
[----:B------:R-:W-:Y:S01]  /*01a0*/  IMAD.WIDE.U32 R6, R0, 0x4, R6 ;  /* 0x0000000400067825 */ /* 0x000fe200078e0006 */
[----:B------:R-:W-:Y:S02]  /*01b0*/  MOV R8, R0 ;  /* 0x0000000000087202 */ /* 0x000fe40000000f00 */
[----:B------:R-:W-:-:S02]  /*01c0*/  IADD3 R9, PT, PT, -R9, RZ, RZ ;  /* 0x000000ff09097210 */ /* 0x000fc40007ffe1ff */
[----:B0-----:R-:W-:-:S04]  /*01d0*/  IADD3 R6, P1, PT, R6, UR4, RZ ;  /* 0x0000000406067c10 */ /* 0x001fc8000ff3e0ff */
[----:B------:R-:W-:-:S04]  /*01e0*/  IADD3 R6, P2, PT, R6, 0x400, RZ ;  /* 0x0000040006067810 */ /* 0x000fc80007f5e0ff */
[----:B------:R-:W-:-:S09]  /*01f0*/  IADD3.X R7, PT, PT, RZ, UR5, R7, P2, P1 ;  /* 0x00000005ff077c10 */ /* 0x000fd200097e2407 */
.L_x_442:
        /* <DEDUP_REMOVED lines=18> */
[----:B--2---:R-:W-:Y:S01]  /*0320*/  FMUL R11, R11, 1.4426950216293334961 ;  /* 0x3fb8aa3b0b0b7820 */ /* 0x004fe20000400000 */
[----:B---3--:R-:W-:-:S04]  /*0330*/  FMUL R12, R12, 1.4426950216293334961 ;  /* 0x3fb8aa3b0c0c7820 */ /* 0x008fc80000400000 */
[----:B------:R-:W-:Y:S01]  /*0340*/  FSETP.GEU.AND P5, PT, R11, -126, PT ;  /* 0xc2fc00000b00780b */ /* 0x000fe20003fae000 */
[----:B----4-:R-:W-:Y:S01]  /*0350*/  FMUL R14, R13, 1.4426950216293334961 ;  /* 0x3fb8aa3b0d0e7820 */ /* 0x010fe20000400000 */
[----:B------:R-:W-:Y:S01]  /*0360*/  FSETP.GEU.AND P4, PT, R12, -126, PT ;  /* 0xc2fc00000c00780b */ /* 0x000fe20003f8e000 */
[----:B-----5:R-:W-:-:S03]  /*0370*/  FMUL R16, R15, 1.4426950216293334961 ;  /* 0x3fb8aa3b0f107820 */ /* 0x020fc60000400000 */
[----:B------:R-:W-:Y:S01]  /*0380*/  FSETP.GEU.AND P3, PT, R14, -126, PT ;  /* 0xc2fc00000e00780b */ /* 0x000fe20003f6e000 */
[----:B------:R-:W-:Y:S01]  /*0390*/  FMUL R18, R17, 1.4426950216293334961 ;  /* 0x3fb8aa3b11127820 */ /* 0x000fe20000400000 */
[----:B------:R-:W-:-:S05]  /*03a0*/  FSETP.GEU.AND P2, PT, R16, -126, PT ;  /* 0xc2fc00001000780b */ /* 0x000fca0003f4e000 */
[----:B------:R-:W-:Y:S01]  /*03b0*/  @!P5 FMUL R11, R11, 0.5 ;  /* 0x3f0000000b0bd820 */ /* 0x000fe20000400000 */
[----:B------:R-:W-:Y:S01]  /*03c0*/  FMUL R20, R19, 1.4426950216293334961 ;  /* 0x3fb8aa3b13147820 */ /* 0x000fe20000400000 */
[----:B------:R-:W-:Y:S01]  /*03d0*/  FSETP.GEU.AND P1, PT, R18, -126, PT ;  /* 0xc2fc00001200780b */ /* 0x000fe20003f2e000 */
[----:B------:R-:W-:-:S03]  /*03e0*/  @!P4 FMUL R12, R12, 0.5 ;  /* 0x3f0000000c0cc820 */ /* 0x000fc60000400000 */
[----:B------:R-:W0:Y:S01]  /*03f0*/  MUFU.EX2 R11, R11 ;  /* 0x0000000b000b7308 */ /* 0x000e220000000800 */
[----:B------:R-:W-:Y:S01]  /*0400*/  FMUL R22, R21, 1.4426950216293334961 ;  /* 0x3fb8aa3b15167820 */ /* 0x000fe20000400000 */
[----:B------:R-:W-:Y:S01]  /*0410*/  @!P3 FMUL R14, R14, 0.5 ;  /* 0x3f0000000e0eb820 */ /* 0x000fe20000400000 */
[----:B------:R-:W-:Y:S01]  /*0420*/  FSETP.GEU.AND P6, PT, R20, -126, PT ;  /* 0xc2fc00001400780b */ /* 0x000fe20003fce000 */
[----:B------:R-:W-:-:S04]  /*0430*/  @!P2 FMUL R16, R16, 0.5 ;  /* 0x3f0000001010a820 */ /* 0x000fc80000400000 */
[----:B------:R1:W2:Y:S01]  /*0440*/  MUFU.EX2 R13, R12 ;  /* 0x0000000c000d7308 */ /* 0x0002a20000000800 */
[----:B------:R-:W-:Y:S01]  /*0450*/  FMUL R24, R24, 1.4426950216293334961 ;  /* 0x3fb8aa3b18187820 */ /* 0x000fe20000400000 */
[----:B------:R-:W-:-:S06]  /*0460*/  @!P1 FMUL R18, R18, 0.5 ;  /* 0x3f00000012129820 */ /* 0x000fcc0000400000 */
[----:B------:R3:W4:Y:S01]  /*0470*/  MUFU.EX2 R15, R14 ;  /* 0x0000000e000f7308 */ /* 0x0007220000000800 */
[----:B0-----:R-:W-:Y:S01]  /*0480*/  @!P5 FMUL R11, R11, R11 ;  /* 0x0000000b0b0bd220 */ /* 0x001fe20000400000 */
[----:B------:R-:W-:Y:S01]  /*0490*/  FSETP.GEU.AND P5, PT, R22, -126, PT ;  /* 0xc2fc00001600780b */ /* 0x000fe20003fae000 */
[----:B-1----:R-:W-:Y:S01]  /*04a0*/  FMUL R12, R23, 1.4426950216293334961 ;  /* 0x3fb8aa3b170c7820 */ /* 0x002fe20000400000 */
[----:B------:R-:W-:Y:S01]  /*04b0*/  @!P6 FMUL R20, R20, 0.5 ;  /* 0x3f0000001414e820 */ /* 0x000fe20000400000 */
[----:B------:R-:W-:Y:S01]  /*04c0*/  FMUL R27, R27, 1.4426950216293334961 ;  /* 0x3fb8aa3b1b1b7820 */ /* 0x000fe20000400000 */
[----:B------:R-:W-:Y:S01]  /*04d0*/  FADD R10, R11, R10 ;  /* 0x0000000a0b0a7221 */ /* 0x000fe20000000000 */
[----:B------:R-:W-:Y:S01]  /*04e0*/  FMUL R28, R28, 1.4426950216293334961 ;  /* 0x3fb8aa3b1c1c7820 */ /* 0x000fe20000400000 */
[----:B------:R-:W0:Y:S01]  /*04f0*/  MUFU.EX2 R17, R16 ;  /* 0x0000001000117308 */ /* 0x000e220000000800 */
[----:B--2---:R-:W-:Y:S01]  /*0500*/  @!P4 FMUL R13, R13, R13 ;  /* 0x0000000d0d0dc220 */ /* 0x004fe20000400000 */
[----:B------:R-:W-:Y:S01]  /*0510*/  FSETP.GEU.AND P4, PT, R12, -126, PT ;  /* 0xc2fc00000c00780b */ /* 0x000fe20003f8e000 */
[----:B---3--:R-:W-:Y:S01]  /*0520*/  FMUL R14, R25, 1.4426950216293334961 ;  /* 0x3fb8aa3b190e7820 */ /* 0x008fe20000400000 */
[----:B------:R-:W-:Y:S01]  /*0530*/  FMUL R29, R29, 1.4426950216293334961 ;  /* 0x3fb8aa3b1d1d7820 */ /* 0x000fe20000400000 */
[----:B------:R-:W-:Y:S01]  /*0540*/  FADD R10, R10, R13 ;  /* 0x0000000d0a0a7221 */ /* 0x000fe20000000000 */
[----:B------:R-:W-:Y:S01]  /*0550*/  FMUL R30, R30, 1.4426950216293334961 ;  /* 0x3fb8aa3b1e1e7820 */ /* 0x000fe20000400000 */
[----:B------:R-:W-:Y:S01]  /*0560*/  @!P5 FMUL R22, R22, 0.5 ;  /* 0x3f0000001616d820 */ /* 0x000fe20000400000 */
[----:B------:R-:W1:Y:S01]  /*0570*/  MUFU.EX2 R19, R18 ;  /* 0x0000001200137308 */ /* 0x000e620000000800 */
[----:B----4-:R-:W-:Y:S01]  /*0580*/  @!P3 FMUL R15, R15, R15 ;  /* 0x0000000f0f0fb220 */ /* 0x010fe20000400000 */
[----:B------:R-:W-:Y:S01]  /*0590*/  FSETP.GEU.AND P3, PT, R24, -126, PT ;  /* 0xc2fc00001800780b */ /* 0x000fe20003f6e000 */
[----:B------:R-:W-:Y:S01]  /*05a0*/  FMUL R31, R31, 1.4426950216293334961 ;  /* 0x3fb8aa3b1f1f7820 */ /* 0x000fe20000400000 */
[----:B------:R-:W-:Y:S01]  /*05b0*/  FMUL R32, R32, 1.4426950216293334961 ;  /* 0x3fb8aa3b20207820 */ /* 0x000fe20000400000 */
[----:B------:R-:W-:-:S02]  /*05c0*/  FADD R10, R10, R15 ;  /* 0x0000000f0a0a7221 */ /* 0x000fc40000000000 */
        /* <DEDUP_REMOVED lines=57> */
.L_x_441:
[----:B------:R-:W-:Y:S05]  /*0960*/  BSYNC.RECONVERGENT B1 ;  /* 0x0000000000017941 */ /* 0x000fea0003800200 */
.L_x_440:
[----:B------:R-:W-:Y:S05]  /*0970*/  @!P0 BRA `(.L_x_439) ;  /* 0x0000000400f48947 */ /* 0x000fea0003800000 */
[----:B------:R-:W0:Y:S01]  /*0980*/  LDC.64 R6, c[0x0][0x380] ;  /* 0x0000e000ff067b82 */ /* 0x000e220000000a00 */
[----:B------:R-:W-:Y:S01]  /*0990*/  ISETP.GE.U32.AND P1, PT, R26, 0x8, PT ;  /* 0x000000081a00780c */ /* 0x000fe20003f26070 */
[----:B------:R-:W-:Y:S01]  /*09a0*/  BSSY.RECONVERGENT B1, `(.L_x_443) ;  /* 0x0000042000017945 */ /* 0x000fe20003800200 */
[C---:B------:R-:W-:Y:S02]  /*09b0*/  SHF.L.U32 R12, R5.reuse, 0x2, RZ ;  /* 0x00000002050c7819 */ /* 0x040fe400000006ff */
[----:B------:R-:W-:Y:S02]  /*09c0*/  LOP3.LUT R25, R4, 0x7, RZ, 0xc0, !PT ;  /* 0x0000000704197812 */ /* 0x000fe400078ec0ff */
[----:B------:R-:W-:Y:S02]  /*09d0*/  SHF.L.U64.HI R13, R5, 0x2, R2 ;  /* 0x00000002050d7819 */ /* 0x000fe40000010202 */
[----:B------:R-:W-:Y:S02]  /*09e0*/  ISETP.NE.AND P0, PT, R25, RZ, PT ;  /* 0x000000ff1900720c */ /* 0x000fe40003f05270 */
[----:B0-----:R-:W-:-:S04]  /*09f0*/  IADD3 R14, P2, PT, R12, R6, RZ ;  /* 0x000000060c0e7210 */ /* 0x001fc80007f5e0ff */
[----:B------:R-:W-:Y:S01]  /*0a00*/  IADD3.X R15, PT, PT, R13, R7, RZ, P2, !PT ;  /* 0x000000070d0f7210 */ /* 0x000fe200017fe4ff */
[----:B------:R-:W-:Y:S08]  /*0a10*/  @!P1 BRA `(.L_x_444) ;  /* 0x0000000000e89947 */ /* 0x000ff00003800000 */
[----:B------:R-:W-:-:S05]  /*0a20*/  IMAD.WIDE.U32 R16, R8, 0x4, R14 ;  /* 0x0000000408107825 */ /* 0x000fca00078e000e */
[----:B------:R-:W2:Y:S04]  /*0a30*/  LDG.E.CONSTANT R9, desc[UR6][R16.64] ;  /* 0x0000000610097981 */ /* 0x000ea8000c1e9900 */
[----:B------:R-:W3:Y:S04]  /*0a40*/  LDG.E.CONSTANT R11, desc[UR6][R16.64+0x80] ;  /* 0x00008006100b7981 */ /* 0x000ee8000c1e9900 */
[----:B------:R-:W4:Y:S04]  /*0a50*/  LDG.E.CONSTANT R18, desc[UR6][R16.64+0x100] ;  /* 0x0001000610127981 */ /* 0x000f28000c1e9900 */
[----:B------:R-:W5:Y:S04]  /*0a60*/  LDG.E.CONSTANT R19, desc[UR6][R16.64+0x180] ;  /* 0x0001800610137981 */ /* 0x000f68000c1e9900 */
[----:B------:R-:W5:Y:S04]  /*0a70*/  LDG.E.CONSTANT R20, desc[UR6][R16.64+0x200] ;  /* 0x0002000610147981 */ /* 0x000f68000c1e9900 */
[----:B------:R-:W5:Y:S04]  /*0a80*/  LDG.E.CONSTANT R22, desc[UR6][R16.64+0x280] ;  /* 0x0002800610167981 */ /* 0x000f68000c1e9900 */
[----:B------:R-:W5:Y:S04]  /*0a90*/  LDG.E.CONSTANT R23, desc[UR6][R16.64+0x300] ;  /* 0x0003000610177981 */ /* 0x000f68000c1e9900 */
[----:B------:R0:W5:Y:S01]  /*0aa0*/  LDG.E.CONSTANT R24, desc[UR6][R16.64+0x380] ;  /* 0x0003800610187981 */ /* 0x000162000c1e9900 */
        /* <DEDUP_REMOVED lines=11> */
[----:B0-----:R-:W-:Y:S01]  /*0b60*/  FMUL R17, R22, 1.4426950216293334961 ;  /* 0x3fb8aa3b16117820 */ /* 0x001fe20000400000 */
        /* <DEDUP_REMOVED lines=8> */
[----:B------:R-:W-:-:S07]  /*0bf0*/  @!P4 FMUL R21, R21, 0.5 ;  /* 0x3f0000001515c820 */ /* 0x000fce0000400000 */
[----:B------:R-:W3:Y:S01]  /*0c00*/  MUFU.EX2 R18, R18 ;  /* 0x0000001200127308 */ /* 0x000ee20000000800 */
[----:B0-----:R-:W-:Y:S01]  /*0c10*/  @!P6 FMUL R9, R9, R9 ;  /* 0x000000090909e220 */ /* 0x001fe20000400000 */
[----:B-1----:R-:W-:Y:S01]  /*0c20*/  FMUL R11, R24, 1.4426950216293334961 ;  /* 0x3fb8aa3b180b7820 */ /* 0x002fe20000400000 */
[----:B------:R-:W-:Y:S01]  /*0c30*/  FSETP.GEU.AND P6, PT, R23, -126, PT ;  /* 0xc2fc00001700780b */ /* 0x000fe20003fce000 */
[----:B------:R-:W-:Y:S01]  /*0c40*/  @!P5 FMUL R17, R17, 0.5 ;  /* 0x3f0000001111d820 */ /* 0x000fe20000400000 */
[----:B------:R-:W-:-:S03]  /*0c50*/  FADD R9, R10, R9 ;  /* 0x000000090a097221 */ /* 0x000fc60000000000 */
[----:B------:R-:W0:Y:S01]  /*0c60*/  MUFU.EX2 R20, R19 ;  /* 0x0000001300147308 */ /* 0x000e220000000800 */
[----:B--2---:R-:W-:Y:S01]  /*0c70*/  @!P1 FMUL R16, R16, R16 ;  /* 0x0000001010109220 */ /* 0x004fe20000400000 */
[----:B------:R-:W-:-:S03]  /*0c80*/  FSETP.GEU.AND P1, PT, R11, -126, PT ;  /* 0xc2fc00000b00780b */ /* 0x000fc60003f2e000 */
[----:B------:R-:W-:-:S03]  /*0c90*/  FADD R9, R9, R16 ;  /* 0x0000001009097221 */ /* 0x000fc60000000000 */
[----:B------:R-:W1:Y:S01]  /*0ca0*/  MUFU.EX2 R22, R21 ;  /* 0x0000001500167308 */ /* 0x000e620000000800 */
[----:B------:R-:W-:Y:S01]  /*0cb0*/  @!P6 FMUL R23, R23, 0.5 ;  /* 0x3f0000001717e820 */ /* 0x000fe20000400000 */
[----:B---3--:R-:W-:-:S04]  /*0cc0*/  @!P2 FMUL R18, R18, R18 ;  /* 0x000000121212a220 */ /* 0x008fc80000400000 */
[----:B------:R-:W-:Y:S01]  /*0cd0*/  FADD R9, R9, R18 ;  /* 0x0000001209097221 */ /* 0x000fe20000000000 */
        /* <DEDUP_REMOVED lines=14> */
.L_x_444:
[----:B------:R-:W-:Y:S05]  /*0dc0*/  BSYNC.RECONVERGENT B1 ;  /* 0x0000000000017941 */ /* 0x000fea0003800200 */
.L_x_443:
        /* <DEDUP_REMOVED lines=8> */
[----:B------:R-:W3:Y:S04]  /*0e50*/  LDG.E.CONSTANT R11, desc[UR6][R14.64+0x80] ;  /* 0x000080060e0b7981 */ /* 0x000ee8000c1e9900 */
[----:B------:R-:W4:Y:S04]  /*0e60*/  LDG.E.CONSTANT R17, desc[UR6][R14.64+0x100] ;  /* 0x000100060e117981 */ /* 0x000f28000c1e9900 */
[----:B------:R-:W5:Y:S01]  /*0e70*/  LDG.E.CONSTANT R18, desc[UR6][R14.64+0x180] ;  /* 0x000180060e127981 */ /* 0x000f62000c1e9900 */
[----:B------:R-:W-:Y:S01]  /*0e80*/  IADD3 R8, PT, PT, R8, 0x80, RZ ;  /* 0x0000008008087810 */ /* 0x000fe20007ffe0ff */
[----:B--2---:R-:W-:Y:S01]  /*0e90*/  FMUL R9, R9, 1.4426950216293334961 ;  /* 0x3fb8aa3b09097820 */ /* 0x004fe20000400000 */
[----:B---3--:R-:W-:-:S04]  /*0ea0*/  FMUL R16, R11, 1.4426950216293334961 ;  /* 0x3fb8aa3b0b107820 */ /* 0x008fc80000400000 */
[----:B------:R-:W-:Y:S01]  /*0eb0*/  FSETP.GEU.AND P0, PT, R9, -126, PT ;  /* 0xc2fc00000900780b */ /* 0x000fe20003f0e000 */
[----:B----4-:R-:W-:Y:S01]  /*0ec0*/  FMUL R17, R17, 1.4426950216293334961 ;  /* 0x3fb8aa3b11117820 */ /* 0x010fe20000400000 */
[----:B------:R-:W-:Y:S01]  /*0ed0*/  FSETP.GEU.AND P2, PT, R16, -126, PT ;  /* 0xc2fc00001000780b */ /* 0x000fe20003f4e000 */
[----:B-----5:R-:W-:-:S03]  /*0ee0*/  FMUL R18, R18, 1.4426950216293334961 ;  /* 0x3fb8aa3b12127820 */ /* 0x020fc60000400000 */
[----:B------:R-:W-:Y:S02]  /*0ef0*/  FSETP.GEU.AND P3, PT, R17, -126, PT ;  /* 0xc2fc00001100780b */ /* 0x000fe40003f6e000 */
[----:B------:R-:W-:-:S05]  /*0f00*/  FSETP.GEU.AND P4, PT, R18, -126, PT ;  /* 0xc2fc00001200780b */ /* 0x000fca0003f8e000 */
[----:B------:R-:W-:-:S04]  /*0f10*/  @!P0 FMUL R9, R9, 0.5 ;  /* 0x3f00000009098820 */ /* 0x000fc80000400000 */
[----:B------:R-:W0:Y:S01]  /*0f20*/  MUFU.EX2 R11, R9 ;  /* 0x00000009000b7308 */ /* 0x000e220000000800 */
[----:B------:R-:W-:Y:S01]  /*0f30*/  @!P2 FMUL R16, R16, 0.5 ;  /* 0x3f0000001010a820 */ /* 0x000fe20000400000 */
[----:B------:R-:W-:-:S06]  /*0f40*/  @!P3 FMUL R17, R17, 0.5 ;  /* 0x3f0000001111b820 */ /* 0x000fcc0000400000 */
[----:B------:R-:W1:Y:S01]  /*0f50*/  MUFU.EX2 R15, R16 ;  /* 0x00000010000f7308 */ /* 0x000e620000000800 */
[----:B------:R-:W-:-:S07]  /*0f60*/  @!P4 FMUL R18, R18, 0.5 ;  /* 0x3f0000001212c820 */ /* 0x000fce0000400000 */
        /* <DEDUP_REMOVED lines=10> */
.L_x_446:
[----:B------:R-:W-:Y:S05]  /*1010*/  BSYNC.RECONVERGENT B1 ;  /* 0x0000000000017941 */ /* 0x000fea0003800200 */
.L_x_445:
[----:B------:R-:W-:Y:S05]  /*1020*/  @!P1 BRA `(.L_x_439) ;  /* 0x0000000000489947 */ /* 0x000fea0003800000 */
[----:B------:R-:W-:Y:S01]  /*1030*/  IMAD.WIDE.U32 R12, R8, 0x4, R12 ;  /* 0x00000004080c7825 */ /* 0x000fe200078e000c */
[----:B------:R-:W-:Y:S02]  /*1040*/  IADD3 R4, PT, PT, -R4, RZ, RZ ;  /* 0x000000ff04047210 */ /* 0x000fe40007ffe1ff */
[----:B------:R-:W-:-:S04]  /*1050*/  IADD3 R11, P0, PT, R12, R6, RZ ;  /* 0x000000060c0b7210 */ /* 0x000fc80007f1e0ff */
[----:B------:R-:W-:-:S09]  /*1060*/  IADD3.X R12, PT, PT, R13, R7, RZ, P0, !PT ;  /* 0x000000070d0c7210 */ /* 0x000fd200007fe4ff */
.L_x_447:
[----:B------:R-:W-:Y:S02]  /*1070*/  MOV R6, R11 ;  /* 0x0000000b00067202 */ /* 0x000fe40000000f00 */
[----:B------:R-:W-:-:S05]  /*1080*/  MOV R7, R12 ;  /* 0x0000000c00077202 */ /* 0x000fca0000000f00 */
[----:B------:R-:W2:Y:S01]  /*1090*/  LDG.E.CONSTANT R6, desc[UR6][R6.64] ;  /* 0x0000000606067981 */ /* 0x000ea2000c1e9900 */
[----:B------:R-:W-:Y:S02]  /*10a0*/  IADD3 R4, PT, PT, R4, 0x1, RZ ;  /* 0x0000000104047810 */ /* 0x000fe40007ffe0ff */
[----:B------:R-:W-:Y:S02]  /*10b0*/  IADD3 R11, P2, PT, R11, 0x80, RZ ;  /* 0x000000800b0b7810 */ /* 0x000fe40007f5e0ff */
[----:B------:R-:W-:Y:S02]  /*10c0*/  ISETP.NE.AND P1, PT, R4, RZ, PT ;  /* 0x000000ff0400720c */ /* 0x000fe40003f25270 */
[----:B------:R-:W-:Y:S01]  /*10d0*/  IADD3.X R12, PT, PT, RZ, R12, RZ, P2, !PT ;  /* 0x0000000cff0c7210 */ /* 0x000fe200017fe4ff */
[----:B--2---:R-:W-:-:S05]  /*10e0*/  FMUL R8, R6, 1.4426950216293334961 ;  /* 0x3fb8aa3b06087820 */ /* 0x004fca0000400000 */
[----:B------:R-:W-:-:S13]  /*10f0*/  FSETP.GEU.AND P0, PT, R8, -126, PT ;  /* 0xc2fc00000800780b */ /* 0x000fda0003f0e000 */
[----:B------:R-:W-:-:S04]  /*1100*/  @!P0 FMUL R8, R8, 0.5 ;  /* 0x3f00000008088820 */ /* 0x000fc80000400000 */
[----:B------:R-:W0:Y:S02]  /*1110*/  MUFU.EX2 R9, R8 ;  /* 0x0000000800097308 */ /* 0x000e240000000800 */
[----:B0-----:R-:W-:-:S04]  /*1120*/  @!P0 FMUL R9, R9, R9 ;  /* 0x0000000909098220 */ /* 0x001fc80000400000 */
[----:B------:R-:W-:Y:S01]  /*1130*/  FADD R10, R9, R10 ;  /* 0x0000000a090a7221 */ /* 0x000fe20000000000 */
[----:B------:R-:W-:Y:S06]  /*1140*/  @P1 BRA `(.L_x_447) ;  /* 0xfffffffc00c81947 */ /* 0x000fec000383ffff */
.L_x_439:
[----:B------:R-:W-:Y:S05]  /*1150*/  BSYNC.RECONVERGENT B0 ;  /* 0x0000000000007941 */ /* 0x000fea0003800200 */
.L_x_438:
[----:B------:R-:W-:Y:S01]  /*1160*/  BAR.SYNC.DEFER_BLOCKING 0x0 ;  /* 0x0000000000007b1d */ /* 0x000fe20000010000 */
[C---:B------:R-:W-:Y:S02]  /*1170*/  ISETP.NE.AND P1, PT, R0.reuse, RZ, PT ;  /* 0x000000ff0000720c */ /* 0x040fe40003f25270 */
[----:B------:R-:W-:-:S03]  /*1180*/  ISETP.GE.AND P2, PT, R0, R3, PT ;  /* 0x000000030000720c */ /* 0x000fc60003f46270 */
[----:B------:R-:W-:Y:S01]  /*1190*/  BSSY.RECONVERGENT B0, `(.L_x_448) ;  /* 0x0000016000007945 */ /* 0x000fe20003800200 */
[----:B------:R-:W0:Y:S02]  /*11a0*/  SHFL.DOWN P0, R7, R10, 0x1, 0x1f ;  /* 0x08201f000a077f89 */ /* 0x000e240000000000 */
[----:B0-----:R-:W-:-:S05]  /*11b0*/  @P0 FADD R7, R7, R10 ;  /* 0x0000000a07070221 */ /* 0x001fca0000000000 */
[----:B------:R-:W0:Y:S02]  /*11c0*/  SHFL.DOWN P0, R4, R7, 0x2, 0x1f ;  /* 0x08401f0007047f89 */ /* 0x000e240000000000 */
        /* <DEDUP_REMOVED lines=17> */
[----:B------:R0:W-:Y:S03]  /*12e0*/  STS [UR4], R4 ;  /* 0x00000004ff007988 */ /* 0x0001e60008000804 */
.L_x_449:
[----:B------:R-:W-:Y:S05]  /*12f0*/  BSYNC.RECONVERGENT B0 ;  /* 0x0000000000007941 */ /* 0x000fea0003800200 */
.L_x_448:
        /* <DEDUP_REMOVED lines=11> */
[----:B------:R-:W0:Y:S03]  /*13b0*/  LDS R8, [UR4] ;  /* 0x00000004ff087984 */ /* 0x000e260008000800 */
[----:B------:R-:W-:Y:S05]  /*13c0*/  @!P1 BRA `(.L_x_451) ;  /* 0x0000000000889947 */ /* 0x000fea0003800000 */
[----:B------:R-:W1:Y:S01]  /*13d0*/  LDCU.128 UR8, c[0x0][0x380] ;  /* 0x00007000ff0877ac */ /* 0x000e620008000c00 */
[C---:B------:R-:W-:Y:S02]  /*13e0*/  SHF.L.U64.HI R7, R5.reuse, 0x2, R2 ;  /* 0x0000000205077819 */ /* 0x040fe40000010202 */
[C---:B------:R-:W-:Y:S02]  /*13f0*/  SHF.L.U32 R6, R5.reuse, 0x2, RZ ;  /* 0x0000000205067819 */ /* 0x040fe400000006ff */
[----:B------:R-:W-:Y:S02]  /*1400*/  LEA.HI R4, R4, 0x1, RZ, 0x1b ;  /* 0x0000000104047811 */ /* 0x000fe400078fd8ff */
[----:B------:R-:W-:Y:S01]  /*1410*/  IADD3 R15, P1, PT, R5, R0, RZ ;  /* 0x00000000050f7210 */ /* 0x000fe20007f3e0ff */
[----:B------:R-:W-:Y:S01]  /*1420*/  IMAD.WIDE.U32 R6, R0, 0x4, R6 ;  /* 0x0000000400067825 */ /* 0x000fe200078e0006 */
[----:B------:R-:W-:Y:S02]  /*1430*/  SHF.L.U32 R9, R4, 0x5, RZ ;  /* 0x0000000504097819 */ /* 0x000fe400000006ff */
[----:B------:R-:W-:-:S02]  /*1440*/  IADD3.X R14, PT, PT, RZ, R2, RZ, P1, !PT ;  /* 0x00000002ff0e7210 */ /* 0x000fc40000ffe4ff */
[----:B------:R-:W-:Y:S02]  /*1450*/  LOP3.LUT R4, R4, 0x3, RZ, 0xc0, !PT ;  /* 0x0000000304047812 */ /* 0x000fe400078ec0ff */
[----:B------:R-:W-:Y:S02]  /*1460*/  LOP3.LUT R0, R0, 0x60, R9, 0xf8, !PT ;  /* 0x0000006000007812 */ /* 0x000fe400078ef809 */
[----:B------:R-:W-:Y:S02]  /*1470*/  IADD3 R4, PT, PT, -R4, RZ, RZ ;  /* 0x000000ff04047210 */ /* 0x000fe40007ffe1ff */
[C---:B-1----:R-:W-:Y:S02]  /*1480*/  LEA R12, P2, R15.reuse, UR10, 0x2 ;  /* 0x0000000a0f0c7c11 */ /* 0x042fe4000f8410ff */
[----:B------:R-:W-:Y:S02]  /*1490*/  IADD3 R10, P1, PT, R6, UR8, RZ ;  /* 0x00000008060a7c10 */ /* 0x000fe4000ff3e0ff */
[----:B------:R-:W-:-:S02]  /*14a0*/  LEA.HI.X R15, R15, UR11, R14, 0x2, P2 ;  /* 0x0000000b0f0f7c11 */ /* 0x000fc400090f140e */
[----:B------:R-:W-:-:S09]  /*14b0*/  IADD3.X R13, PT, PT, R7, UR9, RZ, P1, !PT ;  /* 0x00000009070d7c10 */ /* 0x000fd20008ffe4ff */
.L_x_452:
[----:B-1----:R-:W-:Y:S02]  /*14c0*/  MOV R6, R10 ;  /* 0x0000000a00067202 */ /* 0x002fe40000000f00 */
[----:B------:R-:W-:-:S05]  /*14d0*/  MOV R7, R13 ;  /* 0x0000000d00077202 */ /* 0x000fca0000000f00 */
[----:B------:R1:W2:Y:S01]  /*14e0*/  LDG.E.CONSTANT R6, desc[UR6][R6.64] ;  /* 0x0000000606067981 */ /* 0x0002a2000c1e9900 */
[----:B------:R-:W-:Y:S02]  /*14f0*/  IADD3 R4, PT, PT, R4, 0x1, RZ ;  /* 0x0000000104047810 */ /* 0x000fe40007ffe0ff */
[----:B------:R-:W-:-:S04]  /*1500*/  IADD3 R10, P3, PT, R10, 0x80, RZ ;  /* 0x000000800a0a7810 */ /* 0x000fc80007f7e0ff */
[----:B------:R-:W-:Y:S02]  /*1510*/  IADD3.X R13, PT, PT, RZ, R13, RZ, P3, !PT ;  /* 0x0000000dff0d7210 */ /* 0x000fe40001ffe4ff */
[-C--:B-1----:R-:W-:Y:S01]  /*1520*/  MOV R7, R15.reuse ;  /* 0x0000000f00077202 */ /* 0x082fe20000000f00 */
[----:B--2---:R-:W-:Y:S01]  /*1530*/  FMUL R9, R6, 1.4426950216293334961 ;  /* 0x3fb8aa3b06097820 */ /* 0x004fe20000400000 */
[----:B------:R-:W-:Y:S02]  /*1540*/  MOV R6, R12 ;  /* 0x0000000c00067202 */ /* 0x000fe40000000f00 */
[----:B------:R-:W-:Y:S02]  /*1550*/  IADD3 R12, P2, PT, R12, 0x80, RZ ;  /* 0x000000800c0c7810 */ /* 0x000fe40007f5e0ff */
[----:B------:R-:W-:Y:S02]  /*1560*/  FSETP.GEU.AND P1, PT, R9, -126, PT ;  /* 0xc2fc00000900780b */ /* 0x000fe40003f2e000 */
[----:B------:R-:W-:-:S11]  /*1570*/  IADD3.X R15, PT, PT, RZ, R15, RZ, P2, !PT ;  /* 0x0000000fff0f7210 */ /* 0x000fd600017fe4ff */
[----:B------:R-:W-:-:S04]  /*1580*/  @!P1 FMUL R9, R9, 0.5 ;  /* 0x3f00000009099820 */ /* 0x000fc80000400000 */
[----:B------:R-:W1:Y:S02]  /*1590*/  MUFU.EX2 R11, R9 ;  /* 0x00000009000b7308 */ /* 0x000e640000000800 */
[----:B-1----:R-:W-:Y:S01]  /*15a0*/  @!P1 FMUL R11, R11, R11 ;  /* 0x0000000b0b0b9220 */ /* 0x002fe20000400000 */
[----:B------:R-:W-:-:S03]  /*15b0*/  ISETP.NE.AND P1, PT, R4, RZ, PT ;  /* 0x000000ff0400720c */ /* 0x000fc60003f25270 */
[----:B0-----:R-:W-:-:S05]  /*15c0*/  FMUL R11, R8, R11 ;  /* 0x0000000b080b7220 */ /* 0x001fca0000400000 */
[----:B------:R1:W-:Y:S05]  /*15d0*/  STG.E desc[UR6][R6.64], R11 ;  /* 0x0000000b06007986 */ /* 0x0003ea000c101906 */
[----:B------:R-:W-:Y:S05]  /*15e0*/  @P1 BRA `(.L_x_452) ;  /* 0xfffffffc00b41947 */ /* 0x000fea000383ffff */
.L_x_451:
[----:B------:R-:W-:Y:S05]  /*15f0*/  BSYNC.RECONVERGENT B0 ;  /* 0x0000000000007941 */ /* 0x000fea0003800200 */
.L_x_450:
[----:B------:R-:W-:Y:S05]  /*1600*/  @!P0 EXIT ;  /* 0x000000000000894d */ /* 0x000fea0003800000 */
[----:B------:R-:W2:Y:S01]  /*1610*/  LDCU.128 UR8, c[0x0][0x380] ;  /* 0x00007000ff0877ac */ /* 0x000ea20008000c00 */
[C---:B-1----:R-:W-:Y:S02]  /*1620*/  SHF.L.U64.HI R7, R5.reuse, 0x2, R2 ;  /* 0x0000000205077819 */ /* 0x042fe40000010202 */
[C---:B------:R-:W-:Y:S02]  /*1630*/  SHF.L.U32 R6, R5.reuse, 0x2, RZ ;  /* 0x0000000205067819 */ /* 0x040fe400000006ff */
[----:B------:R-:W-:-:S03]  /*1640*/  IADD3 R5, P0, PT, R5, R0, RZ ;  /* 0x0000000005057210 */ /* 0x000fc60007f1e0ff */
[----:B------:R-:W-:Y:S01]  /*1650*/  IMAD.WIDE.U32 R6, R0, 0x4, R6 ;  /* 0x0000000400067825 */ /* 0x000fe200078e0006 */
[----:B------:R-:W-:Y:S02]  /*1660*/  IADD3.X R2, PT, PT, RZ, R2, RZ, P0, !PT ;  /* 0x00000002ff027210 */ /* 0x000fe400007fe4ff */
[C---:B--2---:R-:W-:Y:S02]  /*1670*/  LEA R14, P3, R5.reuse, UR10, 0x2 ;  /* 0x0000000a050e7c11 */ /* 0x044fe4000f8610ff */
[----:B------:R-:W-:Y:S02]  /*1680*/  IADD3 R4, P2, PT, R6, UR8, RZ ;  /* 0x0000000806047c10 */ /* 0x000fe4000ff5e0ff */
[----:B------:R-:W-:Y:S02]  /*1690*/  IADD3 R14, P1, PT, R14, 0x100, RZ ;  /* 0x000001000e0e7810 */ /* 0x000fe40007f3e0ff */
[----:B------:R-:W-:Y:S02]  /*16a0*/  IADD3 R4, P0, PT, R4, 0x100, RZ ;  /* 0x0000010004047810 */ /* 0x000fe40007f1e0ff */
[----:B------:R-:W-:-:S02]  /*16b0*/  LEA.HI.X R2, R5, UR11, R2, 0x2, P3 ;  /* 0x0000000b05027c11 */ /* 0x000fc400098f1402 */
[----:B------:R-:W-:Y:S02]  /*16c0*/  IADD3.X R5, PT, PT, RZ, UR9, R7, P0, P2 ;  /* 0x00000009ff057c10 */ /* 0x000fe400087e4407 */
[----:B------:R-:W-:-:S07]  /*16d0*/  IADD3.X R17, PT, PT, RZ, R2, RZ, P1, !PT ;  /* 0x00000002ff117210 */ /* 0x000fce0000ffe4ff */
.L_x_453:
[----:B------:R-:W2:Y:S04]  /*16e0*/  LDG.E.CONSTANT R2, desc[UR6][R4.64+-0x100] ;  /* 0xffff000604027981 */ /* 0x000ea8000c1e9900 */
[----:B-1----:R-:W3:Y:S04]  /*16f0*/  LDG.E.CONSTANT R6, desc[UR6][R4.64+-0x80] ;  /* 0xffff800604067981 */ /* 0x002ee8000c1e9900 */
        /* <DEDUP_REMOVED lines=11> */
[----:B------:R-:W-:Y:S02]  /*17b0*/  @!P0 FMUL R2, R2, 0.5 ;  /* 0x3f00000002028820 */ /* 0x000fe40000400000 */
[----:B------:R-:W-:Y:S02]  /*17c0*/  @!P1 FMUL R6, R6, 0.5 ;  /* 0x3f00000006069820 */ /* 0x000fe40000400000 */
[----:B------:R-:W1:Y:S02]  /*17d0*/  MUFU.EX2 R7, R2 ;  /* 0x0000000200077308 */ /* 0x000e640000000800 */
[----:B------:R-:W-:Y:S02]  /*17e0*/  @!P2 FMUL R10, R10, 0.5 ;  /* 0x3f0000000a0aa820 */ /* 0x000fe40000400000 */
[----:B------:R-:W-:-:S04]  /*17f0*/  @!P3 FMUL R12, R12, 0.5 ;  /* 0x3f0000000c0cb820 */ /* 0x000fc80000400000 */
[----:B------:R2:W3:Y:S08]  /*1800*/  MUFU.EX2 R11, R6 ;  /* 0x00000006000b7308 */ /* 0x0004f00000000800 */
[----:B------:R-:W4:Y:S01]  /*1810*/  MUFU.EX2 R13, R10 ;  /* 0x0000000a000d7308 */ /* 0x000f220000000800 */
[----:B-1----:R-:W-:Y:S01]  /*1820*/  @!P0 FMUL R7, R7, R7 ;  /* 0x0000000707078220 */ /* 0x002fe20000400000 */
[----:B--2---:R-:W-:-:S02]  /*1830*/  MOV R6, R14 ;  /* 0x0000000e00067202 */ /* 0x004fc40000000f00 */
[----:B------:R-:W-:Y:S01]  /*1840*/  ISETP.GE.AND P0, PT, R0, R3, PT ;  /* 0x000000030000720c */ /* 0x000fe20003f06270 */
[----:B0-----:R-:W-:Y:S01]  /*1850*/  FMUL R9, R8, R7 ;  /* 0x0000000708097220 */ /* 0x001fe20000400000 */
[----:B------:R-:W-:Y:S02]  /*1860*/  MOV R7, R17 ;  /* 0x0000001100077202 */ /* 0x000fe40000000f00 */
[----:B------:R-:W0:Y:S01]  /*1870*/  MUFU.EX2 R15, R12 ;  /* 0x0000000c000f7308 */ /* 0x000e220000000800 */
[----:B---3--:R-:W-:Y:S01]  /*1880*/  @!P1 FMUL R11, R11, R11 ;  /* 0x0000000b0b0b9220 */ /* 0x008fe20000400000 */
[----:B------:R-:W-:Y:S01]  /*1890*/  IADD3 R4, P1, PT, R4, 0x200, RZ ;  /* 0x0000020004047810 */ /* 0x000fe20007f3e0ff */
[----:B------:R1:W-:Y:S02]  /*18a0*/  STG.E desc[UR6][R6.64+-0x100], R9 ;  /* 0xffff000906007986 */ /* 0x0003e4000c101906 */
[----:B------:R-:W-:Y:S01]  /*18b0*/  FMUL R11, R8, R11 ;  /* 0x0000000b080b7220 */ /* 0x000fe20000400000 */
[----:B------:R-:W-:Y:S01]  /*18c0*/  IADD3.X R5, PT, PT, RZ, R5, RZ, P1, !PT ;  /* 0x00000005ff057210 */ /* 0x000fe20000ffe4ff */
[----:B----4-:R-:W-:-:S03]  /*18d0*/  @!P2 FMUL R13, R13, R13 ;  /* 0x0000000d0d0da220 */ /* 0x010fc60000400000 */
[----:B------:R1:W-:Y:S01]  /*18e0*/  STG.E desc[UR6][R6.64+-0x80], R11 ;  /* 0xffff800b06007986 */ /* 0x0003e2000c101906 */
[----:B------:R-:W-:Y:S01]  /*18f0*/  IADD3 R14, P2, PT, R6, 0x200, RZ ;  /* 0x00000200060e7810 */ /* 0x000fe20007f5e0ff */
[----:B------:R-:W-:-:S03]  /*1900*/  FMUL R13, R8, R13 ;  /* 0x0000000d080d7220 */ /* 0x000fc60000400000 */
[----:B------:R-:W-:Y:S01]  /*1910*/  IADD3.X R17, PT, PT, RZ, R7, RZ, P2, !PT ;  /* 0x00000007ff117210 */ /* 0x000fe200017fe4ff */
[----:B0-----:R-:W-:Y:S01]  /*1920*/  @!P3 FMUL R15, R15, R15 ;  /* 0x0000000f0f0fb220 */ /* 0x001fe20000400000 */
[----:B------:R1:W-:Y:S03]  /*1930*/  STG.E desc[UR6][R6.64], R13 ;  /* 0x0000000d06007986 */ /* 0x0003e6000c101906 */
[----:B------:R-:W-:-:S05]  /*1940*/  FMUL R15, R8, R15 ;  /* 0x0000000f080f7220 */ /* 0x000fca0000400000 */
[----:B------:R1:W-:Y:S01]  /*1950*/  STG.E desc[UR6][R6.64+0x80], R15 ;  /* 0x0000800f06007986 */ /* 0x0003e2000c101906 */
[----:B------:R-:W-:Y:S05]  /*1960*/  @!P0 BRA `(.L_x_453) ;  /* 0xfffffffc005c8947 */ /* 0x000fea000383ffff */
[----:B------:R-:W-:Y:S05]  /*1970*/  EXIT ;  /* 0x000000000000794d */ /* 0x000fea0003800000 */
.L_x_454:
        /* <DEDUP_REMOVED lines=16> */
.L_x_580:


//--------------------- .text._Z13naive_softmaxILi64EEvPKfPfi --------------------------
	.section	.text._Z13naive_softmaxILi64EEvPKfPfi,"ax",@progbits
	.align	128
        .global         _Z13naive_softmaxILi64EEvPKfPfi
        .type           _Z13naive_softmaxILi64EEvPKfPfi,@function
        .size           _Z13naive_softmaxILi64EEvPKfPfi,(.L_x_581 - _Z13naive_softmaxILi64EEvPKfPfi)
        .other          _Z13naive_softmaxILi64EEvPKfPfi,@"STO_CUDA_ENTRY STV_DEFAULT"
_Z13naive_softmaxILi64EEvPKfPfi:
.text._Z13naive_softmaxILi64EEvPKfPfi:
        /* <DEDUP_REMOVED lines=32> */
.L_x_459:
        /* <DEDUP_REMOVED lines=14> */
[----:B--2---:R-:W-:-:S03]  /*02e0*/  FMUL R27, R10, 1.4426950216293334961 ;  /* 0x3fb8aa3b0a1b7820 */ /* 0x004fc60000400000 */
[----:B------:R-:W2:Y:S02]  /*02f0*/  LDG.E.CONSTANT R10, desc[UR6][R2.64+0x100] ;  /* 0x00010006020a7981 */ /* 0x000ea4000c1e9900 */
[----:B------:R-:W-:-:S13]  /*0300*/  FSETP.GEU.AND P1, PT, R27, -126, PT ;  /* 0xc2fc00001b00780b */ /* 0x000fda0003f2e000 */
[----:B------:R-:W-:-:S04]  /*0310*/  @!P1 FMUL R27, R27, 0.5 ;  /* 0x3f0000001b1b9820 */ /* 0x000fc80000400000 */
[----:B------:R-:W0:Y:S02]  /*0320*/  MUFU.EX2 R17, R27 ;  /* 0x0000001b00117308 */ /* 0x000e240000000800 */
[----:B0-----:R-:W-:-:S04]  /*0330*/  @!P1 FMUL R17, R17, R17 ;  /* 0x0000001111119220 */ /* 0x001fc80000400000 */
[----:B------:R-:W-:Y:S02]  /*0340*/  FADD R17, R17, R16 ;  /* 0x0000001011117221 */ /* 0x000fe40000000000 */
[----:B------:R0:W2:Y:S01]  /*0350*/  LDG.E.CONSTANT R16, desc[UR6][R2.64+0x700] ;  /* 0x0007000602107981 */ /* 0x0000a2000c1e9900 */
[----:B---3--:R-:W-:Y:S01]  /*0360*/  FMUL R28, R18, 1.4426950216293334961 ;  /* 0x3fb8aa3b121c7820 */ /* 0x008fe20000400000 */
[----:B----4-:R-:W-:-:S04]  /*0370*/  FMUL R18, R26, 1.4426950216293334961 ;  /* 0x3fb8aa3b1a127820 */ /* 0x010fc80000400000 */
[----:B------:R-:W-:Y:S01]  /*0380*/  FSETP.GEU.AND P1, PT, R28, -126, PT ;  /* 0xc2fc00001c00780b */ /* 0x000fe20003f2e000 */
[----:B-----5:R-:W-:Y:S01]  /*0390*/  FMUL R24, R24, 1.4426950216293334961 ;  /* 0x3fb8aa3b18187820 */ /* 0x020fe20000400000 */
[----:B------:R-:W-:-:S04]  /*03a0*/  FSETP.GEU.AND P3, PT, R18, -126, PT ;  /* 0xc2fc00001200780b */ /* 0x000fc80003f6e000 */
[----:B------:R-:W-:Y:S01]  /*03b0*/  FSETP.GEU.AND P4, PT, R24, -126, PT ;  /* 0xc2fc00001800780b */ /* 0x000fe20003f8e000 */
[----:B------:R-:W-:-:S06]  /*03c0*/  FMUL R22, R22, 1.4426950216293334961 ;  /* 0x3fb8aa3b16167820 */ /* 0x000fcc0000400000 */
[----:B------:R-:W-:Y:S02]  /*03d0*/  @!P1 FMUL R28, R28, 0.5 ;  /* 0x3f0000001c1c9820 */ /* 0x000fe40000400000 */
[----:B------:R-:W-:Y:S02]  /*03e0*/  @!P3 FMUL R18, R18, 0.5 ;  /* 0x3f0000001212b820 */ /* 0x000fe40000400000 */
[----:B------:R-:W1:Y:S01]  /*03f0*/  MUFU.EX2 R26, R28 ;  /* 0x0000001c001a7308 */ /* 0x000e620000000800 */
[----:B------:R-:W-:Y:S01]  /*0400*/  FSETP.GEU.AND P5, PT, R22, -126, PT ;  /* 0xc2fc00001600780b */ /* 0x000fe20003fae000 */
[----:B------:R-:W-:Y:S01]  /*0410*/  @!P4 FMUL R24, R24, 0.5 ;  /* 0x3f0000001818c820 */ /* 0x000fe20000400000 */
[----:B------:R-:W-:-:S05]  /*0420*/  FMUL R20, R20, 1.4426950216293334961 ;  /* 0x3fb8aa3b14147820 */ /* 0x000fca0000400000 */
[----:B------:R-:W3:Y:S01]  /*0430*/  MUFU.EX2 R18, R18 ;  /* 0x0000001200127308 */ /* 0x000ee20000000800 */
[----:B------:R-:W-:Y:S01]  /*0440*/  FSETP.GEU.AND P6, PT, R20, -126, PT ;  /* 0xc2fc00001400780b */ /* 0x000fe20003fce000 */
[----:B------:R-:W-:Y:S01]  /*0450*/  FMUL R23, R23, 1.4426950216293334961 ;  /* 0x3fb8aa3b17177820 */ /* 0x000fe20000400000 */
[----:B------:R-:W-:-:S05]  /*0460*/  FMUL R21, R21, 1.4426950216293334961 ;  /* 0x3fb8aa3b15157820 */ /* 0x000fca0000400000 */
[----:B------:R-:W4:Y:S01]  /*0470*/  MUFU.EX2 R24, R24 ;  /* 0x0000001800187308 */ /* 0x000f220000000800 */
[----:B-1----:R-:W-:Y:S01]  /*0480*/  @!P1 FMUL R26, R26, R26 ;  /* 0x0000001a1a1a9220 */ /* 0x002fe20000400000 */
[----:B------:R-:W-:Y:S01]  /*0490*/  FSETP.GEU.AND P1, PT, R23, -126, PT ;  /* 0xc2fc00001700780b */ /* 0x000fe20003f2e000 */
[----:B------:R-:W-:Y:S01]  /*04a0*/  @!P5 FMUL R22, R22, 0.5 ;  /* 0x3f0000001616d820 */ /* 0x000fe20000400000 */
[----:B------:R-:W-:Y:S01]  /*04b0*/  FSETP.GEU.AND P2, PT, R21, -126, PT ;  /* 0xc2fc00001500780b */ /* 0x000fe20003f4e000 */
[----:B------:R-:W-:Y:S01]  /*04c0*/  FMUL R19, R19, 1.4426950216293334961 ;  /* 0x3fb8aa3b13137820 */ /* 0x000fe20000400000 */
[----:B------:R-:W-:-:S03]  /*04d0*/  @!P6 FMUL R20, R20, 0.5 ;  /* 0x3f0000001414e820 */ /* 0x000fc60000400000 */
[----:B------:R-:W1:Y:S01]  /*04e0*/  MUFU.EX2 R22, R22 ;  /* 0x0000001600167308 */ /* 0x000e620000000800 */
[----:B---3--:R-:W-:Y:S01]  /*04f0*/  @!P3 FMUL R18, R18, R18 ;  /* 0x000000121212b220 */ /* 0x008fe20000400000 */
[----:B------:R-:W-:-:S04]  /*0500*/  FSETP.GEU.AND P3, PT, R19, -126, PT ;  /* 0xc2fc00001300780b */ /* 0x000fc80003f6e000 */
[----:B------:R-:W-:Y:S01]  /*0510*/  @!P1 FMUL R23, R23, 0.5 ;  /* 0x3f00000017179820 */ /* 0x000fe20000400000 */
[----:B----4-:R-:W-:Y:S01]  /*0520*/  @!P4 FMUL R24, R24, R24 ;  /* 0x000000181818c220 */ /* 0x010fe20000400000 */
[----:B------:R-:W3:Y:S01]  /*0530*/  MUFU.EX2 R20, R20 ;  /* 0x0000001400147308 */ /* 0x000ee20000000800 */
[----:B------:R-:W-:Y:S01]  /*0540*/  @!P2 FMUL R21, R21, 0.5 ;  /* 0x3f0000001515a820 */ /* 0x000fe20000400000 */
[----:B------:R-:W-:-:S05]  /*0550*/  FMUL R11, R11, 1.4426950216293334961 ;  /* 0x3fb8aa3b0b0b7820 */ /* 0x000fca0000400000 */
[----:B------:R-:W-:Y:S01]  /*0560*/  @!P3 FMUL R19, R19, 0.5 ;  /* 0x3f0000001313b820 */ /* 0x000fe20000400000 */
[----:B------:R-:W4:Y:S01]  /*0570*/  MUFU.EX2 R23, R23 ;  /* 0x0000001700177308 */ /* 0x000f220000000800 */
[----:B-1----:R-:W-:Y:S01]  /*0580*/  @!P5 FMUL R22, R22, R22 ;  /* 0x000000161616d220 */ /* 0x002fe20000400000 */
[----:B------:R-:W-:Y:S01]  /*0590*/  FSETP.GEU.AND P5, PT, R11, -126, PT ;  /* 0xc2fc00000b00780b */ /* 0x000fe20003fae000 */
[----:B------:R-:W-:-:S05]  /*05a0*/  FMUL R12, R12, 1.4426950216293334961 ;  /* 0x3fb8aa3b0c0c7820 */ /* 0x000fca0000400000 */
[----:B------:R-:W1:Y:S01]  /*05b0*/  MUFU.EX2 R21, R21 ;  /* 0x0000001500157308 */ /* 0x000e620000000800 */
[----:B------:R-:W-:Y:S01]  /*05c0*/  FADD R17, R17, R26 ;  /* 0x0000001a11117221 */ /* 0x000fe20000000000 */
[----:B---3--:R-:W-:Y:S01]  /*05d0*/  @!P6 FMUL R20, R20, R20 ;  /* 0x000000141414e220 */ /* 0x008fe20000400000 */
[----:B------:R-:W-:-:S05]  /*05e0*/  FSETP.GEU.AND P6, PT, R12, -126, PT ;  /* 0xc2fc00000c00780b */ /* 0x000fca0003fce000 */
[----:B------:R-:W3:Y:S01]  /*05f0*/  MUFU.EX2 R19, R19 ;  /* 0x0000001300137308 */ /* 0x000ee20000000800 */
[----:B------:R-:W-:Y:S01]  /*0600*/  FADD R17, R17, R18 ;  /* 0x0000001211117221 */ /* 0x000fe20000000000 */
[----:B------:R-:W-:Y:S01]  /*0610*/  FMUL R13, R13, 1.4426950216293334961 ;  /* 0x3fb8aa3b0d0d7820 */ /* 0x000fe20000400000 */
[----:B------:R-:W-:Y:S01]  /*0620*/  FMUL R14, R14, 1.4426950216293334961 ;  /* 0x3fb8aa3b0e0e7820 */ /* 0x000fe20000400000 */
[----:B----4-:R-:W-:Y:S01]  /*0630*/  @!P1 FMUL R23, R23, R23 ;  /* 0x0000001717179220 */ /* 0x010fe20000400000 */
[----:B------:R-:W-:Y:S01]  /*0640*/  FADD R17, R17, R24 ;  /* 0x0000001811117221 */ /* 0x000fe20000000000 */
[----:B------:R-:W-:Y:S01]  /*0650*/  @!P5 FMUL R11, R11, 0.5 ;  /* 0x3f0000000b0bd820 */ /* 0x000fe20000400000 */
[----:B------:R-:W-:Y:S01]  /*0660*/  FSETP.GEU.AND P1, PT, R13, -126, PT ;  /* 0xc2fc00000d00780b */ /* 0x000fe20003f2e000 */
[----:B-1----:R-:W-:Y:S01]  /*0670*/  @!P2 FMUL R21, R21, R21 ;  /* 0x000000151515a220 */ /* 0x002fe20000400000 */
[----:B------:R-:W-:Y:S01]  /*0680*/  FADD R17, R17, R22 ;  /* 0x0000001611117221 */ /* 0x000fe20000000000 */
[----:B------:R-:W-:Y:S01]  /*0690*/  FSETP.GEU.AND P2, PT, R14, -126, PT ;  /* 0xc2fc00000e00780b */ /* 0x000fe20003f4e000 */
[----:B------:R-:W-:Y:S01]  /*06a0*/  FMUL R15, R15, 1.4426950216293334961 ;  /* 0x3fb8aa3b0f0f7820 */ /* 0x000fe20000400000 */
[----:B------:R-:W1:Y:S01]  /*06b0*/  MUFU.EX2 R11, R11 ;  /* 0x0000000b000b7308 */ /* 0x000e620000000800 */
[----:B------:R-:W-:Y:S01]  /*06c0*/  FADD R20, R17, R20 ;  /* 0x0000001411147221 */ /* 0x000fe20000000000 */
[----:B------:R-:W-:Y:S01]  /*06d0*/  @!P6 FMUL R12, R12, 0.5 ;  /* 0x3f0000000c0ce820 */ /* 0x000fe20000400000 */
[----:B---3--:R-:W-:Y:S01]  /*06e0*/  @!P3 FMUL R19, R19, R19 ;  /* 0x000000131313b220 */ /* 0x008fe20000400000 */
[----:B------:R-:W-:Y:S01]  /*06f0*/  FSETP.GEU.AND P3, PT, R15, -126, PT ;  /* 0xc2fc00000f00780b */ /* 0x000fe20003f6e000 */
[----:B------:R-:W-:-:S03]  /*0700*/  FADD R20, R20, R23 ;  /* 0x0000001714147221 */ /* 0x000fc60000000000 */
[----:B------:R-:W-:Y:S01]  /*0710*/  @!P1 FMUL R13, R13, 0.5 ;  /* 0x3f0000000d0d9820 */ /* 0x000fe20000400000 */
[----:B------:R-:W3:Y:S01]  /*0720*/  MUFU.EX2 R12, R12 ;  /* 0x0000000c000c7308 */ /* 0x000ee20000000800 */
[----:B------:R-:W-:Y:S01]  /*0730*/  FADD R20, R20, R21 ;  /* 0x0000001514147221 */ /* 0x000fe20000000000 */
[----:B------:R-:W-:-:S03]  /*0740*/  @!P2 FMUL R14, R14, 0.5 ;  /* 0x3f0000000e0ea820 */ /* 0x000fc60000400000 */
[----:B------:R-:W-:-:S03]  /*0750*/  FADD R19, R20, R19 ;  /* 0x0000001314137221 */ /* 0x000fc60000000000 */
[----:B------:R-:W4:Y:S01]  /*0760*/  MUFU.EX2 R14, R14 ;  /* 0x0000000e000e7308 */ /* 0x000f220000000800 */
[----:B------:R-:W-:Y:S01]  /*0770*/  @!P3 FMUL R15, R15, 0.5 ;  /* 0x3f0000000f0fb820 */ /* 0x000fe20000400000 */
[----:B-1----:R-:W-:-:S06]  /*0780*/  @!P5 FMUL R11, R11, R11 ;  /* 0x0000000b0b0bd220 */ /* 0x002fcc0000400000 */
[----:B------:R-:W1:Y:S01]  /*0790*/  MUFU.EX2 R18, R15 ;  /* 0x0000000f00127308 */ /* 0x000e620000000800 */
[----:B---3--:R-:W-:Y:S01]  /*07a0*/  @!P6 FMUL R12, R12, R12 ;  /* 0x0000000c0c0ce220 */ /* 0x008fe20000400000 */
[----:B------:R-:W-:Y:S01]  /*07b0*/  IADD3 R9, PT, PT, R9, 0x10, RZ ;  /* 0x0000001009097810 */ /* 0x000fe20007ffe0ff */
[----:B----4-:R-:W-:Y:S01]  /*07c0*/  @!P2 FMUL R14, R14, R14 ;  /* 0x0000000e0e0ea220 */ /* 0x010fe20000400000 */
[----:B0-----:R-:W-:Y:S01]  /*07d0*/  IADD3 R2, P2, PT, R2, 0x1000, RZ ;  /* 0x0000100002027810 */ /* 0x001fe20007f5e0ff */
[----:B-1----:R-:W-:-:S03]  /*07e0*/  @!P3 FMUL R18, R18, R18 ;  /* 0x000000121212b220 */ /* 0x002fc60000400000 */
[----:B------:R-:W-:Y:S02]  /*07f0*/  IADD3.X R3, PT, PT, RZ, R3, RZ, P2, !PT ;  /* 0x00000003ff037210 */ /* 0x000fe400017fe4ff */
[----:B------:R-:W-:Y:S01]  /*0800*/  IADD3 R4, PT, PT, R4, 0x400, RZ ;  /* 0x0000040004047810 */ /* 0x000fe20007ffe0ff */
[----:B--2---:R-:W-:-:S05]  /*0810*/  FMUL R10, R10, 1.4426950216293334961 ;  /* 0x3fb8aa3b0a0a7820 */ /* 0x004fca0000400000 */
[----:B------:R-:W-:-:S13]  /*0820*/  FSETP.GEU.AND P4, PT, R10, -126, PT ;  /* 0xc2fc00000a00780b */ /* 0x000fda0003f8e000 */
[----:B------:R-:W-:-:S06]  /*0830*/  @!P4 FMUL R10, R10, 0.5 ;  /* 0x3f0000000a0ac820 */ /* 0x000fcc0000400000 */
[----:B------:R-:W0:Y:S01]  /*0840*/  MUFU.EX2 R10, R10 ;  /* 0x0000000a000a7308 */ /* 0x000e220000000800 */
[----:B------:R-:W-:Y:S01]  /*0850*/  FMUL R17, R16, 1.4426950216293334961 ;  /* 0x3fb8aa3b10117820 */ /* 0x000fe20000400000 */
[----:B0-----:R-:W-:-:S04]  /*0860*/  @!P4 FMUL R10, R10, R10 ;  /* 0x0000000a0a0ac220 */ /* 0x001fc80000400000 */
[----:B------:R-:W-:Y:S02]  /*0870*/  FSETP.GEU.AND P4, PT, R17, -126, PT ;  /* 0xc2fc00001100780b */ /* 0x000fe40003f8e000 */
[----:B------:R-:W0:Y:S01]  /*0880*/  MUFU.EX2 R16, R13 ;  /* 0x0000000d00107308 */ /* 0x000e220000000800 */
[----:B------:R-:W-:-:S04]  /*0890*/  FADD R10, R19, R10 ;  /* 0x0000000a130a7221 */ /* 0x000fc80000000000 */
[----:B------:R-:W-:-:S06]  /*08a0*/  FADD R11, R10, R11 ;  /* 0x0000000b0a0b7221 */ /* 0x000fcc0000000000 */
[----:B------:R-:W-:-:S04]  /*08b0*/  @!P4 FMUL R17, R17, 0.5 ;  /* 0x3f0000001111c820 */ /* 0x000fc80000400000 */
[----:B------:R-:W1:Y:S01]  /*08c0*/  MUFU.EX2 R10, R17 ;  /* 0x00000011000a7308 */ /* 0x000e620000000800 */
[----:B------:R-:W-:Y:S01]  /*08d0*/  FADD R11, R11, R12 ;  /* 0x0000000c0b0b7221 */ /* 0x000fe20000000000 */
[----:B0-----:R-:W-:Y:S01]  /*08e0*/  @!P1 FMUL R16, R16, R16 ;  /* 0x0000001010109220 */ /* 0x001fe20000400000 */
[----:B------:R-:W-:-:S03]  /*08f0*/  ISETP.NE.AND P1, PT, R9, RZ, PT ;  /* 0x000000ff0900720c */ /* 0x000fc60003f25270 */
[----:B------:R-:W-:-:S04]  /*0900*/  FADD R11, R11, R16 ;  /* 0x000000100b0b7221 */ /* 0x000fc80000000000 */
[----:B------:R-:W-:-:S04]  /*0910*/  FADD R11, R11, R14 ;  /* 0x0000000e0b0b7221 */ /* 0x000fc80000000000 */
[----:B------:R-:W-:Y:S01]  /*0920*/  FADD R11, R11, R18 ;  /* 0x000000120b0b7221 */ /* 0x000fe20000000000 */
[----:B-1----:R-:W-:-:S04]  /*0930*/  @!P4 FMUL R10, R10, R10 ;  /* 0x0000000a0a0ac220 */ /* 0x002fc80000400000 */
[----:B------:R-:W-:Y:S01]  /*0940*/  FADD R16, R11, R10 ;  /* 0x0000000a0b107221 */ /* 0x000fe20000000000 */
[----:B------:R-:W-:Y:S06]  /*0950*/  @P1 BRA `(.L_x_459) ;  /* 0xfffffff800281947 */ /* 0x000fec000383ffff */
.L_x_458:
[----:B------:R-:W-:Y:S05]  /*0960*/  BSYNC.RECONVERGENT B1 ;  /* 0x0000000000017941 */ /* 0x000fea0003800200 */
.L_x_457:
        /* <DEDUP_REMOVED lines=35> */
[----:B------:R-:W-:Y:S01]  /*0ba0*/  FSETP.GEU.AND P5, PT, R25, -126, PT ;  /* 0xc2fc00001900780b */ /* 0x000fe20003fae000 */
[----:B------:R-:W-:Y:S01]  /*0bb0*/  @!P2 FMUL R22, R22, 0.5 ;  /* 0x3f0000001616a820 */ /* 0x000fe20000400000 */
[----:B------:R-:W-:Y:S01]  /*0bc0*/  FMUL R26, R9, 1.4426950216293334961 ;  /* 0x3fb8aa3b091a7820 */ /* 0x000fe20000400000 */
[----:B------:R-:W-:Y:S01]  /*0bd0*/  FMUL R18, R18, 1.4426950216293334961 ;  /* 0x3fb8aa3b12127820 */ /* 0x000fe20000400000 */
[----:B------:R-:W-:-:S03]  /*0be0*/  @!P3 FMUL R23, R23, 0.5 ;  /* 0x3f0000001717b820 */ /* 0x000fc60000400000 */
[----:B------:R-:W1:Y:S01]  /*0bf0*/  MUFU.EX2 R14, R20 ;  /* 0x00000014000e7308 */ /* 0x000e620000000800 */
[----:B------:R-:W-:-:S05]  /*0c00*/  @!P4 FMUL R24, R24, 0.5 ;  /* 0x3f0000001818c820 */ /* 0x000fca0000400000 */
[----:B------:R-:W-:Y:S02]  /*0c10*/  @!P5 FMUL R25, R25, 0.5 ;  /* 0x3f0000001919d820 */ /* 0x000fe40000400000 */
        /* <DEDUP_REMOVED lines=26> */
.L_x_461:
[----:B------:R-:W-:Y:S05]  /*0dc0*/  BSYNC.RECONVERGENT B1 ;  /* 0x0000000000017941 */ /* 0x000fea0003800200 */
.L_x_460:
        /* <DEDUP_REMOVED lines=36> */
.L_x_463:
[----:B------:R-:W-:Y:S05]  /*1010*/  BSYNC.RECONVERGENT B1 ;  /* 0x0000000000017941 */ /* 0x000fea0003800200 */
.L_x_462:
[----:B------:R-:W-:Y:S05]  /*1020*/  @!P1 BRA `(.L_x_456) ;  /* 0x0000000000489947 */ /* 0x000fea0003800000 */
[----:B------:R-:W-:Y:S01]  /*1030*/  IMAD.WIDE.U32 R12, R4, 0x4, R12 ;  /* 0x00000004040c7825 */ /* 0x000fe200078e000c */
[----:B------:R-:W-:Y:S02]  /*1040*/  IADD3 R8, PT, PT, -R8, RZ, RZ ;  /* 0x000000ff08087210 */ /* 0x000fe40007ffe1ff */
[----:B------:R-:W-:-:S04]  /*1050*/  IADD3 R10, P0, PT, R12, R10, RZ ;  /* 0x0000000a0c0a7210 */ /* 0x000fc80007f1e0ff */
[----:B------:R-:W-:-:S09]  /*1060*/  IADD3.X R11, PT, PT, R13, R11, RZ, P0, !PT ;  /* 0x0000000b0d0b7210 */ /* 0x000fd200007fe4ff */
.L_x_464:
        /* <DEDUP_REMOVED lines=14> */
.L_x_456:
[----:B------:R-:W-:Y:S05]  /*1150*/  BSYNC.RECONVERGENT B0 ;  /* 0x0000000000007941 */ /* 0x000fea0003800200 */
.L_x_455:
[----:B------:R-:W0:Y:S01]  /*1160*/  SHFL.DOWN P0, R3, R16, 0x1, 0x1f ;  /* 0x08201f0010037f89 */ /* 0x000e220000000000 */
[C---:B------:R-:W-:Y:S01]  /*1170*/  ISETP.NE.AND P2, PT, R0.reuse, RZ, PT ;  /* 0x000000ff0000720c */ /* 0x040fe20003f45270 */
[----:B------:R-:W-:Y:S01]  /*1180*/  BSSY.RECONVERGENT B0, `(.L_x_465) ;  /* 0x0000022000007945 */ /* 0x000fe20003800200 */
[----:B------:R-:W-:Y:S01]  /*1190*/  ISETP.GE.AND P3, PT, R0, R5, PT ;  /* 0x000000050000720c */ /* 0x000fe20003f66270 */
[----:B------:R-:W1:Y:S01]  /*11a0*/  S2R R8, SR_LANEID ;  /* 0x0000000000087919 */ /* 0x000e620000000000 */
[----:B0-----:R-:W-:-:S05]  /*11b0*/  @P0 FADD R3, R3, R16 ;  /* 0x0000001003030221 */ /* 0x001fca0000000000 */
[----:B------:R-:W0:Y:S01]  /*11c0*/  SHFL.DOWN P0, R2, R3, 0x2, 0x1f ;  /* 0x08401f0003027f89 */ /* 0x000e220000000000 */
[----:B-1----:R-:W-:-:S13]  /*11d0*/  ISETP.NE.AND P1, PT, R8, RZ, PT ;  /* 0x000000ff0800720c */ /* 0x002fda0003f25270 */
[----:B------:R-:W1:Y:S01]  /*11e0*/  @!P1 S2R R13, SR_CgaCtaId ;  /* 0x00000000000d9919 */ /* 0x000e620000008800 */
[----:B------:R-:W-:Y:S01]  /*11f0*/  @!P1 MOV R8, 0x400 ;  /* 0x0000040000089802 */ /* 0x000fe20000000f00 */
[----:B0-----:R-:W-:Y:S01]  /*1200*/  @P0 FADD R2, R3, R2 ;  /* 0x0000000203020221 */ /* 0x001fe20000000000 */
[----:B------:R-:W-:-:S04]  /*1210*/  @!P1 SHF.R.U32.HI R3, RZ, 0x3, R0 ;  /* 0x00000003ff039819 */ /* 0x000fc80000011600 */
[----:B------:R-:W0:Y:S01]  /*1220*/  SHFL.DOWN P0, R9, R2, 0x4, 0x1f ;  /* 0x08801f0002097f89 */ /* 0x000e220000000000 */
[----:B------:R-:W-:Y:S02]  /*1230*/  @!P1 LOP3.LUT R3, R3, 0x7c, RZ, 0xc0, !PT ;  /* 0x0000007c03039812 */ /* 0x000fe400078ec0ff */
[----:B-1----:R-:W-:Y:S01]  /*1240*/  @!P1 LEA R8, R13, R8, 0x18 ;  /* 0x000000080d089211 */ /* 0x002fe200078ec0ff */
[----:B0-----:R-:W-:-:S03]  /*1250*/  @P0 FADD R9, R2, R9 ;  /* 0x0000000902090221 */ /* 0x001fc60000000000 */
[----:B------:R-:W-:Y:S02]  /*1260*/  @!P1 IADD3 R8, PT, PT, R3, R8, RZ ;  /* 0x0000000803089210 */ /* 0x000fe40007ffe0ff */
[----:B------:R-:W0:Y:S02]  /*1270*/  SHFL.DOWN P0, R4, R9, 0x8, 0x1f ;  /* 0x09001f0009047f89 */ /* 0x000e240000000000 */
[----:B0-----:R-:W-:-:S05]  /*1280*/  @P0 FADD R4, R9, R4 ;  /* 0x0000000409040221 */ /* 0x001fca0000000000 */
[----:B------:R-:W0:Y:S02]  /*1290*/  SHFL.DOWN P0, R11, R4, 0x10, 0x1f ;  /* 0x0a001f00040b7f89 */ /* 0x000e240000000000 */
[----:B0-----:R-:W-:-:S05]  /*12a0*/  @P0 FADD R11, R4, R11 ;  /* 0x0000000b040b0221 */ /* 0x001fca0000000000 */
[----:B------:R0:W-:Y:S01]  /*12b0*/  @!P1 STS [R8+0x4], R11 ;  /* 0x0000040b08009388 */ /* 0x0001e20000000800 */
[----:B------:R-:W-:Y:S06]  /*12c0*/  BAR.SYNC.DEFER_BLOCKING 0x0 ;  /* 0x0000000000007b1d */ /* 0x000fec0000010000 */
[----:B------:R-:W-:Y:S05]  /*12d0*/  @P2 BRA `(.L_x_466) ;  /* 0x0000000000302947 */ /* 0x000fea0003800000 */
[----:B------:R-:W1:Y:S01]  /*12e0*/  S2UR UR5, SR_CgaCtaId ;  /* 0x00000000000579c3 */ /* 0x000e620000008800 */
[----:B------:R-:W-:Y:S01]  /*12f0*/  UMOV UR4, 0x400 ;  /* 0x0000040000047882 */ /* 0x000fe20000000000 */
[----:B------:R-:W-:Y:S01]  /*1300*/  HFMA2 R3, -RZ, RZ, 15, 0 ;  /* 0x4b800000ff037431 */ /* 0x000fe200000001ff */
[----:B-1----:R-:W-:-:S09]  /*1310*/  ULEA UR4, UR5, UR4, 0x18 ;  /* 0x0000000405047291 */ /* 0x002fd2000f8ec0ff */
[----:B------:R-:W1:Y:S02]  /*1320*/  LDS R2, [UR4+0x8] ;  /* 0x00000804ff027984 */ /* 0x000e640008000800 */
[----:B-1----:R-:W-:-:S05]  /*1330*/  FADD R2, R11, R2 ;  /* 0x000000020b027221 */ /* 0x002fca0000000000 */
[----:B------:R-:W-:-:S04]  /*1340*/  FSETP.GEU.AND P0, PT, |R2|, 1.175494350822287508e-38, PT ;  /* 0x008000000200780b */ /* 0x000fc80003f0e200 */
[----:B------:R-:W-:-:S09]  /*1350*/  FSEL R3, R3, 1, !P0 ;  /* 0x3f80000003037808 */ /* 0x000fd20004000000 */
[----:B------:R-:W-:-:S06]  /*1360*/  @!P0 FMUL R2, R2, 16777216 ;  /* 0x4b80000002028820 */ /* 0x000fcc0000400000 */
[----:B------:R-:W1:Y:S02]  /*1370*/  MUFU.RCP R2, R2 ;  /* 0x0000000200027308 */ /* 0x000e640000001000 */
[----:B-1----:R-:W-:-:S05]  /*1380*/  FMUL R3, R2, R3 ;  /* 0x0000000302037220 */ /* 0x002fca0000400000 */
[----:B------:R1:W-:Y:S02]  /*1390*/  STS [UR4+0x10], R3 ;  /* 0x00001003ff007988 */ /* 0x0003e40008000804 */
.L_x_466:
[----:B------:R-:W-:Y:S05]  /*13a0*/  BSYNC.RECONVERGENT B0 ;  /* 0x0000000000007941 */ /* 0x000fea0003800200 */
.L_x_465:
[----:B------:R-:W-:Y:S06]  /*13b0*/  BAR.SYNC.DEFER_BLOCKING 0x0 ;  /* 0x0000000000007b1d */ /* 0x000fec0000010000 */
[----:B------:R-:W-:Y:S05]  /*13c0*/  @P3 EXIT ;  /* 0x000000000000394d */ /* 0x000fea0003800000 */
[----:B------:R-:W2:Y:S01]  /*13d0*/  S2UR UR5, SR_CgaCtaId ;  /* 0x00000000000579c3 */ /* 0x000ea20000008800 */
[----:B------:R-:W-:Y:S01]  /*13e0*/  LOP3.LUT R2, RZ, R0, RZ, 0x33, !PT ;  /* 0x00000000ff027212 */ /* 0x000fe200078e33ff */
[----:B------:R-:W-:Y:S01]  /*13f0*/  UMOV UR4, 0x400 ;  /* 0x0000040000047882 */ /* 0x000fe20000000000 */
[----:B------:R-:W-:Y:S02]  /*1400*/  BSSY.RECONVERGENT B0, `(.L_x_467) ;  /* 0x000002b000007945 */ /* 0x000fe40003800200 */
[----:B-1----:R-:W-:-:S04]  /*1410*/  IADD3 R3, PT, PT, R2, R5, RZ ;  /* 0x0000000502037210 */ /* 0x002fc80007ffe0ff */
[C---:B------:R-:W-:Y:S02]  /*1420*/  LOP3.LUT R2, R3.reuse, 0xc0, RZ, 0xc0, !PT ;  /* 0x000000c003027812 */ /* 0x040fe400078ec0ff */
[----:B------:R-:W-:Y:S02]  /*1430*/  ISETP.GE.U32.AND P0, PT, R3, 0xc0, PT ;  /* 0x000000c00300780c */ /* 0x000fe40003f06070 */
[----:B------:R-:W-:Y:S01]  /*1440*/  ISETP.NE.AND P1, PT, R2, 0xc0, PT ;  /* 0x000000c00200780c */ /* 0x000fe20003f25270 */
[----:B--2---:R-:W-:-:S09]  /*1450*/  ULEA UR4, UR5, UR4, 0x18 ;  /* 0x0000000405047291 */ /* 0x004fd2000f8ec0ff */
[----:B------:R-:W1:Y:S03]  /*1460*/  LDS R2, [UR4+0x10] ;  /* 0x00001004ff027984 */ /* 0x000e660008000800 */
[----:B------:R-:W-:Y:S05]  /*1470*/  @!P1 BRA `(.L_x_468) ;  /* 0x00000000008c9947 */ /* 0x000fea0003800000 */
[----:B------:R-:W2:Y:S01]  /*1480*/  LDCU.128 UR8, c[0x0][0x380] ;  /* 0x00007000ff0877ac */ /* 0x000ea20008000c00 */
[C---:B------:R-:W-:Y:S02]  /*1490*/  SHF.L.U64.HI R9, R7.reuse, 0x2, R6 ;  /* 0x0000000207097819 */ /* 0x040fe40000010206 */
[----:B0-----:R-:W-:Y:S02]  /*14a0*/  SHF.L.U32 R8, R7, 0x2, RZ ;  /* 0x0000000207087819 */ /* 0x001fe400000006ff */
[----:B------:R-:W-:Y:S02]  /*14b0*/  LEA.HI R3, R3, 0x1, RZ, 0x1a ;  /* 0x0000000103037811 */ /* 0x000fe400078fd0ff */
[----:B------:R-:W-:Y:S01]  /*14c0*/  IADD3 R15, P1, PT, R7, R0, RZ ;  /* 0x00000000070f7210 */ /* 0x000fe20007f3e0ff */
[----:B------:R-:W-:Y:S01]  /*14d0*/  IMAD.WIDE.U32 R8, R0, 0x4, R8 ;  /* 0x0000000400087825 */ /* 0x000fe200078e0008 */
[----:B------:R-:W-:Y:S02]  /*14e0*/  SHF.L.U32 R4, R3, 0x6, RZ ;  /* 0x0000000603047819 */ /* 0x000fe400000006ff */
[----:B------:R-:W-:-:S02]  /*14f0*/  IADD3.X R14, PT, PT, RZ, R6, RZ, P1, !PT ;  /* 0x00000006ff0e7210 */ /* 0x000fc40000ffe4ff */
[----:B------:R-:W-:Y:S02]  /*1500*/  LOP3.LUT R11, R4, 0xc0, RZ, 0xc0, !PT ;  /* 0x000000c0040b7812 */ /* 0x000fe400078ec0ff */
[----:B------:R-:W-:Y:S02]  /*1510*/  LOP3.LUT R3, R3, 0x3, RZ, 0xc0, !PT ;  /* 0x0000000303037812 */ /* 0x000fe400078ec0ff */
[----:B------:R-:W-:Y:S02]  /*1520*/  IADD3 R0, PT, PT, R0, R11, RZ ;  /* 0x0000000b00007210 */ /* 0x000fe40007ffe0ff */
[C---:B--2---:R-:W-:Y:S02]  /*1530*/  LEA R12, P2, R15.reuse, UR10, 0x2 ;  /* 0x0000000a0f0c7c11 */ /* 0x044fe4000f8410ff */
[----:B------:R-:W-:Y:S02]  /*1540*/  IADD3 R10, P1, PT, R8, UR8, RZ ;  /* 0x00000008080a7c10 */ /* 0x000fe4000ff3e0ff */
[----:B------:R-:W-:-:S02]  /*1550*/  LEA.HI.X R15, R15, UR11, R14, 0x2, P2 ;  /* 0x0000000b0f0f7c11 */ /* 0x000fc400090f140e */
[----:B------:R-:W-:Y:S02]  /*1560*/  IADD3.X R13, PT, PT, R9, UR9, RZ, P1, !PT ;  /* 0x00000009090d7c10 */ /* 0x000fe40008ffe4ff */
[----:B------:R-:W-:-:S07]  /*1570*/  IADD3 R3, PT, PT, -R3, RZ, RZ ;  /* 0x000000ff03037210 */ /* 0x000fce0007ffe1ff */
.L_x_469:
[----:B--2---:R-:W-:Y:S02]  /*1580*/  MOV R8, R10 ;  /* 0x0000000a00087202 */ /* 0x004fe40000000f00 */
[----:B------:R-:W-:-:S05]  /*1590*/  MOV R9, R13 ;  /* 0x0000000d00097202 */ /* 0x000fca0000000f00 */
[----:B------:R0:W2:Y:S01]  /*15a0*/  LDG.E.CONSTANT R4, desc[UR6][R8.64] ;  /* 0x0000000608047981 */ /* 0x0000a2000c1e9900 */
[----:B------:R-:W-:Y:S02]  /*15b0*/  IADD3 R3, PT, PT, R3, 0x1, RZ ;  /* 0x0000000103037810 */ /* 0x000fe40007ffe0ff */
[----:B------:R-:W-:-:S04]  /*15c0*/  IADD3 R10, P3, PT, R10, 0x100, RZ ;  /* 0x000001000a0a7810 */ /* 0x000fc80007f7e0ff */
[----:B------:R-:W-:Y:S02]  /*15d0*/  IADD3.X R13, PT, PT, RZ, R13, RZ, P3, !PT ;  /* 0x0000000dff0d7210 */ /* 0x000fe40001ffe4ff */
[----:B0-----:R-:W-:Y:S02]  /*15e0*/  MOV R8, R12 ;  /* 0x0000000c00087202 */ /* 0x001fe40000000f00 */
[----:B------:R-:W-:Y:S02]  /*15f0*/  MOV R9, R15 ;  /* 0x0000000f00097202 */ /* 0x000fe40000000f00 */
[----:B------:R-:W-:-:S04]  /*1600*/  IADD3 R12, P2, PT, R12, 0x100, RZ ;  /* 0x000001000c0c7810 */ /* 0x000fc80007f5e0ff */
[----:B------:R-:W-:Y:S01]  /*1610*/  IADD3.X R15, PT, PT, RZ, R15, RZ, P2, !PT ;  /* 0x0000000fff0f7210 */ /* 0x000fe200017fe4ff */
[----:B--2---:R-:W-:-:S05]  /*1620*/  FMUL R4, R4, 1.4426950216293334961 ;  /* 0x3fb8aa3b04047820 */ /* 0x004fca0000400000 */
[----:B------:R-:W-:-:S13]  /*1630*/  FSETP.GEU.AND P1, PT, R4, -126, PT ;  /* 0xc2fc00000400780b */ /* 0x000fda0003f2e000 */
[----:B------:R-:W-:-:S04]  /*1640*/  @!P1 FMUL R4, R4, 0.5 ;  /* 0x3f00000004049820 */ /* 0x000fc80000400000 */
[----:B------:R-:W0:Y:S02]  /*1650*/  MUFU.EX2 R11, R4 ;  /* 0x00000004000b7308 */ /* 0x000e240000000800 */
[----:B0-----:R-:W-:Y:S01]  /*1660*/  @!P1 FMUL R11, R11, R11 ;  /* 0x0000000b0b0b9220 */ /* 0x001fe20000400000 */
[----:B------:R-:W-:-:S03]  /*1670*/  ISETP.NE.AND P1, PT, R3, RZ, PT ;  /* 0x000000ff0300720c */ /* 0x000fc60003f25270 */
[----:B-1----:R-:W-:-:S05]  /*1680*/  FMUL R11, R2, R11 ;  /* 0x0000000b020b7220 */ /* 0x002fca0000400000 */
[----:B------:R2:W-:Y:S05]  /*1690*/  STG.E desc[UR6][R8.64], R11 ;  /* 0x0000000b08007986 */ /* 0x0005ea000c101906 */
[----:B------:R-:W-:Y:S05]  /*16a0*/  @P1 BRA `(.L_x_469) ;  /* 0xfffffffc00b41947 */ /* 0x000fea000383ffff */
.L_x_468:
[----:B------:R-:W-:Y:S05]  /*16b0*/  BSYNC.RECONVERGENT B0 ;  /* 0x0000000000007941 */ /* 0x000fea0003800200 */
.L_x_467:
[----:B------:R-:W-:Y:S05]  /*16c0*/  @!P0 EXIT ;  /* 0x000000000000894d */ /* 0x000fea0003800000 */
[----:B------:R-:W3:Y:S01]  /*16d0*/  LDCU.128 UR8, c[0x0][0x380] ;  /* 0x00007000ff0877ac */ /* 0x000ee20008000c00 */
[C---:B--2---:R-:W-:Y:S02]  /*16e0*/  SHF.L.U64.HI R9, R7.reuse, 0x2, R6 ;  /* 0x0000000207097819 */ /* 0x044fe40000010206 */
[C---:B0-----:R-:W-:Y:S02]  /*16f0*/  SHF.L.U32 R8, R7.reuse, 0x2, RZ ;  /* 0x0000000207087819 */ /* 0x041fe400000006ff */
[----:B------:R-:W-:-:S03]  /*1700*/  IADD3 R7, P0, PT, R7, R0, RZ ;  /* 0x0000000007077210 */ /* 0x000fc60007f1e0ff */
[----:B------:R-:W-:-:S03]  /*1710*/  IMAD.WIDE.U32 R8, R0, 0x4, R8 ;  /* 0x0000000400087825 */ /* 0x000fc600078e0008 */
[----:B---3--:R-:W-:Y:S02]  /*1720*/  IADD3 R3, P2, PT, R8, UR8, RZ ;  /* 0x0000000808037c10 */ /* 0x008fe4000ff5e0ff */
[----:B------:R-:W-:Y:S02]  /*1730*/  LEA R4, P3, R7, UR10, 0x2 ;  /* 0x0000000a07047c11 */ /* 0x000fe4000f8610ff */
[----:B------:R-:W-:Y:S02]  /*1740*/  IADD3.X R8, PT, PT, RZ, R6, RZ, P0, !PT ;  /* 0x00000006ff087210 */ /* 0x000fe400007fe4ff */
[----:B------:R-:W-:Y:S02]  /*1750*/  IADD3 R4, P1, PT, R4, 0x200, RZ ;  /* 0x0000020004047810 */ /* 0x000fe40007f3e0ff */
[----:B------:R-:W-:Y:S02]  /*1760*/  IADD3 R6, P0, PT, R3, 0x200, RZ ;  /* 0x0000020003067810 */ /* 0x000fe40007f1e0ff */
[----:B------:R-:W-:-:S02]  /*1770*/  LEA.HI.X R8, R7, UR11, R8, 0x2, P3 ;  /* 0x0000000b07087c11 */ /* 0x000fc400098f1408 */
[----:B------:R-:W-:Y:S02]  /*1780*/  IADD3.X R7, PT, PT, RZ, UR9, R9, P0, P2 ;  /* 0x00000009ff077c10 */ /* 0x000fe400087e4409 */
[----:B------:R-:W-:-:S07]  /*1790*/  IADD3.X R17, PT, PT, RZ, R8, RZ, P1, !PT ;  /* 0x00000008ff117210 */ /* 0x000fce0000ffe4ff */
.L_x_470:
[----:B--2---:R-:W2:Y:S04]  /*17a0*/  LDG.E.CONSTANT R3, desc[UR6][R6.64+-0x200] ;  /* 0xfffe000606037981 */ /* 0x004ea8000c1e9900 */
        /* <DEDUP_REMOVED lines=14> */
[----:B------:R-:W0:Y:S02]  /*1890*/  MUFU.EX2 R9, R3 ;  /* 0x0000000300097308 */ /* 0x000e240000000800 */
[----:B------:R-:W-:Y:S02]  /*18a0*/  @!P2 FMUL R10, R10, 0.5 ;  /* 0x3f0000000a0aa820 */ /* 0x000fe40000400000 */
[----:B------:R-:W-:-:S04]  /*18b0*/  @!P3 FMUL R12, R12, 0.5 ;  /* 0x3f0000000c0cb820 */ /* 0x000fc80000400000 */
[----:B------:R2:W3:Y:S08]  /*18c0*/  MUFU.EX2 R11, R8 ;  /* 0x00000008000b7308 */ /* 0x0004f00000000800 */
[----:B------:R-:W4:Y:S01]  /*18d0*/  MUFU.EX2 R13, R10 ;  /* 0x0000000a000d7308 */ /* 0x000f220000000800 */
[----:B0-----:R-:W-:Y:S01]  /*18e0*/  @!P0 FMUL R9, R9, R9 ;  /* 0x0000000909098220 */ /* 0x001fe20000400000 */
[----:B--2---:R-:W-:-:S02]  /*18f0*/  MOV R8, R4 ;  /* 0x0000000400087202 */ /* 0x004fc40000000f00 */
[----:B------:R-:W-:Y:S01]  /*1900*/  ISETP.GE.AND P0, PT, R0, R5, PT ;  /* 0x000000050000720c */ /* 0x000fe20003f06270 */
[----:B-1----:R-:W-:Y:S01]  /*1910*/  FMUL R3, R2, R9 ;  /* 0x0000000902037220 */ /* 0x002fe20000400000 */
        /* <DEDUP_REMOVED lines=18> */
.L_x_471:
        /* <DEDUP_REMOVED lines=12> */
.L_x_581:


//--------------------- .text._Z13naive_softmaxILi128EEvPKfPfi --------------------------
	.section	.text._Z13naive_softmaxILi128EEvPKfPfi,"ax",@progbits
	.align	128
        .global         _Z13naive_softmaxILi128EEvPKfPfi
        .type           _Z13naive_softmaxILi128EEvPKfPfi,@function
        .size           _Z13naive_softmaxILi128EEvPKfPfi,(.L_x_582 - _Z13naive_softmaxILi128EEvPKfPfi)
        .other          _Z13naive_softmaxILi128EEvPKfPfi,@"STO_CUDA_ENTRY STV_DEFAULT"
_Z13naive_softmaxILi128EEvPKfPfi:
.text._Z13naive_softmaxILi128EEvPKfPfi:
        /* <DEDUP_REMOVED lines=32> */
.L_x_476:
        /* <DEDUP_REMOVED lines=118> */
.L_x_475:
[----:B------:R-:W-:Y:S05]  /*0960*/  BSYNC.RECONVERGENT B1 ;  /* 0x0000000000017941 */ /* 0x000fea0003800200 */
.L_x_474:
        /* <DEDUP_REMOVED lines=69> */
.L_x_478:
[----:B------:R-:W-:Y:S05]  /*0dc0*/  BSYNC.RECONVERGENT B1 ;  /* 0x0000000000017941 */ /* 0x000fea0003800200 */
.L_x_477:
        /* <DEDUP_REMOVED lines=36> */
.L_x_480:
[----:B------:R-:W-:Y:S05]  /*1010*/  BSYNC.RECONVERGENT B1 ;  /* 0x0000000000017941 */ /* 0x000fea0003800200 */
.L_x_479:
[----:B------:R-:W-:Y:S05]  /*1020*/  @!P1 BRA `(.L_x_473) ;  /* 0x0000000000489947 */ /* 0x000fea0003800000 */
[----:B------:R-:W-:Y:S01]  /*1030*/  IMAD.WIDE.U32 R12, R4, 0x4, R12 ;  /* 0x00000004040c7825 */ /* 0x000fe200078e000c */
[----:B------:R-:W-:Y:S02]  /*1040*/  IADD3 R8, PT, PT, -R8, RZ, RZ ;  /* 0x000000ff08087210 */ /* 0x000fe40007ffe1ff */
[----:B------:R-:W-:-:S04]  /*1050*/  IADD3 R10, P0, PT, R12, R10, RZ ;  /* 0x0000000a0c0a7210 */ /* 0x000fc80007f1e0ff */
[----:B------:R-:W-:-:S09]  /*1060*/  IADD3.X R11, PT, PT, R13, R11, RZ, P0, !PT ;  /* 0x0000000b0d0b7210 */ /* 0x000fd200007fe4ff */
.L_x_481:
        /* <DEDUP_REMOVED lines=14> */
.L_x_473:
[----:B------:R-:W-:Y:S05]  /*1150*/  BSYNC.RECONVERGENT B0 ;  /* 0x0000000000007941 */ /* 0x000fea0003800200 */
.L_x_472:
        /* <DEDUP_REMOVED lines=25> */
[----:B------:R-:W-:Y:S02]  /*12f0*/  UMOV UR4, 0x400 ;  /* 0x0000040000047882 */ /* 0x000fe40000000000 */
[----:B-1----:R-:W-:-:S09]  /*1300*/  ULEA UR4, UR5, UR4, 0x18 ;  /* 0x0000000405047291 */ /* 0x002fd2000f8ec0ff */
[----:B------:R-:W1:Y:S04]  /*1310*/  LDS.64 R2, [UR4+0x8] ;  /* 0x00000804ff027984 */ /* 0x000e680008000a00 */
[----:B------:R-:W2:Y:S01]  /*1320*/  LDS R9, [UR4+0x10] ;  /* 0x00001004ff097984 */ /* 0x000ea20008000800 */
[----:B-1----:R-:W-:-:S04]  /*1330*/  FADD R2, R11, R2 ;  /* 0x000000020b027221 */ /* 0x002fc80000000000 */
[----:B------:R-:W-:Y:S01]  /*1340*/  FADD R2, R2, R3 ;  /* 0x0000000302027221 */ /* 0x000fe20000000000 */
[----:B------:R-:W-:-:S03]  /*1350*/  HFMA2 R3, -RZ, RZ, 15, 0 ;  /* 0x4b800000ff037431 */ /* 0x000fc600000001ff */
[----:B--2---:R-:W-:-:S05]  /*1360*/  FADD R2, R2, R9 ;  /* 0x0000000902027221 */ /* 0x004fca0000000000 */
[----:B------:R-:W-:-:S04]  /*1370*/  FSETP.GEU.AND P0, PT, |R2|, 1.175494350822287508e-38, PT ;  /* 0x008000000200780b */ /* 0x000fc80003f0e200 */
[----:B------:R-:W-:-:S09]  /*1380*/  FSEL R3, R3, 1, !P0 ;  /* 0x3f80000003037808 */ /* 0x000fd20004000000 */
[----:B------:R-:W-:-:S06]  /*1390*/  @!P0 FMUL R2, R2, 16777216 ;  /* 0x4b80000002028820 */ /* 0x000fcc0000400000 */
[----:B------:R-:W1:Y:S02]  /*13a0*/  MUFU.RCP R2, R2 ;  /* 0x0000000200027308 */ /* 0x000e640000001000 */
[----:B-1----:R-:W-:-:S05]  /*13b0*/  FMUL R3, R2, R3 ;  /* 0x0000000302037220 */ /* 0x002fca0000400000 */
[----:B------:R1:W-:Y:S02]  /*13c0*/  STS [UR4+0x18], R3 ;  /* 0x00001803ff007988 */ /* 0x0003e40008000804 */
.L_x_483:
[----:B------:R-:W-:Y:S05]  /*13d0*/  BSYNC.RECONVERGENT B0 ;  /* 0x0000000000007941 */ /* 0x000fea0003800200 */
.L_x_482:
        /* <DEDUP_REMOVED lines=29> */
.L_x_486:
        /* <DEDUP_REMOVED lines=19> */
.L_x_485:
[----:B------:R-:W-:Y:S05]  /*16e0*/  BSYNC.RECONVERGENT B0 ;  /* 0x0000000000007941 */ /* 0x000fea0003800200 */
.L_x_484:
        /* <DEDUP_REMOVED lines=14> */
.L_x_487:
        /* <DEDUP_REMOVED lines=42> */
.L_x_488:
        /* <DEDUP_REMOVED lines=9> */
.L_x_582:


//--------------------- .text._Z14online_softmaxILi256EEvPKfPfi --------------------------
	.section	.text._Z14online_softmaxILi256EEvPKfPfi,"ax",@progbits
	.align	128
        .global         _Z14online_softmaxILi256EEvPKfPfi
        .type           _Z14online_softmaxILi256EEvPKfPfi,@function
        .size           _Z14online_softmaxILi256EEvPKfPfi,(.L_x_583 - _Z14online_softmaxILi256EEvPKfPfi)
        .other          _Z14online_softmaxILi256EEvPKfPfi,@"STO_CUDA_ENTRY STV_DEFAULT"
_Z14online_softmaxILi256EEvPKfPfi:
.text._Z14online_softmaxILi256EEvPKfPfi:
        /* <DEDUP_REMOVED lines=37> */
.L_x_493:
        /* <DEDUP_REMOVED lines=15> */
[----:B------:R-:W-:-:S04]  /*0340*/  FADD R16, -R15, R16 ;  /* 0x000000100f107221 */ /* 0x000fc80000000100 */
[----:B------:R-:W-:Y:S01]  /*0350*/  FMUL R13, R16, 1.4426950216293334961 ;  /* 0x3fb8aa3b100d7820 */ /* 0x000fe20000400000 */
[----:B------:R-:W-:Y:S02]  /*0360*/  FSEL R16, R15, R18, P2 ;  /* 0x000000120f107208 */ /* 0x000fe40001000000 */
[----:B------:R-:W-:Y:S02]  /*0370*/  FSEL R15, R18, R15, P2 ;  /* 0x0000000f120f7208 */ /* 0x000fe40001000000 */
[----:B------:R-:W-:Y:S02]  /*0380*/  FSETP.GEU.AND P4, PT, R13, -126, PT ;  /* 0xc2fc00000d00780b */ /* 0x000fe40003f8e000 */
[C---:B----4-:R-:W-:Y:S01]  /*0390*/  FSETP.GT.AND P5, PT, R16.reuse, R19, PT ;  /* 0x000000131000720b */ /* 0x050fe20003fa4000 */
[----:B------:R-:W-:-:S03]  /*03a0*/  FADD R15, -R16, R15 ;  /* 0x0000000f100f7221 */ /* 0x000fc60000000100 */
[----:B------:R-:W-:Y:S01]  /*03b0*/  FSEL R21, R16, R19, P5 ;  /* 0x0000001310157208 */ /* 0x000fe20002800000 */
[----:B------:R-:W-:Y:S01]  /*03c0*/  FMUL R15, R15, 1.4426950216293334961 ;  /* 0x3fb8aa3b0f0f7820 */ /* 0x000fe20000400000 */
[----:B------:R-:W-:Y:S02]  /*03d0*/  FSEL R16, R19, R16, P5 ;  /* 0x0000001013107208 */ /* 0x000fe40002800000 */
[----:B-----5:R-:W-:Y:S02]  /*03e0*/  FSETP.GT.AND P3, PT, R21, R14, PT ;  /* 0x0000000e1500720b */ /* 0x020fe40003f64000 */
[----:B------:R-:W-:Y:S01]  /*03f0*/  FSETP.GEU.AND P1, PT, R15, -126, PT ;  /* 0xc2fc00000f00780b */ /* 0x000fe20003f2e000 */
[----:B------:R-:W-:Y:S01]  /*0400*/  @!P4 FMUL R13, R13, 0.5 ;  /* 0x3f0000000d0dc820 */ /* 0x000fe20000400000 */
[----:B------:R-:W-:-:S04]  /*0410*/  FADD R16, -R21, R16 ;  /* 0x0000001015107221 */ /* 0x000fc80000000100 */
[----:B------:R-:W-:Y:S01]  /*0420*/  FMUL R18, R16, 1.4426950216293334961 ;  /* 0x3fb8aa3b10127820 */ /* 0x000fe20000400000 */
[----:B------:R-:W0:Y:S01]  /*0430*/  MUFU.EX2 R13, R13 ;  /* 0x0000000d000d7308 */ /* 0x000e220000000800 */
[----:B------:R-:W-:Y:S02]  /*0440*/  FSEL R16, R21, R14, P3 ;  /* 0x0000000e15107208 */ /* 0x000fe40001800000 */
[----:B------:R-:W-:Y:S02]  /*0450*/  FSEL R21, R14, R21, P3 ;  /* 0x000000150e157208 */ /* 0x000fe40001800000 */
[----:B------:R-:W-:Y:S01]  /*0460*/  FSEL R14, R3, 1, !P6 ;  /* 0x3f800000030e7808 */ /* 0x000fe20007000000 */
[----:B------:R-:W-:Y:S01]  /*0470*/  @!P1 FMUL R15, R15, 0.5 ;  /* 0x3f0000000f0f9820 */ /* 0x000fe20000400000 */
[----:B------:R-:W-:Y:S01]  /*0480*/  FSEL R3, R3, 1, P6 ;  /* 0x3f80000003037808 */ /* 0x000fe20003000000 */
[----:B------:R-:W-:Y:S01]  /*0490*/  FADD R21, -R16, R21 ;  /* 0x0000001510157221 */ /* 0x000fe20000000100 */
[----:B------:R-:W-:-:S03]  /*04a0*/  FSETP.GEU.AND P6, PT, R18, -126, PT ;  /* 0xc2fc00001200780b */ /* 0x000fc60003fce000 */
[----:B------:R-:W-:Y:S01]  /*04b0*/  FMUL R21, R21, 1.4426950216293334961 ;  /* 0x3fb8aa3b15157820 */ /* 0x000fe20000400000 */
[----:B------:R-:W1:Y:S01]  /*04c0*/  MUFU.EX2 R15, R15 ;  /* 0x0000000f000f7308 */ /* 0x000e620000000800 */
[----:B0-----:R-:W-:-:S03]  /*04d0*/  @!P4 FMUL R13, R13, R13 ;  /* 0x0000000d0d0dc220 */ /* 0x001fc60000400000 */
[----:B------:R-:W-:Y:S01]  /*04e0*/  FSETP.GEU.AND P4, PT, R21, -126, PT ;  /* 0xc2fc00001500780b */ /* 0x000fe20003f8e000 */
[----:B------:R-:W-:-:S04]  /*04f0*/  FFMA R3, R14, R13, R3 ;  /* 0x0000000d0e037223 */ /* 0x000fc80000000003 */
[----:B------:R-:W-:Y:S01]  /*0500*/  @!P6 FMUL R18, R18, 0.5 ;  /* 0x3f0000001212e820 */ /* 0x000fe20000400000 */
[C---:B------:R-:W-:Y:S02]  /*0510*/  FSEL R13, R3.reuse, 1, P2 ;  /* 0x3f800000030d7808 */ /* 0x040fe40001000000 */
[----:B------:R-:W-:-:S03]  /*0520*/  FSEL R14, R3, 1, !P2 ;  /* 0x3f800000030e7808 */ /* 0x000fc60005000000 */
[----:B------:R-:W0:Y:S01]  /*0530*/  MUFU.EX2 R18, R18 ;  /* 0x0000001200127308 */ /* 0x000e220000000800 */
[C---:B------:R-:W-:Y:S01]  /*0540*/  FSETP.GT.AND P2, PT, R16.reuse, R11, PT ;  /* 0x0000000b1000720b */ /* 0x040fe20003f44000 */
[----:B-1----:R-:W-:Y:S01]  /*0550*/  @!P1 FMUL R15, R15, R15 ;  /* 0x0000000f0f0f9220 */ /* 0x002fe20000400000 */
[----:B------:R-:W-:Y:S02]  /*0560*/  @!P4 FMUL R21, R21, 0.5 ;  /* 0x3f0000001515c820 */ /* 0x000fe40000400000 */
[----:B------:R-:W-:Y:S01]  /*0570*/  FSEL R3, R16, R11, P2 ;  /* 0x0000000b10037208 */ /* 0x000fe20001000000 */
[----:B------:R-:W-:Y:S01]  /*0580*/  FFMA R13, R14, R15, R13 ;  /* 0x0000000f0e0d7223 */ /* 0x000fe2000000000d */
[----:B------:R-:W-:Y:S02]  /*0590*/  FSEL R16, R11, R16, P2 ;  /* 0x000000100b107208 */ /* 0x000fe40001000000 */
[CC--:B------:R-:W-:Y:S01]  /*05a0*/  FSETP.GT.AND P1, PT, R3.reuse, R12.reuse, PT ;  /* 0x0000000c0300720b */ /* 0x0c0fe20003f24000 */
[----:B------:R-:W1:Y:S02]  /*05b0*/  MUFU.EX2 R21, R21 ;  /* 0x0000001500157308 */ /* 0x000e640000000800 */
[C---:B------:R-:W-:Y:S01]  /*05c0*/  FADD R16, -R3.reuse, R16 ;  /* 0x0000001003107221 */ /* 0x040fe20000000100 */
[----:B------:R-:W-:-:S02]  /*05d0*/  FSEL R11, R3, R12, P1 ;  /* 0x0000000c030b7208 */ /* 0x000fc40000800000 */
[----:B------:R-:W-:Y:S01]  /*05e0*/  FSEL R14, R12, R3, P1 ;  /* 0x000000030c0e7208 */ /* 0x000fe20000800000 */
[----:B------:R-:W-:Y:S01]  /*05f0*/  FMUL R16, R16, 1.4426950216293334961 ;  /* 0x3fb8aa3b10107820 */ /* 0x000fe20000400000 */
[C---:B------:R-:W-:Y:S01]  /*0600*/  FSEL R3, R13.reuse, 1, P5 ;  /* 0x3f8000000d037808 */ /* 0x040fe20002800000 */
[----:B0-----:R-:W-:Y:S01]  /*0610*/  @!P6 FMUL R18, R18, R18 ;  /* 0x000000121212e220 */ /* 0x001fe20000400000 */
[----:B------:R-:W-:Y:S01]  /*0620*/  FSEL R12, R13, 1, !P5 ;  /* 0x3f8000000d0c7808 */ /* 0x000fe20006800000 */
[C---:B------:R-:W-:Y:S01]  /*0630*/  FADD R14, -R11.reuse, R14 ;  /* 0x0000000e0b0e7221 */ /* 0x040fe20000000100 */
[----:B------:R-:W-:Y:S02]  /*0640*/  FSETP.GEU.AND P5, PT, R16, -126, PT ;  /* 0xc2fc00001000780b */ /* 0x000fe40003fae000 */
[----:B------:R-:W-:Y:S01]  /*0650*/  FSETP.GT.AND P6, PT, R11, R8, PT ;  /* 0x000000080b00720b */ /* 0x000fe20003fc4000 */
[----:B------:R-:W-:Y:S01]  /*0660*/  FFMA R3, R12, R18, R3 ;  /* 0x000000120c037223 */ /* 0x000fe20000000003 */
[----:B------:R-:W-:-:S02]  /*0670*/  FMUL R14, R14, 1.4426950216293334961 ;  /* 0x3fb8aa3b0e0e7820 */ /* 0x000fc40000400000 */
[----:B------:R-:W-:Y:S01]  /*0680*/  FSEL R15, R11, R8, P6 ;  /* 0x000000080b0f7208 */ /* 0x000fe20003000000 */
[----:B-1----:R-:W-:Y:S01]  /*0690*/  @!P4 FMUL R21, R21, R21 ;  /* 0x000000151515c220 */ /* 0x002fe20000400000 */
[----:B------:R-:W-:Y:S02]  /*06a0*/  FSEL R12, R8, R11, P6 ;  /* 0x0000000b080c7208 */ /* 0x000fe40003000000 */
[C---:B------:R-:W-:Y:S02]  /*06b0*/  FSEL R8, R3.reuse, 1, P3 ;  /* 0x3f80000003087808 */ /* 0x040fe40001800000 */
[----:B------:R-:W-:Y:S01]  /*06c0*/  FSEL R3, R3, 1, !P3 ;  /* 0x3f80000003037808 */ /* 0x000fe20005800000 */
[----:B------:R-:W-:Y:S01]  /*06d0*/  @!P5 FMUL R16, R16, 0.5 ;  /* 0x3f0000001010d820 */ /* 0x000fe20000400000 */
[----:B------:R-:W-:Y:S01]  /*06e0*/  FSETP.GEU.AND P4, PT, R14, -126, PT ;  /* 0xc2fc00000e00780b */ /* 0x000fe20003f8e000 */
[C---:B------:R-:W-:Y:S01]  /*06f0*/  FADD R12, -R15.reuse, R12 ;  /* 0x0000000c0f0c7221 */ /* 0x040fe20000000100 */
[----:B------:R-:W-:Y:S01]  /*0700*/  FSETP.GT.AND P3, PT, R15, R10, PT ;  /* 0x0000000a0f00720b */ /* 0x000fe20003f64000 */
[----:B------:R-:W-:-:S02]  /*0710*/  FFMA R3, R3, R21, R8 ;  /* 0x0000001503037223 */ /* 0x000fc40000000008 */
[----:B------:R-:W0:Y:S01]  /*0720*/  MUFU.EX2 R16, R16 ;  /* 0x0000001000107308 */ /* 0x000e220000000800 */
[----:B------:R-:W-:Y:S01]  /*0730*/  FMUL R12, R12, 1.4426950216293334961 ;  /* 0x3fb8aa3b0c0c7820 */ /* 0x000fe20000400000 */
[----:B------:R-:W-:Y:S02]  /*0740*/  FSEL R13, R15, R10, P3 ;  /* 0x0000000a0f0d7208 */ /* 0x000fe40001800000 */
[----:B------:R-:W-:Y:S02]  /*0750*/  FSEL R10, R10, R15, P3 ;  /* 0x0000000f0a0a7208 */ /* 0x000fe40001800000 */
        /* <DEDUP_REMOVED lines=8> */
[----:B------:R-:W-:Y:S01]  /*07e0*/  FSETP.GEU.AND P5, PT, R15, -126, PT ;  /* 0xc2fc00000f00780b */ /* 0x000fe20003fae000 */
[----:B------:R-:W-:Y:S02]  /*07f0*/  FFMA R3, R3, R16, R8 ;  /* 0x0000001003037223 */ /* 0x000fe40000000008 */
[----:B------:R-:W-:-:S03]  /*0800*/  @!P2 FMUL R12, R12, 0.5 ;  /* 0x3f0000000c0ca820 */ /* 0x000fc60000400000 */
[C---:B------:R-:W-:Y:S01]  /*0810*/  FSEL R8, R3.reuse, 1, P1 ;  /* 0x3f80000003087808 */ /* 0x040fe20000800000 */
[----:B------:R-:W0:Y:S01]  /*0820*/  MUFU.EX2 R11, R12 ;  /* 0x0000000c000b7308 */ /* 0x000e220000000800 */
[----:B------:R-:W-:Y:S01]  /*0830*/  FSEL R3, R3, 1, !P1 ;  /* 0x3f80000003037808 */ /* 0x000fe20004800000 */
[----:B-1----:R-:W-:Y:S01]  /*0840*/  @!P4 FMUL R10, R10, R10 ;  /* 0x0000000a0a0ac220 */ /* 0x002fe20000400000 */
[----:B------:R-:W-:-:S03]  /*0850*/  ISETP.NE.AND P1, PT, R9, RZ, PT ;  /* 0x000000ff0900720c */ /* 0x000fc60003f25270 */
[----:B------:R-:W-:Y:S01]  /*0860*/  @!P5 FMUL R15, R15, 0.5 ;  /* 0x3f0000000f0fd820 */ /* 0x000fe20000400000 */
[----:B------:R-:W-:-:S03]  /*0870*/  FFMA R3, R3, R10, R8 ;  /* 0x0000000a03037223 */ /* 0x000fc60000000008 */
[----:B------:R-:W1:Y:S02]  /*0880*/  MUFU.EX2 R10, R15 ;  /* 0x0000000f000a7308 */ /* 0x000e640000000800 */
[C---:B------:R-:W-:Y:S02]  /*0890*/  FSEL R8, R3.reuse, 1, P6 ;  /* 0x3f80000003087808 */ /* 0x040fe40003000000 */
[----:B------:R-:W-:Y:S01]  /*08a0*/  FSEL R3, R3, 1, !P6 ;  /* 0x3f80000003037808 */ /* 0x000fe20007000000 */
[----:B0-----:R-:W-:-:S04]  /*08b0*/  @!P2 FMUL R11, R11, R11 ;  /* 0x0000000b0b0ba220 */ /* 0x001fc80000400000 */
[----:B------:R-:W-:Y:S01]  /*08c0*/  FFMA R3, R3, R11, R8 ;  /* 0x0000000b03037223 */ /* 0x000fe20000000008 */
[----:B------:R-:W-:-:S04]  /*08d0*/  IADD3 R8, P2, PT, R4, 0x2000, RZ ;  /* 0x0000200004087810 */ /* 0x000fc80007f5e0ff */
[C---:B------:R-:W-:Y:S01]  /*08e0*/  FSEL R4, R3.reuse, 1, P3 ;  /* 0x3f80000003047808 */ /* 0x040fe20001800000 */
[----:B-1----:R-:W-:Y:S01]  /*08f0*/  @!P5 FMUL R10, R10, R10 ;  /* 0x0000000a0a0ad220 */ /* 0x002fe20000400000 */
[----:B------:R-:W-:Y:S01]  /*0900*/  FSEL R3, R3, 1, !P3 ;  /* 0x3f80000003037808 */ /* 0x000fe20005800000 */
[----:B------:R-:W-:-:S04]  /*0910*/  IMAD.X R5, RZ, RZ, R5, P2 ;  /* 0x000000ffff057224 */ /* 0x000fc800010e0605 */
[----:B------:R-:W-:Y:S01]  /*0920*/  FFMA R3, R3, R10, R4 ;  /* 0x0000000a03037223 */ /* 0x000fe20000000004 */
[----:B------:R-:W-:Y:S06]  /*0930*/  @P1 BRA `(.L_x_493) ;  /* 0xfffffff800441947 */ /* 0x000fec000383ffff */
.L_x_492:
[----:B------:R-:W-:Y:S05]  /*0940*/  BSYNC.RECONVERGENT B1 ;  /* 0x0000000000017941 */ /* 0x000fea0003800200 */
.L_x_491:
        /* <DEDUP_REMOVED lines=30> */
[----:B-----5:R-:W-:Y:S02]  /*0b30*/  FSETP.GT.AND P5, PT, R8, R15, PT ;  /* 0x0000000f0800720b */ /* 0x020fe40003fa4000 */
[----:B------:R-:W-:Y:S01]  /*0b40*/  FSETP.GEU.AND P4, PT, R12, -126, PT ;  /* 0xc2fc00000c00780b */ /* 0x000fe20003f8e000 */
[----:B------:R-:W-:Y:S01]  /*0b50*/  FADD R13, -R8, R13 ;  /* 0x0000000d080d7221 */ /* 0x000fe20000000100 */
[----:B------:R-:W-:-:S03]  /*0b60*/  FSEL R14, R15, R8, P5 ;  /* 0x000000080f0e7208 */ /* 0x000fc60002800000 */
[----:B------:R-:W-:Y:S01]  /*0b70*/  @!P2 FMUL R10, R10, 0.5 ;  /* 0x3f0000000a0aa820 */ /* 0x000fe20000400000 */
[----:B------:R-:W-:Y:S01]  /*0b80*/  FMUL R11, R13, 1.4426950216293334961 ;  /* 0x3fb8aa3b0d0b7820 */ /* 0x000fe20000400000 */
[----:B------:R-:W-:Y:S02]  /*0b90*/  FSEL R13, R8, R15, P5 ;  /* 0x0000000f080d7208 */ /* 0x000fe40002800000 */
[C---:B------:R-:W-:Y:S02]  /*0ba0*/  FSEL R8, R3.reuse, 1, !P6 ;  /* 0x3f80000003087808 */ /* 0x040fe40007000000 */
[----:B------:R-:W0:Y:S01]  /*0bb0*/  MUFU.EX2 R10, R10 ;  /* 0x0000000a000a7308 */ /* 0x000e220000000800 */
[----:B------:R-:W-:Y:S01]  /*0bc0*/  FSEL R3, R3, 1, P6 ;  /* 0x3f80000003037808 */ /* 0x000fe20003000000 */
[----:B------:R-:W-:Y:S01]  /*0bd0*/  @!P4 FMUL R12, R12, 0.5 ;  /* 0x3f0000000c0cc820 */ /* 0x000fe20000400000 */
[----:B------:R-:W-:Y:S01]  /*0be0*/  FSETP.GEU.AND P6, PT, R11, -126, PT ;  /* 0xc2fc00000b00780b */ /* 0x000fe20003fce000 */
[----:B------:R-:W-:-:S04]  /*0bf0*/  FADD R14, -R13, R14 ;  /* 0x0000000e0d0e7221 */ /* 0x000fc80000000100 */
[----:B------:R-:W1:Y:S01]  /*0c00*/  MUFU.EX2 R9, R12 ;  /* 0x0000000c00097308 */ /* 0x000e620000000800 */
[----:B------:R-:W-:-:S07]  /*0c10*/  FMUL R14, R14, 1.4426950216293334961 ;  /* 0x3fb8aa3b0e0e7820 */ /* 0x000fce0000400000 */
        /* <DEDUP_REMOVED lines=19> */
.L_x_495:
[----:B------:R-:W-:Y:S05]  /*0d50*/  BSYNC.RECONVERGENT B1 ;  /* 0x0000000000017941 */ /* 0x000fea0003800200 */
.L_x_494:
        /* <DEDUP_REMOVED lines=33> */
.L_x_497:
[----:B------:R-:W-:Y:S05]  /*0f70*/  BSYNC.RECONVERGENT B1 ;  /* 0x0000000000017941 */ /* 0x000fea0003800200 */
.L_x_496:
        /* <DEDUP_REMOVED lines=16> */
.L_x_490:
[----:B------:R-:W-:Y:S05]  /*1080*/  BSYNC.RECONVERGENT B0 ;  /* 0x0000000000007941 */ /* 0x000fea0003800200 */
.L_x_489:
        /* <DEDUP_REMOVED lines=24> */
.L_x_499:
[----:B------:R-:W-:Y:S05]  /*1210*/  BSYNC.RECONVERGENT B0 ;  /* 0x0000000000007941 */ /* 0x000fea0003800200 */
.L_x_498:
        /* <DEDUP_REMOVED lines=17> */
.L_x_501:
[----:B------:R-:W-:Y:S05]  /*1330*/  BSYNC.RECONVERGENT B0 ;  /* 0x0000000000007941 */ /* 0x000fea0003800200 */
.L_x_500:
        /* <DEDUP_REMOVED lines=17> */
.L_x_503:
[----:B------:R-:W-:Y:S05]  /*1450*/  BSYNC.RECONVERGENT B0 ;  /* 0x0000000000007941 */ /* 0x000fea0003800200 */
.L_x_502:
        /* <DEDUP_REMOVED lines=17> */
.L_x_505:
[----:B------:R-:W-:Y:S05]  /*1570*/  BSYNC.RECONVERGENT B0 ;  /* 0x0000000000007941 */ /* 0x000fea0003800200 */
.L_x_504:
        /* <DEDUP_REMOVED lines=10> */
[----:B------:R-:W-:Y:S01]  /*1620*/  FADD R5, -R2, R5 ;  /* 0x0000000502057221 */ /* 0x000fe20000000100 */
[----:B------:R-:W-:-:S03]  /*1630*/  IMAD.MOV.U32 R13, RZ, RZ, R2 ;  /* 0x000000ffff0d7224 */ /* 0x000fc600078e0002 */
        /* <DEDUP_REMOVED lines=8> */
[----:B0-----:R-:W-:-:S05]  /*16c0*/  @!P3 LEA R8, R9, R8, 0x18 ;  /* 0x000000080908b211 */ /* 0x001fca00078ec0ff */
[----:B------:R-:W-:Y:S02]  /*16d0*/  @!P3 IMAD.IADD R7, R7, 0x1, R8 ;  /* 0x000000010707b824 */ /* 0x000fe400078e0208 */
[----:B-1----:R-:W-:-:S04]  /*16e0*/  @!P2 FMUL R6, R6, R6 ;  /* 0x000000060606a220 */ /* 0x002fc80000400000 */
[----:B------:R-:W-:-:S05]  /*16f0*/  FFMA R3, R3, R6, R4 ;  /* 0x0000000603037223 */ /* 0x000fca0000000004 */
[----:B------:R0:W-:Y:S02]  /*1700*/  @!P3 STS.64 [R7+0x8], R2 ;  /* 0x000008020700b388 */ /* 0x0001e40000000a00 */
.L_x_507:
[----:B------:R-:W-:Y:S05]  /*1710*/  BSYNC.RECONVERGENT B0 ;  /* 0x0000000000007941 */ /* 0x000fea0003800200 */
.L_x_506:
[----:B------:R-:W-:Y:S06]  /*1720*/  BAR.SYNC.DEFER_BLOCKING 0x0 ;  /* 0x0000000000007b1d */ /* 0x000fec0000010000 */
[----:B------:R-:W-:Y:S04]  /*1730*/  BSSY.RECONVERGENT B0, `(.L_x_508) ;  /* 0x000005e000007945 */ /* 0x000fe80003800200 */
[----:B------:R-:W-:Y:S05]  /*1740*/  @P0 BRA `(.L_x_509) ;  /* 0x0000000400700947 */ /* 0x000fea0003800000 */
[----:B------:R-:W5:Y:S01]  /*1750*/  S2UR UR6, SR_CgaCtaId ;  /* 0x00000000000679c3 */ /* 0x000f620000008800 */
[----:B------:R-:W-:Y:S02]  /*1760*/  UMOV UR5, 0x400 ;  /* 0x0000040000057882 */ /* 0x000fe40000000000 */
[----:B-----5:R-:W-:-:S09]  /*1770*/  ULEA UR5, UR6, UR5, 0x18 ;  /* 0x0000000506057291 */ /* 0x020fd2000f8ec0ff */
[----:B0---4-:R-:W0:Y:S04]  /*1780*/  LDS.128 R4, [UR5+0x10] ;  /* 0x00001005ff047984 */ /* 0x011e280008000c00 */
[----:B--2---:R-:W2:Y:S01]  /*1790*/  LDS.128 R8, [UR5+0x20] ;  /* 0x00002005ff087984 */ /* 0x004ea20008000c00 */
[----:B0-----:R-:W-:-:S04]  /*17a0*/  FSETP.GT.AND P3, PT, R13, R4, PT ;  /* 0x000000040d00720b */ /* 0x001fc80003f64000 */
[----:B------:R-:W-:Y:S02]  /*17b0*/  FSEL R15, R13, R4, P3 ;  /* 0x000000040d0f7208 */ /* 0x000fe40001800000 */
[----:B------:R-:W-:Y:S02]  /*17c0*/  FSEL R4, R4, R13, P3 ;  /* 0x0000000d04047208 */ /* 0x000fe40001800000 */
[----:B------:R-:W-:-:S03]  /*17d0*/  FSETP.GT.AND P0, PT, R15, R6, PT ;  /* 0x000000060f00720b */ /* 0x000fc60003f04000 */
[C---:B------:R-:W-:Y:S01]  /*17e0*/  FADD R4, -R15.reuse, R4 ;  /* 0x000000040f047221 */ /* 0x040fe20000000100 */
[----:B------:R-:W-:Y:S02]  /*17f0*/  FSEL R17, R15, R6, P0 ;  /* 0x000000060f117208 */ /* 0x000fe40000000000 */
[----:B------:R-:W-:Y:S01]  /*1800*/  FSEL R6, R6, R15, P0 ;  /* 0x0000000f06067208 */ /* 0x000fe20000000000 */
[----:B------:R-:W-:Y:S01]  /*1810*/  FMUL R4, R4, 1.4426950216293334961 ;  /* 0x3fb8aa3b04047820 */ /* 0x000fe20000400000 */
[----:B-1-3--:R-:W0:Y:S01]  /*1820*/  LDS.128 R12, [UR5+0x30] ;  /* 0x00003005ff0c7984 */ /* 0x00ae220008000c00 */
[CC--:B--2---:R-:W-:Y:S02]  /*1830*/  FSETP.GT.AND P6, PT, R17.reuse, R8.reuse, PT ;  /* 0x000000081100720b */ /* 0x0c4fe40003fc4000 */
[C---:B------:R-:W-:Y:S01]  /*1840*/  FADD R6, -R17.reuse, R6 ;  /* 0x0000000611067221 */ /* 0x040fe20000000100 */
[----:B------:R-:W-:Y:S02]  /*1850*/  FSETP.GEU.AND P4, PT, R4, -126, PT ;  /* 0xc2fc00000400780b */ /* 0x000fe40003f8e000 */
[----:B------:R-:W-:Y:S01]  /*1860*/  FSEL R19, R17, R8, P6 ;  /* 0x0000000811137208 */ /* 0x000fe20003000000 */
[----:B------:R-:W-:Y:S01]  /*1870*/  FMUL R18, R6, 1.4426950216293334961 ;  /* 0x3fb8aa3b06127820 */ /* 0x000fe20000400000 */
[----:B------:R-:W-:-:S02]  /*1880*/  FSEL R8, R8, R17, P6 ;  /* 0x0000001108087208 */ /* 0x000fc40003000000 */
[----:B------:R-:W1:Y:S01]  /*1890*/  LDS.64 R16, [UR5+0x40] ;  /* 0x00004005ff107984 */ /* 0x000e620008000a00 */
[CC--:B------:R-:W-:Y:S02]  /*18a0*/  FSETP.GT.AND P1, PT, R19.reuse, R10.reuse, PT ;  /* 0x0000000a1300720b */ /* 0x0c0fe40003f24000 */
[----:B------:R-:W-:Y:S01]  /*18b0*/  FSETP.GEU.AND P2, PT, R18, -126, PT ;  /* 0xc2fc00001200780b */ /* 0x000fe20003f4e000 */
[C---:B------:R-:W-:Y:S01]  /*18c0*/  FADD R8, -R19.reuse, R8 ;  /* 0x0000000813087221 */ /* 0x040fe20000000100 */
[----:B------:R-:W-:Y:S02]  /*18d0*/  FSEL R21, R19, R10, P1 ;  /* 0x0000000a13157208 */ /* 0x000fe40000800000 */
[----:B------:R-:W-:Y:S01]  /*18e0*/  @!P4 FMUL R4, R4, 0.5 ;  /* 0x3f0000000404c820 */ /* 0x000fe20000400000 */
[----:B------:R-:W-:Y:S01]  /*18f0*/  FMUL R2, R8, 1.4426950216293334961 ;  /* 0x3fb8aa3b08027820 */ /* 0x000fe20000400000 */
[----:B------:R-:W-:Y:S02]  /*1900*/  FSEL R10, R10, R19, P1 ;  /* 0x000000130a0a7208 */ /* 0x000fe40000800000 */
[----:B------:R2:W3:Y:S02]  /*1910*/  MUFU.EX2 R6, R4 ;  /* 0x0000000400067308 */ /* 0x0004e40000000800 */
[----:B------:R-:W-:Y:S01]  /*1920*/  FSETP.GEU.AND P5, PT, R2, -126, PT ;  /* 0xc2fc00000200780b */ /* 0x000fe20003fae000 */
[----:B------:R-:W-:-:S02]  /*1930*/  FADD R10, -R21, R10 ;  /* 0x0000000a150a7221 */ /* 0x000fc40000000100 */
[----:B------:R-:W-:Y:S02]  /*1940*/  @!P2 FMUL R18, R18, 0.5 ;  /* 0x3f0000001212a820 */ /* 0x000fe40000400000 */
[----:B------:R-:W-:Y:S01]  /*1950*/  FMUL R10, R10, 1.4426950216293334961 ;  /* 0x3fb8aa3b0a0a7820 */ /* 0x000fe20000400000 */
[----:B--2---:R-:W-:-:S03]  /*1960*/  FSEL R4, R3, R5, P3 ;  /* 0x0000000503047208 */ /* 0x004fc60001800000 */
[----:B------:R-:W2:Y:S01]  /*1970*/  MUFU.EX2 R18, R18 ;  /* 0x0000001200127308 */ /* 0x000ea20000000800 */
[----:B------:R-:W-:-:S03]  /*1980*/  FSEL R3, R5, R3, P3 ;  /* 0x0000000305037208 */ /* 0x000fc60001800000 */
[----:B------:R-:W-:Y:S01]  /*1990*/  @!P5 FMUL R2, R2, 0.5 ;  /* 0x3f0000000202d820 */ /* 0x000fe20000400000 */
[----:B---3--:R-:W-:Y:S01]  /*19a0*/  @!P4 FMUL R6, R6, R6 ;  /* 0x000000060606c220 */ /* 0x008fe20000400000 */
[----:B0-----:R-:W-:-:S03]  /*19b0*/  FSETP.GT.AND P4, PT, R21, R12, PT ;  /* 0x0000000c1500720b */ /* 0x001fc60003f84000 */
[----:B------:R-:W-:Y:S01]  /*19c0*/  FFMA R4, R3, R6, R4 ;  /* 0x0000000603047223 */ /* 0x000fe20000000004 */
[----:B------:R-:W0:Y:S01]  /*19d0*/  MUFU.EX2 R2, R2 ;  /* 0x0000000200027308 */ /* 0x000e220000000800 */
[----:B------:R-:W-:Y:S02]  /*19e0*/  FSEL R5, R21, R12, P4 ;  /* 0x0000000c15057208 */ /* 0x000fe40002000000 */
[----:B------:R-:W-:Y:S02]  /*19f0*/  FSEL R12, R12, R21, P4 ;  /* 0x000000150c0c7208 */ /* 0x000fe40002000000 */
[----:B------:R-:W-:Y:S01]  /*1a00*/  FSEL R3, R4, R7, P0 ;  /* 0x0000000704037208 */ /* 0x000fe20000000000 */
[----:B--2---:R-:W-:Y:S01]  /*1a10*/  @!P2 FMUL R18, R18, R18 ;  /* 0x000000121212a220 */ /* 0x004fe20000400000 */
[----:B------:R-:W-:Y:S01]  /*1a20*/  FSEL R4, R7, R4, P0 ;  /* 0x0000000407047208 */ /* 0x000fe20000000000 */
[----:B------:R-:W-:Y:S01]  /*1a30*/  FADD R12, -R5, R12 ;  /* 0x0000000c050c7221 */ /* 0x000fe20000000100 */
[----:B------:R-:W-:-:S02]  /*1a40*/  FSETP.GEU.AND P0, PT, R10, -126, PT ;  /* 0xc2fc00000a00780b */ /* 0x000fc40003f0e000 */
[C---:B------:R-:W-:Y:S01]  /*1a50*/  FSETP.GT.AND P2, PT, R5.reuse, R14, PT ;  /* 0x0000000e0500720b */ /* 0x040fe20003f44000 */
[----:B------:R-:W-:Y:S01]  /*1a60*/  FMUL R12, R12, 1.4426950216293334961 ;  /* 0x3fb8aa3b0c0c7820 */ /* 0x000fe20000400000 */
[----:B------:R-:W-:Y:S02]  /*1a70*/  FFMA R4, R4, R18, R3 ;  /* 0x0000001204047223 */ /* 0x000fe40000000003 */
[----:B------:R-:W-:Y:S02]  /*1a80*/  FSEL R7, R5, R14, P2 ;  /* 0x0000000e05077208 */ /* 0x000fe40001000000 */
[----:B------:R-:W-:Y:S01]  /*1a90*/  FSEL R14, R14, R5, P2 ;  /* 0x000000050e0e7208 */ /* 0x000fe20001000000 */
[----:B0-----:R-:W-:Y:S01]  /*1aa0*/  @!P5 FMUL R2, R2, R2 ;  /* 0x000000020202d220 */ /* 0x001fe20000400000 */
[----:B------:R-:W-:Y:S02]  /*1ab0*/  FSETP.GEU.AND P3, PT, R12, -126, PT ;  /* 0xc2fc00000c00780b */ /* 0x000fe40003f6e000 */
[----:B------:R-:W-:Y:S01]  /*1ac0*/  FSEL R3, R4, R9, P6 ;  /* 0x0000000904037208 */ /* 0x000fe20003000000 */
[----:B------:R-:W-:Y:S01]  /*1ad0*/  @!P0 FMUL R10, R10, 0.5 ;  /* 0x3f0000000a0a8820 */ /* 0x000fe20000400000 */
[----:B------:R-:W-:Y:S01]  /*1ae0*/  FSEL R4, R9, R4, P6 ;  /* 0x0000000409047208 */ /* 0x000fe20003000000 */
[C---:B------:R-:W-:Y:S01]  /*1af0*/  FADD R14, -R7.reuse, R14 ;  /* 0x0000000e070e7221 */ /* 0x040fe20000000100 */
[----:B-1----:R-:W-:-:S03]  /*1b00*/  FSETP.GT.AND P6, PT, R7, R16, PT ;  /* 0x000000100700720b */ /* 0x002fc60003fc4000 */
[----:B------:R-:W0:Y:S01]  /*1b10*/  MUFU.EX2 R10, R10 ;  /* 0x0000000a000a7308 */ /* 0x000e220000000800 */
[----:B------:R-:W-:Y:S01]  /*1b20*/  FMUL R14, R14, 1.4426950216293334961 ;  /* 0x3fb8aa3b0e0e7820 */ /* 0x000fe20000400000 */
[----:B------:R-:W-:Y:S01]  /*1b30*/  FSEL R5, R16, R7, P6 ;  /* 0x0000000710057208 */ /* 0x000fe20003000000 */
[----:B------:R-:W-:Y:S01]  /*1b40*/  FFMA R4, R4, R2, R3 ;  /* 0x0000000204047223 */ /* 0x000fe20000000003 */
[----:B------:R-:W-:Y:S01]  /*1b50*/  FSEL R16, R7, R16, P6 ;  /* 0x0000001007107208 */ /* 0x000fe20003000000 */
[----:B------:R-:W-:Y:S01]  /*1b60*/  @!P3 FMUL R12, R12, 0.5 ;  /* 0x3f0000000c0cb820 */ /* 0x000fe20000400000 */
[----:B------:R-:W-:Y:S02]  /*1b70*/  FSETP.GEU.AND P5, PT, R14, -126, PT ;  /* 0xc2fc00000e00780b */ /* 0x000fe40003fae000 */
[----:B------:R-:W-:Y:S01]  /*1b80*/  FSEL R2, R4, R11, P1 ;  /* 0x0000000b04027208 */ /* 0x000fe20000800000 */
[----:B------:R-:W-:Y:S01]  /*1b90*/  FADD R5, -R16, R5 ;  /* 0x0000000510057221 */ /* 0x000fe20000000100 */
[----:B------:R-:W-:Y:S01]  /*1ba0*/  FSEL R11, R11, R4, P1 ;  /* 0x000000040b0b7208 */ /* 0x000fe20000800000 */
[----:B------:R-:W1:Y:S02]  /*1bb0*/  MUFU.EX2 R12, R12 ;  /* 0x0000000c000c7308 */ /* 0x000e640000000800 */
[----:B------:R-:W-:Y:S01]  /*1bc0*/  FMUL R5, R5, 1.4426950216293334961 ;  /* 0x3fb8aa3b05057820 */ /* 0x000fe20000400000 */
[----:B0-----:R-:W-:-:S04]  /*1bd0*/  @!P0 FMUL R10, R10, R10 ;  /* 0x0000000a0a0a8220 */ /* 0x001fc80000400000 */
[----:B------:R-:W-:Y:S01]  /*1be0*/  FSETP.GEU.AND P1, PT, R5, -126, PT ;  /* 0xc2fc00000500780b */ /* 0x000fe20003f2e000 */
[----:B------:R-:W-:Y:S01]  /*1bf0*/  @!P5 FMUL R14, R14, 0.5 ;  /* 0x3f0000000e0ed820 */ /* 0x000fe20000400000 */
[----:B------:R-:W-:-:S03]  /*1c00*/  FFMA R2, R11, R10, R2 ;  /* 0x0000000a0b027223 */ /* 0x000fc60000000002 */
[----:B------:R-:W0:Y:S02]  /*1c10*/  MUFU.EX2 R4, R14 ;  /* 0x0000000e00047308 */ /* 0x000e240000000800 */
[----:B------:R-:W-:Y:S02]  /*1c20*/  FSEL R3, R2, R13, P4 ;  /* 0x0000000d02037208 */ /* 0x000fe40002000000 */
[----:B------:R-:W-:Y:S01]  /*1c30*/  FSEL R2, R13, R2, P4 ;  /* 0x000000020d027208 */ /* 0x000fe20002000000 */
[----:B-1----:R-:W-:-:S03]  /*1c40*/  @!P3 FMUL R12, R12, R12 ;  /* 0x0000000c0c0cb220 */ /* 0x002fc60000400000 */
[----:B------:R-:W-:Y:S01]  /*1c50*/  @!P1 FMUL R5, R5, 0.5 ;  /* 0x3f00000005059820 */ /* 0x000fe20000400000 */
[----:B------:R-:W-:-:S03]  /*1c60*/  FFMA R2, R2, R12, R3 ;  /* 0x0000000c02027223 */ /* 0x000fc60000000003 */
[----:B------:R-:W1:Y:S02]  /*1c70*/  MUFU.EX2 R6, R5 ;  /* 0x0000000500067308 */ /* 0x000e640000000800 */
[----:B------:R-:W-:Y:S02]  /*1c80*/  FSEL R3, R2, R15, P2 ;  /* 0x0000000f02037208 */ /* 0x000fe40001000000 */
[----:B------:R-:W-:Y:S01]  /*1c90*/  FSEL R2, R15, R2, P2 ;  /* 0x000000020f027208 */ /* 0x000fe20001000000 */
[----:B0-----:R-:W-:-:S04]  /*1ca0*/  @!P5 FMUL R4, R4, R4 ;  /* 0x000000040404d220 */ /* 0x001fc80000400000 */
[----:B------:R-:W-:-:S05]  /*1cb0*/  FFMA R2, R2, R4, R3 ;  /* 0x0000000402027223 */ /* 0x000fca0000000003 */
[----:B------:R-:W-:Y:S02]  /*1cc0*/  FSEL R3, R2, R17, P6 ;  /* 0x0000001102037208 */ /* 0x000fe40003000000 */
[----:B------:R-:W-:Y:S01]  /*1cd0*/  FSEL R2, R17, R2, P6 ;  /* 0x0000000211027208 */ /* 0x000fe20003000000 */
[----:B-1----:R-:W-:-:S04]  /*1ce0*/  @!P1 FMUL R6, R6, R6 ;  /* 0x0000000606069220 */ /* 0x002fc80000400000 */
[----:B------:R-:W-:-:S05]  /*1cf0*/  FFMA R17, R2, R6, R3 ;  /* 0x0000000602117223 */ /* 0x000fca0000000003 */
[----:B------:R0:W-:Y:S02]  /*1d00*/  STS.64 [UR5+0x50], R16 ;  /* 0x00005010ff007988 */ /* 0x0001e40008000a05 */
.L_x_509:
[----:B------:R-:W-:Y:S05]  /*1d10*/  BSYNC.RECONVERGENT B0 ;  /* 0x0000000000007941 */ /* 0x000fea0003800200 */
.L_x_508:
        /* <DEDUP_REMOVED lines=35> */
[----:B--2---:R-:W-:Y:S02]  /*1f50*/  IADD3 R8, P1, PT, R6, UR12, RZ ;  /* 0x0000000c06087c10 */ /* 0x004fe4000ff3e0ff */
[----:B------:R-:W-:Y:S02]  /*1f60*/  LEA.HI.X R13, R13, UR15, R12, 0x2, P2 ;  /* 0x0000000f0d0d7c11 */ /* 0x000fe400090f140c */
[----:B------:R-:W-:-:S09]  /*1f70*/  IADD3.X R11, PT, PT, R7, UR13, RZ, P1, !PT ;  /* 0x0000000d070b7c10 */ /* 0x000fd20008ffe4ff */
.L_x_512:
[----:B0-----:R-:W-:Y:S02]  /*1f80*/  IMAD.MOV.U32 R6, RZ, RZ, R8 ;  /* 0x000000ffff067224 */ /* 0x001fe400078e0008 */
[----:B------:R-:W-:-:S05]  /*1f90*/  IMAD.MOV.U32 R7, RZ, RZ, R11 ;  /* 0x000000ffff077224 */ /* 0x000fca00078e000b */
        /* <DEDUP_REMOVED lines=18> */
.L_x_511:
[----:B------:R-:W-:Y:S05]  /*20c0*/  BSYNC.RECONVERGENT B0 ;  /* 0x0000000000007941 */ /* 0x000fea0003800200 */
.L_x_510:
        /* <DEDUP_REMOVED lines=16> */
.L_x_513:
        /* <DEDUP_REMOVED lines=46> */
.L_x_514:
        /* <DEDUP_REMOVED lines=13> */
.L_x_583:


//--------------------- .text._Z12safe_softmaxILi256EEvPKfPfi --------------------------
	.section	.text._Z12safe_softmaxILi256EEvPKfPfi,"ax",@progbits
	.align	128
        .global         _Z12safe_softmaxILi256EEvPKfPfi
        .type           _Z12safe_softmaxILi256EEvPKfPfi,@function
        .size           _Z12safe_softmaxILi256EEvPKfPfi,(.L_x_584 - _Z12safe_softmaxILi256EEvPKfPfi)
        .other          _Z12safe_softmaxILi256EEvPKfPfi,@"STO_CUDA_ENTRY STV_DEFAULT"
_Z12safe_softmaxILi256EEvPKfPfi:
.text._Z12safe_softmaxILi256EEvPKfPfi:
        /* <DEDUP_REMOVED lines=27> */
[----:B------:R-:W-:Y:S01]  /*01b0*/  MOV R7, 0xff7fffff ;  /* 0xff7fffff00077802 */ /* 0x000fe20000000f00 */
[----:B------:R-:W-:Y:S01]  /*01c0*/  IMAD.WIDE.U32 R4, R0, 0x4, R4 ;  /* 0x0000000400047825 */ /* 0x000fe200078e0004 */
[----:B------:R-:W-:-:S03]  /*01d0*/  MOV R13, R0 ;  /* 0x00000000000d7202 */ /* 0x000fc60000000f00 */
[----:B------:R-:W-:Y:S01]  /*01e0*/  IMAD.MOV R10, RZ, RZ, -R10 ;  /* 0x000000ffff0a7224 */ /* 0x000fe200078e0a0a */
[----:B0-----:R-:W-:-:S04]  /*01f0*/  IADD3 R14, P0, PT, R4, UR4, RZ ;  /* 0x00000004040e7c10 */ /* 0x001fc8000ff1e0ff */
[----:B------:R-:W-:-:S04]  /*0200*/  IADD3 R14, P2, PT, R14, 0x2000, RZ ;  /* 0x000020000e0e7810 */ /* 0x000fc80007f5e0ff */
[----:B------:R-:W-:-:S09]  /*0210*/  IADD3.X R15, PT, PT, RZ, UR5, R5, P2, P0 ;  /* 0x00000005ff0f7c10 */ /* 0x000fd200097e0405 */
.L_x_519:
        /* <DEDUP_REMOVED lines=20> */
[----:B------:R-:W-:Y:S02]  /*0360*/  IADD3 R10, PT, PT, R10, 0x10, RZ ;  /* 0x000000100a0a7810 */ /* 0x000fe40007ffe0ff */
[----:B----4-:R-:W-:Y:S02]  /*0370*/  FMNMX3 R12, R25, R12, R15, !PT ;  /* 0x0000000c190c7276 */ /* 0x010fe4000780000f */
[----:B------:R-:W-:Y:S02]  /*0380*/  ISETP.NE.AND P0, PT, R10, RZ, PT ;  /* 0x000000ff0a00720c */ /* 0x000fe40003f05270 */
[----:B------:R-:W-:-:S02]  /*0390*/  IADD3 R13, PT, PT, R13, 0x1000, RZ ;  /* 0x000010000d0d7810 */ /* 0x000fc40007ffe0ff */
[----:B-----5:R-:W-:Y:S02]  /*03a0*/  FMNMX3 R12, R12, R14, R17, !PT ;  /* 0x0000000e0c0c7276 */ /* 0x020fe40007800011 */
[----:B------:R-:W-:-:S04]  /*03b0*/  IADD3 R14, P2, PT, R4, 0x4000, RZ ;  /* 0x00004000040e7810 */ /* 0x000fc80007f5e0ff */
[----:B------:R-:W-:Y:S02]  /*03c0*/  IADD3.X R15, PT, PT, RZ, R5, RZ, P2, !PT ;  /* 0x00000005ff0f7210 */ /* 0x000fe400017fe4ff */
[----:B------:R-:W-:-:S04]  /*03d0*/  FMNMX3 R12, R12, R16, R19, !PT ;  /* 0x000000100c0c7276 */ /* 0x000fc80007800013 */
[----:B------:R-:W-:-:S04]  /*03e0*/  FMNMX3 R12, R12, R18, R21, !PT ;  /* 0x000000120c0c7276 */ /* 0x000fc80007800015 */
[----:B--2---:R-:W-:-:S04]  /*03f0*/  FMNMX3 R7, R12, R20, R7, !PT ;  /* 0x000000140c077276 */ /* 0x004fc80007800007 */
[----:B---3--:R-:W-:Y:S01]  /*0400*/  FMNMX3 R7, R7, R23, R22, !PT ;  /* 0x0000001707077276 */ /* 0x008fe20007800016 */
[----:B------:R-:W-:Y:S06]  /*0410*/  @P0 BRA `(.L_x_519) ;  /* 0xfffffffc00800947 */ /* 0x000fec000383ffff */
.L_x_518:
[----:B------:R-:W-:Y:S05]  /*0420*/  BSYNC.RECONVERGENT B1 ;  /* 0x0000000000017941 */ /* 0x000fea0003800200 */
.L_x_517:
        /* <DEDUP_REMOVED lines=20> */
.L_x_521:
[----:B------:R-:W-:Y:S05]  /*0570*/  BSYNC.RECONVERGENT B1 ;  /* 0x0000000000017941 */ /* 0x000fea0003800200 */
.L_x_520:
        /* <DEDUP_REMOVED lines=14> */
.L_x_523:
[----:B------:R-:W-:Y:S05]  /*0660*/  BSYNC.RECONVERGENT B1 ;  /* 0x0000000000017941 */ /* 0x000fea0003800200 */
.L_x_522:
        /* <DEDUP_REMOVED lines=8> */
.L_x_524:
[----:B------:R-:W-:-:S06]  /*06f0*/  MOV R4, R10 ;  /* 0x0000000a00047202 */ /* 0x000fcc0000000f00 */
[----:B------:R0:W2:Y:S01]  /*0700*/  LDG.E.CONSTANT R4, desc[UR6][R4.64] ;  /* 0x0000000604047981 */ /* 0x0000a2000c1e9900 */
[----:B------:R-:W-:Y:S02]  /*0710*/  IADD3 R6, PT, PT, R6, 0x1, RZ ;  /* 0x0000000106067810 */ /* 0x000fe40007ffe0ff */
[----:B------:R-:W-:Y:S02]  /*0720*/  IADD3 R10, P1, PT, R10, 0x400, RZ ;  /* 0x000004000a0a7810 */ /* 0x000fe40007f3e0ff */
[----:B------:R-:W-:Y:S02]  /*0730*/  ISETP.NE.AND P0, PT, R6, RZ, PT ;  /* 0x000000ff0600720c */ /* 0x000fe40003f05270 */
[----:B0-----:R-:W-:Y:S02]  /*0740*/  IADD3.X R5, PT, PT, RZ, R5, RZ, P1, !PT ;  /* 0x00000005ff057210 */ /* 0x001fe40000ffe4ff */
[----:B--2---:R-:W-:-:S09]  /*0750*/  FMNMX R7, R4, R7, !PT ;  /* 0x0000000704077209 */ /* 0x004fd20007800000 */
[----:B------:R-:W-:Y:S05]  /*0760*/  @P0 BRA `(.L_x_524) ;  /* 0xfffffffc00e00947 */ /* 0x000fea000383ffff */
.L_x_516:
[----:B------:R-:W-:Y:S05]  /*0770*/  BSYNC.RECONVERGENT B0 ;  /* 0x0000000000007941 */ /* 0x000fea0003800200 */
.L_x_515:
        /* <DEDUP_REMOVED lines=29> */
.L_x_526:
[----:B------:R-:W-:Y:S05]  /*0950*/  BSYNC.RECONVERGENT B0 ;  /* 0x0000000000007941 */ /* 0x000fea0003800200 */
.L_x_525:
[----:B------:R-:W-:Y:S01]  /*0960*/  BAR.SYNC.DEFER_BLOCKING 0x0 ;  /* 0x0000000000007b1d */ /* 0x000fe20000010000 */
[----:B------:R-:W-:-:S05]  /*0970*/  ISETP.GE.AND P1, PT, R0, R9, PT ;  /* 0x000000090000720c */ /* 0x000fca0003f26270 */
[----:B------:R-:W-:Y:S01]  /*0980*/  BSSY.RECONVERGENT B0, `(.L_x_527) ;  /* 0x0000131000007945 */ /* 0x000fe20003800200 */
[----:B------:R-:W-:Y:S04]  /*0990*/  @!P2 LDS R12, [UR4+0xc] ;  /* 0x00000c04ff0ca984 */ /* 0x000fe80008000800 */
[----:B-1----:R-:W1:Y:S04]  /*09a0*/  @!P2 LDS.128 R4, [UR4+0x10] ;  /* 0x00001004ff04a984 */ /* 0x002e680008000c00 */
[----:B------:R-:W3:Y:S01]  /*09b0*/  @!P2 LDS.64 R14, [UR4+0x20] ;  /* 0x00002004ff0ea984 */ /* 0x000ee20008000a00 */
[----:B-1----:R-:W-:Y:S01]  /*09c0*/  @!P2 FMNMX3 R4, R13, R12, R4, !PT ;  /* 0x0000000c0d04a276 */ /* 0x002fe20007800004 */
[----:B0-2---:R-:W-:-:S03]  /*09d0*/  HFMA2 R13, -RZ, RZ, 0, 0 ;  /* 0x00000000ff0d7431 */ /* 0x005fc600000001ff */
[----:B------:R-:W-:-:S04]  /*09e0*/  @!P2 FMNMX3 R4, R4, R5, R6, !PT ;  /* 0x000000050404a276 */ /* 0x000fc80007800006 */
[----:B---3--:R-:W-:-:S04]  /*09f0*/  @!P2 FMNMX3 R4, R4, R7, R14, !PT ;  /* 0x000000070404a276 */ /* 0x008fc8000780000e */
[----:B------:R-:W-:-:S05]  /*0a00*/  @!P2 FMNMX R4, R4, R15, !PT ;  /* 0x0000000f0404a209 */ /* 0x000fca0007800000 */
[----:B------:R0:W-:Y:S01]  /*0a10*/  @!P2 STS [UR4+0x2c], R4 ;  /* 0x00002c04ff00a988 */ /* 0x0001e20008000804 */
[----:B------:R-:W-:Y:S06]  /*0a20*/  BAR.SYNC.DEFER_BLOCKING 0x0 ;  /* 0x0000000000007b1d */ /* 0x000fec0000010000 */
[----:B------:R-:W-:Y:S05]  /*0a30*/  @P1 BRA `(.L_x_528) ;  /* 0x0000001000941947 */ /* 0x000fea0003800000 */
[----:B------:R-:W1:Y:S01]  /*0a40*/  LDS R6, [UR4+0x2c] ;  /* 0x00002c04ff067984 */ /* 0x000e620008000800 */
[-C--:B0-----:R-:W-:Y:S01]  /*0a50*/  LOP3.LUT R4, RZ, R0.reuse, RZ, 0x33, !PT ;  /* 0x00000000ff047212 */ /* 0x081fe200078e33ff */
[----:B------:R-:W-:Y:S01]  /*0a60*/  BSSY.RECONVERGENT B1, `(.L_x_529) ;  /* 0x000009a000017945 */ /* 0x000fe20003800200 */
[----:B------:R-:W-:Y:S02]  /*0a70*/  MOV R13, RZ ;  /* 0x000000ff000d7202 */ /* 0x000fe40000000f00 */
[----:B------:R-:W-:Y:S01]  /*0a80*/  MOV R7, R0 ;  /* 0x0000000000077202 */ /* 0x000fe20000000f00 */
[----:B------:R-:W-:-:S05]  /*0a90*/  IMAD.IADD R4, R4, 0x1, R9 ;  /* 0x0000000104047824 */ /* 0x000fca00078e0209 */
        /* <DEDUP_REMOVED lines=16> */
.L_x_531:
        /* <DEDUP_REMOVED lines=74> */
[----:B------:R-:W-:Y:S01]  /*1040*/  VIADD R14, R14, 0x10 ;  /* 0x000000100e0e7836 */ /* 0x000fe20000000000 */
[----:B------:R-:W-:Y:S01]  /*1050*/  IADD3 R7, PT, PT, R7, 0x1000, RZ ;  /* 0x0000100007077810 */ /* 0x000fe20007ffe0ff */
[----:B--2---:R-:W-:-:S03]  /*1060*/  FADD R26, -R6, R25 ;  /* 0x00000019061a7221 */ /* 0x004fc60000000100 */
[----:B------:R0:W1:Y:S01]  /*1070*/  MUFU.EX2 R25, R24 ;  /* 0x0000001800197308 */ /* 0x0000620000000800 */
        /* <DEDUP_REMOVED lines=56> */
.L_x_530:
[----:B------:R-:W-:Y:S05]  /*1400*/  BSYNC.RECONVERGENT B1 ;  /* 0x0000000000017941 */ /* 0x000fea0003800200 */
.L_x_529:
[----:B------:R-:W-:Y:S05]  /*1410*/  @!P1 BRA `(.L_x_528) ;  /* 0x00000008001c9947 */ /* 0x000fea0003800000 */
[----:B------:R-:W-:Y:S01]  /*1420*/  ISETP.GE.U32.AND P2, PT, R20, 0x8, PT ;  /* 0x000000081400780c */ /* 0x000fe20003f46070 */
[----:B------:R-:W-:Y:S01]  /*1430*/  BSSY.RECONVERGENT B1, `(.L_x_532) ;  /* 0x0000046000017945 */ /* 0x000fe20003800200 */
[----:B------:R-:W-:-:S04]  /*1440*/  LOP3.LUT R16, R12, 0x7, RZ, 0xc0, !PT ;  /* 0x000000070c107812 */ /* 0x000fc800078ec0ff */
[----:B------:R-:W-:-:S07]  /*1450*/  ISETP.NE.AND P1, PT, R16, RZ, PT ;  /* 0x000000ff1000720c */ /* 0x000fce0003f25270 */
[----:B------:R-:W-:Y:S06]  /*1460*/  @!P2 BRA `(.L_x_533) ;  /* 0x000000040008a947 */ /* 0x000fec0003800000 */
[----:B------:R-:W-:-:S05]  /*1470*/  IMAD.WIDE.U32 R4, R7, 0x4, R2 ;  /* 0x0000000407047825 */ /* 0x000fca00078e0002 */
        /* <DEDUP_REMOVED lines=65> */
.L_x_533:
[----:B------:R-:W-:Y:S05]  /*1890*/  BSYNC.RECONVERGENT B1 ;  /* 0x0000000000017941 */ /* 0x000fea0003800200 */
.L_x_532:
        /* <DEDUP_REMOVED lines=10> */
[----:B------:R-:W4:Y:S01]  /*1940*/  LDG.E.CONSTANT R19, desc[UR6][R2.64+0xc00] ;  /* 0x000c000602137981 */ /* 0x000f22000c1e9900 */
[----:B------:R-:W-:Y:S01]  /*1950*/  IADD3 R7, PT, PT, R7, 0x400, RZ ;  /* 0x0000040007077810 */ /* 0x000fe20007ffe0ff */
        /* <DEDUP_REMOVED lines=28> */
.L_x_535:
[----:B------:R-:W-:Y:S05]  /*1b20*/  BSYNC.RECONVERGENT B1 ;  /* 0x0000000000017941 */ /* 0x000fea0003800200 */
.L_x_534:
        /* <DEDUP_REMOVED lines=8> */
.L_x_536:
[----:B------:R-:W-:-:S06]  /*1bb0*/  MOV R3, R5 ;  /* 0x0000000500037202 */ /* 0x000fcc0000000f00 */
[----:B------:R0:W1:Y:S01]  /*1bc0*/  LDG.E.CONSTANT R3, desc[UR6][R2.64] ;  /* 0x0000000602037981 */ /* 0x000062000c1e9900 */
[----:B------:R-:W-:-:S05]  /*1bd0*/  VIADD R12, R12, 0x1 ;  /* 0x000000010c0c7836 */ /* 0x000fca0000000000 */
        /* <DEDUP_REMOVED lines=11> */
.L_x_528:
[----:B------:R-:W-:Y:S05]  /*1c90*/  BSYNC.RECONVERGENT B0 ;  /* 0x0000000000007941 */ /* 0x000fea0003800200 */
.L_x_527:
[----:B------:R-:W2:Y:S01]  /*1ca0*/  SHFL.DOWN P1, R2, R13, 0x1, 0x1f ;  /* 0x08201f000d027f89 */ /* 0x000ea20000020000 */
[C---:B------:R-:W-:Y:S01]  /*1cb0*/  ISETP.NE.AND P2, PT, R0.reuse, RZ, PT ;  /* 0x000000ff0000720c */ /* 0x040fe20003f45270 */
[----:B------:R-:W-:Y:S01]  /*1cc0*/  BSSY.RECONVERGENT B0, `(.L_x_537) ;  /* 0x000001f000007945 */ /* 0x000fe20003800200 */
[----:B------:R-:W-:Y:S01]  /*1cd0*/  ISETP.GE.AND P3, PT, R0, R9, PT ;  /* 0x000000090000720c */ /* 0x000fe20003f66270 */
[----:B--2---:R-:W-:-:S05]  /*1ce0*/  @P1 FADD R2, R2, R13 ;  /* 0x0000000d02021221 */ /* 0x004fca0000000000 */
[----:B------:R-:W2:Y:S02]  /*1cf0*/  SHFL.DOWN P1, R3, R2, 0x2, 0x1f ;  /* 0x08401f0002037f89 */ /* 0x000ea40000020000 */
[----:B--2---:R-:W-:-:S05]  /*1d00*/  @P1 FADD R3, R2, R3 ;  /* 0x0000000302031221 */ /* 0x004fca0000000000 */
[----:B0-----:R-:W0:Y:S02]  /*1d10*/  SHFL.DOWN P1, R4, R3, 0x4, 0x1f ;  /* 0x08801f0003047f89 */ /* 0x001e240000020000 */
[----:B0-----:R-:W-:-:S05]  /*1d20*/  @P1 FADD R4, R3, R4 ;  /* 0x0000000403041221 */ /* 0x001fca0000000000 */
[----:B------:R-:W0:Y:S02]  /*1d30*/  SHFL.DOWN P1, R5, R4, 0x8, 0x1f ;  /* 0x09001f0004057f89 */ /* 0x000e240000020000 */
[----:B0-----:R-:W-:-:S05]  /*1d40*/  @P1 FADD R5, R4, R5 ;  /* 0x0000000504051221 */ /* 0x001fca0000000000 */
[----:B------:R-:W0:Y:S02]  /*1d50*/  SHFL.DOWN P1, R12, R5, 0x10, 0x1f ;  /* 0x0a001f00050c7f89 */ /* 0x000e240000020000 */
[----:B0-----:R-:W-:-:S05]  /*1d60*/  @P1 FADD R12, R5, R12 ;  /* 0x0000000c050c1221 */ /* 0x001fca0000000000 */
[----:B------:R0:W-:Y:S01]  /*1d70*/  @P0 STS [R10+UR4+0x8], R12 ;  /* 0x0000080c0a000988 */ /* 0x0001e20008000804 */
[----:B------:R-:W-:Y:S06]  /*1d80*/  BAR.SYNC.DEFER_BLOCKING 0x0 ;  /* 0x0000000000007b1d */ /* 0x000fec0000010000 */
[----:B------:R-:W-:Y:S05]  /*1d90*/  @P2 BRA `(.L_x_538) ;  /* 0x0000000000442947 */ /* 0x000fea0003800000 */
[----:B------:R-:W2:Y:S04]  /*1da0*/  LDS R13, [UR4+0xc] ;  /* 0x00000c04ff0d7984 */ /* 0x000ea80008000800 */
[----:B-1----:R-:W1:Y:S04]  /*1db0*/  LDS.128 R4, [UR4+0x10] ;  /* 0x00001004ff047984 */ /* 0x002e680008000c00 */
[----:B------:R-:W3:Y:S01]  /*1dc0*/  LDS.64 R2, [UR4+0x20] ;  /* 0x00002004ff027984 */ /* 0x000ee20008000a00 */
[----:B--2---:R-:W-:-:S04]  /*1dd0*/  FADD R13, R12, R13 ;  /* 0x0000000d0c0d7221 */ /* 0x004fc80000000000 */
[----:B-1----:R-:W-:-:S04]  /*1de0*/  FADD R4, R13, R4 ;  /* 0x000000040d047221 */ /* 0x002fc80000000000 */
[----:B------:R-:W-:-:S04]  /*1df0*/  FADD R5, R4, R5 ;  /* 0x0000000504057221 */ /* 0x000fc80000000000 */
[----:B------:R-:W-:-:S04]  /*1e00*/  FADD R6, R5, R6 ;  /* 0x0000000605067221 */ /* 0x000fc80000000000 */
[----:B------:R-:W-:-:S04]  /*1e10*/  FADD R7, R6, R7 ;  /* 0x0000000706077221 */ /* 0x000fc80000000000 */
[----:B---3--:R-:W-:-:S04]  /*1e20*/  FADD R2, R7, R2 ;  /* 0x0000000207027221 */ /* 0x008fc80000000000 */
[----:B------:R-:W-:Y:S01]  /*1e30*/  FADD R2, R2, R3 ;  /* 0x0000000302027221 */ /* 0x000fe20000000000 */
[----:B------:R-:W-:-:S04]  /*1e40*/  HFMA2 R3, -RZ, RZ, 15, 0 ;  /* 0x4b800000ff037431 */ /* 0x000fc800000001ff */
[----:B------:R-:W-:-:S04]  /*1e50*/  FSETP.GEU.AND P0, PT, |R2|, 1.175494350822287508e-38, PT ;  /* 0x008000000200780b */ /* 0x000fc80003f0e200 */
[----:B------:R-:W-:-:S09]  /*1e60*/  FSEL R3, R3, 1, !P0 ;  /* 0x3f80000003037808 */ /* 0x000fd20004000000 */
[----:B------:R-:W-:-:S06]  /*1e70*/  @!P0 FMUL R2, R2, 16777216 ;  /* 0x4b80000002028820 */ /* 0x000fcc0000400000 */
[----:B------:R-:W1:Y:S02]  /*1e80*/  MUFU.RCP R2, R2 ;  /* 0x0000000200027308 */ /* 0x000e640000001000 */
[----:B-1----:R-:W-:-:S05]  /*1e90*/  FMUL R3, R2, R3 ;  /* 0x0000000302037220 */ /* 0x002fca0000400000 */
[----:B------:R2:W-:Y:S02]  /*1ea0*/  STS [UR4+0x30], R3 ;  /* 0x00003003ff007988 */ /* 0x0005e40008000804 */
.L_x_538:
[----:B------:R-:W-:Y:S05]  /*1eb0*/  BSYNC.RECONVERGENT B0 ;  /* 0x0000000000007941 */ /* 0x000fea0003800200 */
.L_x_537:
[----:B------:R-:W-:Y:S06]  /*1ec0*/  BAR.SYNC.DEFER_BLOCKING 0x0 ;  /* 0x0000000000007b1d */ /* 0x000fec0000010000 */
[----:B------:R-:W-:Y:S05]  /*1ed0*/  @P3 EXIT ;  /* 0x000000000000394d */ /* 0x000fea0003800000 */
[----:B------:R-:W-:Y:S01]  /*1ee0*/  LOP3.LUT R2, RZ, R0, RZ, 0x33, !PT ;  /* 0x00000000ff027212 */ /* 0x000fe200078e33ff */
[----:B--2---:R-:W2:Y:S01]  /*1ef0*/  LDS R3, [UR4+0x30] ;  /* 0x00003004ff037984 */ /* 0x004ea20008000800 */
[----:B------:R-:W-:Y:S02]  /*1f00*/  BSSY.RECONVERGENT B0, `(.L_x_539) ;  /* 0x000002b000007945 */ /* 0x000fe40003800200 */
[----:B-1----:R-:W-:-:S04]  /*1f10*/  IADD3 R6, PT, PT, R2, R9, RZ ;  /* 0x0000000902067210 */ /* 0x002fc80007ffe0ff */
[C---:B------:R-:W-:Y:S02]  /*1f20*/  LOP3.LUT R2, R6.reuse, 0x300, RZ, 0xc0, !PT ;  /* 0x0000030006027812 */ /* 0x040fe400078ec0ff */
[----:B------:R-:W-:Y:S02]  /*1f30*/  ISETP.GE.U32.AND P0, PT, R6, 0x300, PT ;  /* 0x000003000600780c */ /* 0x000fe40003f06070 */
[----:B------:R-:W-:Y:S02]  /*1f40*/  ISETP.NE.AND P1, PT, R2, 0x300, PT ;  /* 0x000003000200780c */ /* 0x000fe40003f25270 */
[----:B------:R-:W1:Y:S11]  /*1f50*/  LDS R2, [UR4+0x2c] ;  /* 0x00002c04ff027984 */ /* 0x000e760008000800 */
[----:B------:R-:W-:Y:S05]  /*1f60*/  @!P1 BRA `(.L_x_540) ;  /* 0x0000000000909947 */ /* 0x000fea0003800000 */
[----:B------:R-:W3:Y:S01]  /*1f70*/  LDCU.128 UR8, c[0x0][0x380] ;  /* 0x00007000ff0877ac */ /* 0x000ee20008000c00 */
[C---:B------:R-:W-:Y:S02]  /*1f80*/  SHF.L.U64.HI R5, R11.reuse, 0x2, R8 ;  /* 0x000000020b057819 */ /* 0x040fe40000010208 */
[C---:B------:R-:W-:Y:S02]  /*1f90*/  SHF.L.U32 R4, R11.reuse, 0x2, RZ ;  /* 0x000000020b047819 */ /* 0x040fe400000006ff */
[----:B------:R-:W-:Y:S02]  /*1fa0*/  LEA.HI R6, R6, 0x1, RZ, 0x18 ;  /* 0x0000000106067811 */ /* 0x000fe400078fc0ff */
[----:B------:R-:W-:Y:S01]  /*1fb0*/  IADD3 R17, P1, PT, R11, R0, RZ ;  /* 0x000000000b117210 */ /* 0x000fe20007f3e0ff */
[----:B------:R-:W-:Y:S01]  /*1fc0*/  IMAD.WIDE.U32 R4, R0, 0x4, R4 ;  /* 0x0000000400047825 */ /* 0x000fe200078e0004 */
[----:B------:R-:W-:Y:S02]  /*1fd0*/  SHF.L.U32 R7, R6, 0x8, RZ ;  /* 0x0000000806077819 */ /* 0x000fe400000006ff */
[----:B0-----:R-:W-:-:S02]  /*1fe0*/  IADD3.X R10, PT, PT, RZ, R8, RZ, P1, !PT ;  /* 0x00000008ff0a7210 */ /* 0x001fc40000ffe4ff */
[----:B------:R-:W-:Y:S02]  /*1ff0*/  LOP3.LUT R6, R6, 0x3, RZ, 0xc0, !PT ;  /* 0x0000000306067812 */ /* 0x000fe400078ec0ff */
[----:B------:R-:W-:Y:S02]  /*2000*/  LOP3.LUT R7, R7, 0x300, RZ, 0xc0, !PT ;  /* 0x0000030007077812 */ /* 0x000fe400078ec0ff */
[C---:B---3--:R-:W-:Y:S01]  /*2010*/  LEA R14, P2, R17.reuse, UR10, 0x2 ;  /* 0x0000000a110e7c11 */ /* 0x048fe2000f8410ff */
[----:B------:R-:W-:Y:S01]  /*2020*/  IMAD.MOV R6, RZ, RZ, -R6 ;  /* 0x000000ffff067224 */ /* 0x000fe200078e0a06 */
[----:B------:R-:W-:Y:S02]  /*2030*/  IADD3 R12, P1, PT, R4, UR8, RZ ;  /* 0x00000008040c7c10 */ /* 0x000fe4000ff3e0ff */
[----:B------:R-:W-:Y:S02]  /*2040*/  LEA.HI.X R17, R17, UR11, R10, 0x2, P2 ;  /* 0x0000000b11117c11 */ /* 0x000fe400090f140a */
[----:B------:R-:W-:-:S02]  /*2050*/  IADD3 R0, PT, PT, R0, R7, RZ ;  /* 0x0000000700007210 */ /* 0x000fc40007ffe0ff */
[----:B------:R-:W-:-:S07]  /*2060*/  IADD3.X R15, PT, PT, R5, UR9, RZ, P1, !PT ;  /* 0x00000009050f7c10 */ /* 0x000fce0008ffe4ff */
.L_x_541:
[----:B---3--:R-:W-:Y:S02]  /*2070*/  MOV R5, R15 ;  /* 0x0000000f00057202 */ /* 0x008fe40000000f00 */
[----:B------:R-:W-:-:S05]  /*2080*/  MOV R4, R12 ;  /* 0x0000000c00047202 */ /* 0x000fca0000000f00 */
[----:B------:R0:W1:Y:S01]  /*2090*/  LDG.E.CONSTANT R5, desc[UR6][R4.64] ;  /* 0x0000000604057981 */ /* 0x000062000c1e9900 */
[----:B------:R-:W-:Y:S02]  /*20a0*/  IADD3 R6, PT, PT, R6, 0x1, RZ ;  /* 0x0000000106067810 */ /* 0x000fe40007ffe0ff */
[----:B------:R-:W-:-:S04]  /*20b0*/  IADD3 R12, P3, PT, R12, 0x400, RZ ;  /* 0x000004000c0c7810 */ /* 0x000fc80007f7e0ff */
[----:B------:R-:W-:Y:S02]  /*20c0*/  IADD3.X R15, PT, PT, RZ, R15, RZ, P3, !PT ;  /* 0x0000000fff0f7210 */ /* 0x000fe40001ffe4ff */
[----:B0-----:R-:W-:Y:S02]  /*20d0*/  MOV R4, R14 ;  /* 0x0000000e00047202 */ /* 0x001fe40000000f00 */
[----:B------:R-:W-:Y:S01]  /*20e0*/  IADD3 R14, P2, PT, R14, 0x400, RZ ;  /* 0x000004000e0e7810 */ /* 0x000fe20007f5e0ff */
[----:B-1----:R-:W-:Y:S01]  /*20f0*/  FADD R7, -R2, R5 ;  /* 0x0000000502077221 */ /* 0x002fe20000000100 */
        /* <DEDUP_REMOVED lines=8> */
[----:B--2---:R-:W-:-:S05]  /*2180*/  FMUL R13, R3, R10 ;  /* 0x0000000a030d7220 */ /* 0x004fca0000400000 */
[----:B------:R3:W-:Y:S05]  /*2190*/  STG.E desc[UR6][R4.64], R13 ;  /* 0x0000000d04007986 */ /* 0x0007ea000c101906 */
[----:B------:R-:W-:Y:S05]  /*21a0*/  @P1 BRA `(.L_x_541) ;  /* 0xfffffffc00b01947 */ /* 0x000fea000383ffff */
.L_x_540:
[----:B------:R-:W-:Y:S05]  /*21b0*/  BSYNC.RECONVERGENT B0 ;  /* 0x0000000000007941 */ /* 0x000fea0003800200 */
.L_x_539:
[----:B------:R-:W-:Y:S05]  /*21c0*/  @!P0 EXIT ;  /* 0x000000000000894d */ /* 0x000fea0003800000 */
[----:B------:R-:W4:Y:S01]  /*21d0*/  LDCU.128 UR8, c[0x0][0x380] ;  /* 0x00007000ff0877ac */ /* 0x000f220008000c00 */
[C---:B---3--:R-:W-:Y:S01]  /*21e0*/  SHF.L.U64.HI R5, R11.reuse, 0x2, R8 ;  /* 0x000000020b057819 */ /* 0x048fe20000010208 */
[C---:B------:R-:W-:Y:S01]  /*21f0*/  IMAD.SHL.U32 R4, R11.reuse, 0x4, RZ ;  /* 0x000000040b047824 */ /* 0x040fe200078e00ff */
[----:B------:R-:W-:-:S03]  /*2200*/  IADD3 R11, P0, PT, R11, R0, RZ ;  /* 0x000000000b0b7210 */ /* 0x000fc60007f1e0ff */
[----:B------:R-:W-:Y:S01]  /*2210*/  IMAD.WIDE.U32 R4, R0, 0x4, R4 ;  /* 0x0000000400047825 */ /* 0x000fe200078e0004 */
[----:B------:R-:W-:Y:S02]  /*2220*/  IADD3.X R8, PT, PT, RZ, R8, RZ, P0, !PT ;  /* 0x00000008ff087210 */ /* 0x000fe400007fe4ff */
[C---:B----4-:R-:W-:Y:S02]  /*2230*/  LEA R6, P3, R11.reuse, UR10, 0x2 ;  /* 0x0000000a0b067c11 */ /* 0x050fe4000f8610ff */
[----:B------:R-:W-:Y:S02]  /*2240*/  IADD3 R4, P2, PT, R4, UR8, RZ ;  /* 0x0000000804047c10 */ /* 0x000fe4000ff5e0ff */
[----:B------:R-:W-:Y:S02]  /*2250*/  IADD3 R6, P1, PT, R6, 0x800, RZ ;  /* 0x0000080006067810 */ /* 0x000fe40007f3e0ff */
[----:B------:R-:W-:Y:S02]  /*2260*/  IADD3 R4, P0, PT, R4, 0x800, RZ ;  /* 0x0000080004047810 */ /* 0x000fe40007f1e0ff */
[----:B------:R-:W-:-:S02]  /*2270*/  LEA.HI.X R8, R11, UR11, R8, 0x2, P3 ;  /* 0x0000000b0b087c11 */ /* 0x000fc400098f1408 */
[----:B------:R-:W-:Y:S02]  /*2280*/  IADD3.X R5, PT, PT, RZ, UR9, R5, P0, P2 ;  /* 0x00000009ff057c10 */ /* 0x000fe400087e4405 */
[----:B------:R-:W-:-:S07]  /*2290*/  IADD3.X R7, PT, PT, RZ, R8, RZ, P1, !PT ;  /* 0x00000008ff077210 */ /* 0x000fce0000ffe4ff */
.L_x_542:
[----:B---3--:R-:W1:Y:S04]  /*22a0*/  LDG.E.CONSTANT R11, desc[UR6][R4.64+-0x800] ;  /* 0xfff80006040b7981 */ /* 0x008e68000c1e9900 */
[----:B------:R-:W3:Y:S04]  /*22b0*/  LDG.E.CONSTANT R13, desc[UR6][R4.64+-0x400] ;  /* 0xfffc0006040d7981 */ /* 0x000ee8000c1e9900 */
[----:B------:R-:W4:Y:S04]  /*22c0*/  LDG.E.CONSTANT R15, desc[UR6][R4.64] ;  /* 0x00000006040f7981 */ /* 0x000f28000c1e9900 */
[----:B------:R-:W5:Y:S01]  /*22d0*/  LDG.E.CONSTANT R17, desc[UR6][R4.64+0x400] ;  /* 0x0004000604117981 */ /* 0x000f62000c1e9900 */
[----:B------:R-:W-:Y:S01]  /*22e0*/  IADD3 R0, PT, PT, R0, 0x400, RZ ;  /* 0x0000040000007810 */ /* 0x000fe20007ffe0ff */
[C---:B-1----:R-:W-:Y:S01]  /*22f0*/  FADD R11, -R2.reuse, R11 ;  /* 0x0000000b020b7221 */ /* 0x042fe20000000100 */
[----:B---3--:R-:W-:-:S03]  /*2300*/  FADD R13, -R2, R13 ;  /* 0x0000000d020d7221 */ /* 0x008fc60000000100 */
[----:B------:R-:W-:Y:S01]  /*2310*/  FMUL R11, R11, 1.4426950216293334961 ;  /* 0x3fb8aa3b0b0b7820 */ /* 0x000fe20000400000 */
[----:B----4-:R-:W-:Y:S01]  /*2320*/  FADD R15, -R2, R15 ;  /* 0x0000000f020f7221 */ /* 0x010fe20000000100 */
[----:B0-----:R-:W-:-:S03]  /*2330*/  FMUL R10, R13, 1.4426950216293334961 ;  /* 0x3fb8aa3b0d0a7820 */ /* 0x001fc60000400000 */
[----:B------:R-:W-:Y:S01]  /*2340*/  FSETP.GEU.AND P0, PT, R11, -126, PT ;  /* 0xc2fc00000b00780b */ /* 0x000fe20003f0e000 */
[----:B-----5:R-:W-:Y:S01]  /*2350*/  FADD R17, -R2, R17 ;  /* 0x0000001102117221 */ /* 0x020fe20000000100 */
        /* <DEDUP_REMOVED lines=10> */
[----:B------:R3:W4:Y:S01]  /*2400*/  MUFU.EX2 R12, R10 ;  /* 0x0000000a000c7308 */ /* 0x0007220000000800 */
[----:B0-----:R-:W-:-:S07]  /*2410*/  MOV R11, R7 ;  /* 0x00000007000b7202 */ /* 0x001fce0000000f00 */
[----:B------:R-:W0:Y:S01]  /*2420*/  MUFU.EX2 R16, R14 ;  /* 0x0000000e00107308 */ /* 0x000e220000000800 */
[----:B-1----:R-:W-:Y:S01]  /*2430*/  @!P0 FMUL R8, R8, R8 ;  /* 0x0000000808088220 */ /* 0x002fe20000400000 */
[----:B---3--:R-:W-:Y:S02]  /*2440*/  MOV R10, R6 ;  /* 0x00000006000a7202 */ /* 0x008fe40000000f00 */
[----:B------:R-:W-:Y:S01]  /*2450*/  ISETP.GE.AND P0, PT, R0, R9, PT ;  /* 0x000000090000720c */ /* 0x000fe20003f06270 */
[----:B--2---:R-:W-:-:S03]  /*2460*/  FMUL R13, R3, R8 ;  /* 0x00000008030d7220 */ /* 0x004fc60000400000 */
[----:B------:R-:W1:Y:S01]  /*2470*/  MUFU.EX2 R20, R18 ;  /* 0x0000001200147308 */ /* 0x000e620000000800 */
[----:B----4-:R-:W-:Y:S01]  /*2480*/  @!P1 FMUL R12, R12, R12 ;  /* 0x0000000c0c0c9220 */ /* 0x010fe20000400000 */
[----:B------:R3:W-:Y:S01]  /*2490*/  STG.E desc[UR6][R10.64+-0x800], R13 ;  /* 0xfff8000d0a007986 */ /* 0x0007e2000c101906 */
[----:B------:R-:W-:Y:S02]  /*24a0*/  IADD3 R4, P1, PT, R4, 0x1000, RZ ;  /* 0x0000100004047810 */ /* 0x000fe40007f3e0ff */
[C---:B------:R-:W-:Y:S02]  /*24b0*/  FMUL R15, R3.reuse, R12 ;  /* 0x0000000c030f7220 */ /* 0x040fe40000400000 */
        /* <DEDUP_REMOVED lines=12> */
.L_x_543:
        /* <DEDUP_REMOVED lines=16> */
.L_x_584:


//--------------------- .text._Z13naive_softmaxILi256EEvPKfPfi --------------------------
	.section	.text._Z13naive_softmaxILi256EEvPKfPfi,"ax",@progbits
	.align	128
        .global         _Z13naive_softmaxILi256EEvPKfPfi
        .type           _Z13naive_softmaxILi256EEvPKfPfi,@function
        .size           _Z13naive_softmaxILi256EEvPKfPfi,(.L_x_585 - _Z13naive_softmaxILi256EEvPKfPfi)
        .other          _Z13naive_softmaxILi256EEvPKfPfi,@"STO_CUDA_ENTRY STV_DEFAULT"
_Z13naive_softmaxILi256EEvPKfPfi:
.text._Z13naive_softmaxILi256EEvPKfPfi:
        /* <DEDUP_REMOVED lines=32> */
.L_x_548:
        /* <DEDUP_REMOVED lines=118> */
.L_x_547:
[----:B------:R-:W-:Y:S05]  /*0960*/  BSYNC.RECONVERGENT B1 ;  /* 0x0000000000017941 */ /* 0x000fea0003800200 */
.L_x_546:
        /* <DEDUP_REMOVED lines=69> */
.L_x_550:
[----:B------:R-:W-:Y:S05]  /*0dc0*/  BSYNC.RECONVERGENT B1 ;  /* 0x0000000000017941 */ /* 0x000fea0003800200 */
.L_x_549:
        /* <DEDUP_REMOVED lines=36> */
.L_x_552:
[----:B------:R-:W-:Y:S05]  /*1010*/  BSYNC.RECONVERGENT B1 ;  /* 0x0000000000017941 */ /* 0x000fea0003800200 */
.L_x_551:
[----:B------:R-:W-:Y:S05]  /*1020*/  @!P1 BRA `(.L_x_545) ;  /* 0x0000000000489947 */ /* 0x000fea0003800000 */
[----:B------:R-:W-:Y:S01]  /*1030*/  IMAD.WIDE.U32 R12, R4, 0x4, R12 ;  /* 0x00000004040c7825 */ /* 0x000fe200078e000c */
[----:B------:R-:W-:Y:S02]  /*1040*/  IADD3 R8, PT, PT, -R8, RZ, RZ ;  /* 0x000000ff08087210 */ /* 0x000fe40007ffe1ff */
[----:B------:R-:W-:-:S04]  /*1050*/  IADD3 R10, P0, PT, R12, R10, RZ ;  /* 0x0000000a0c0a7210 */ /* 0x000fc80007f1e0ff */
[----:B------:R-:W-:-:S09]  /*1060*/  IADD3.X R11, PT, PT, R13, R11, RZ, P0, !PT ;  /* 0x0000000b0d0b7210 */ /* 0x000fd200007fe4ff */
.L_x_553:
        /* <DEDUP_REMOVED lines=14> */
.L_x_545:
[----:B------:R-:W-:Y:S05]  /*1150*/  BSYNC.RECONVERGENT B0 ;  /* 0x0000000000007941 */ /* 0x000fea0003800200 */
.L_x_544:
        /* <DEDUP_REMOVED lines=27> */
[----:B------:R-:W1:Y:S04]  /*1310*/  LDS R4, [UR4+0xc] ;  /* 0x00000c04ff047984 */ /* 0x000e680008000800 */
[----:B0-----:R-:W0:Y:S04]  /*1320*/  LDS.128 R8, [UR4+0x10] ;  /* 0x00001004ff087984 */ /* 0x001e280008000c00 */
[----:B------:R-:W2:Y:S01]  /*1330*/  LDS.64 R2, [UR4+0x20] ;  /* 0x00002004ff027984 */ /* 0x000ea20008000a00 */
[----:B-1----:R-:W-:-:S04]  /*1340*/  FADD R13, R13, R4 ;  /* 0x000000040d0d7221 */ /* 0x002fc80000000000 */
[----:B0-----:R-:W-:-:S04]  /*1350*/  FADD R8, R13, R8 ;  /* 0x000000080d087221 */ /* 0x001fc80000000000 */
[----:B------:R-:W-:-:S04]  /*1360*/  FADD R9, R8, R9 ;  /* 0x0000000908097221 */ /* 0x000fc80000000000 */
[----:B------:R-:W-:-:S04]  /*1370*/  FADD R10, R9, R10 ;  /* 0x0000000a090a7221 */ /* 0x000fc80000000000 */
[----:B------:R-:W-:-:S04]  /*1380*/  FADD R11, R10, R11 ;  /* 0x0000000b0a0b7221 */ /* 0x000fc80000000000 */
[----:B--2---:R-:W-:-:S04]  /*1390*/  FADD R2, R11, R2 ;  /* 0x000000020b027221 */ /* 0x004fc80000000000 */
[----:B------:R-:W-:Y:S01]  /*13a0*/  FADD R2, R2, R3 ;  /* 0x0000000302027221 */ /* 0x000fe20000000000 */
[----:B------:R-:W-:-:S04]  /*13b0*/  HFMA2 R3, -RZ, RZ, 15, 0 ;  /* 0x4b800000ff037431 */ /* 0x000fc800000001ff */
[----:B------:R-:W-:-:S04]  /*13c0*/  FSETP.GEU.AND P0, PT, |R2|, 1.175494350822287508e-38, PT ;  /* 0x008000000200780b */ /* 0x000fc80003f0e200 */
[----:B------:R-:W-:-:S09]  /*13d0*/  FSEL R3, R3, 1, !P0 ;  /* 0x3f80000003037808 */ /* 0x000fd20004000000 */
[----:B------:R-:W-:-:S06]  /*13e0*/  @!P0 FMUL R2, R2, 16777216 ;  /* 0x4b80000002028820 */ /* 0x000fcc0000400000 */
[----:B------:R-:W0:Y:S02]  /*13f0*/  MUFU.RCP R2, R2 ;  /* 0x0000000200027308 */ /* 0x000e240000001000 */
[----:B0-----:R-:W-:-:S05]  /*1400*/  FMUL R3, R2, R3 ;  /* 0x0000000302037220 */ /* 0x001fca0000400000 */
[----:B------:R1:W-:Y:S02]  /*1410*/  STS [UR4+0x2c], R3 ;  /* 0x00002c03ff007988 */ /* 0x0003e40008000804 */
.L_x_555:
[----:B------:R-:W-:Y:S05]  /*1420*/  BSYNC.RECONVERGENT B0 ;  /* 0x0000000000007941 */ /* 0x000fea0003800200 */
.L_x_554:
        /* <DEDUP_REMOVED lines=29> */
.L_x_558:
        /* <DEDUP_REMOVED lines=19> */
.L_x_557:
[----:B------:R-:W-:Y:S05]  /*1730*/  BSYNC.RECONVERGENT B0 ;  /* 0x0000000000007941 */ /* 0x000fea0003800200 */
.L_x_556:
        /* <DEDUP_REMOVED lines=14> */
.L_x_559:
        /* <DEDUP_REMOVED lines=42> */
.L_x_560:
        /* <DEDUP_REMOVED lines=12> */
.L_x_585:


//--------------------- .nv.shared.reserved.0     --------------------------
	.section	.nv.shared.reserved.0,"aw",@nobits
	.weak		__nv_reservedSMEM_offset_0_alias
	.size		__nv_reservedSMEM_offset_0_alias, 0, 64
	.other		__nv_reservedSMEM_offset_0_alias,@"STO_CUDA_RESERVED_SHARED STV_DEFAULT"
__nv_reservedSMEM_offset_0_alias:
	.zero		0
	.zero		64


//--------------------- .nv.global                --------------------------
	.section	.nv.global,"aw",@nobits
.nv.global:
	.type		_ZN34_INTERNAL_9d2dea37_4_k_cu_575651466thrust24THRUST_300001_SM_1000_NS12placeholders2_5E,@object
	.size		_ZN34_INTERNAL_9d2dea37_4_k_cu_575651466thrust24THRUST_300001_SM_1000_NS12placeholders2_5E,(_ZN34_INTERNAL_9d2dea37_4_k_cu_575651464cuda3std3__45__cpo6cbeginE - _ZN34_INTERNAL_9d2dea37_4_k_cu_575651466thrust24THRUST_300001_SM_1000_NS12placeholders2_5E)
_ZN34_INTERNAL_9d2dea37_4_k_cu_575651466thrust24THRUST_300001_SM_1000_NS12placeholders2_5E:
	.zero		1
	.type		_ZN34_INTERNAL_9d2dea37_4_k_cu_575651464cuda3std3__45__cpo6cbeginE,@object
	.size		_ZN34_INTERNAL_9d2dea37_4_k_cu_575651464cuda3std3__45__cpo6cbeginE,(_ZN34_INTERNAL_9d2dea37_4_k_cu_575651464cuda3std6ranges3__45__cpo6cbeginE - _ZN34_INTERNAL_9d2dea37_4_k_cu_575651464cuda3std3__45__cpo6cbeginE)
_ZN34_INTERNAL_9d2dea37_4_k_cu_575651464cuda3std3__45__cpo6cbeginE:
	.zero		1
	.type		_ZN34_INTERNAL_9d2dea37_4_k_cu_575651464cuda3std6ranges3__45__cpo6cbeginE,@object
	.size		_ZN34_INTERNAL_9d2dea37_4_k_cu_575651464cuda3std6ranges3__45__cpo6cbeginE,(_ZN34_INTERNAL_9d2dea37_4_k_cu_575651464cuda3std3__48in_placeE - _ZN34_INTERNAL_9d2dea37_4_k_cu_575651464cuda3std6ranges3__45__cpo6cbeginE)
_ZN34_INTERNAL_9d2dea37_4_k_cu_575651464cuda3std6ranges3__45__cpo6cbeginE:
	.zero		1
	.type		_ZN34_INTERNAL_9d2dea37_4_k_cu_575651464cuda3std3__48in_placeE,@object
	.size		_ZN34_INTERNAL_9d2dea37_4_k_cu_575651464cuda3std3__48in_placeE,(_ZN34_INTERNAL_9d2dea37_4_k_cu_575651464cuda3std6ranges3__45__cpo4sizeE - _ZN34_INTERNAL_9d2dea37_4_k_cu_575651464cuda3std3__48in_placeE)
_ZN34_INTERNAL_9d2dea37_4_k_cu_575651464cuda3std3__48in_placeE:
	.zero		1
	.type		_ZN34_INTERNAL_9d2dea37_4_k_cu_575651464cuda3std6ranges3__45__cpo4sizeE,@object
	.size		_ZN34_INTERNAL_9d2dea37_4_k_cu_575651464cuda3std6ranges3__45__cpo4sizeE,(_ZN34_INTERNAL_9d2dea37_4_k_cu_575651466thrust24THRUST_300001_SM_1000_NS12placeholders2_9E - _ZN34_INTERNAL_9d2dea37_4_k_cu_575651464cuda3std6ranges3__45__cpo4sizeE)
_ZN34_INTERNAL_9d2dea37_4_k_cu_575651464cuda3std6ranges3__45__cpo4sizeE:
	.zero		1
	.type		_ZN34_INTERNAL_9d2dea37_4_k_cu_575651466thrust24THRUST_300001_SM_1000_NS12placeholders2_9E,@object
	.size		_ZN34_INTERNAL_9d2dea37_4_k_cu_575651466thrust24THRUST_300001_SM_1000_NS12placeholders2_9E,(_ZN34_INTERNAL_9d2dea37_4_k_cu_575651464cuda3std3__45__cpo7crbeginE - _ZN34_INTERNAL_9d2dea37_4_k_cu_575651466thrust24THRUST_300001_SM_1000_NS12placeholders2_9E)
_ZN34_INTERNAL_9d2dea37_4_k_cu_575651466thrust24THRUST_300001_SM_1000_NS12placeholders2_9E:
	.zero		1
	.type		_ZN34_INTERNAL_9d2dea37_4_k_cu_575651464cuda3std3__45__cpo7crbeginE,@object
	.size		_ZN34_INTERNAL_9d2dea37_4_k_cu_575651464cuda3std3__45__cpo7crbeginE,(_ZN34_INTERNAL_9d2dea37_4_k_cu_575651464cuda3std6ranges3__45__cpo4nextE - _ZN34_INTERNAL_9d2dea37_4_k_cu_575651464cuda3std3__45__cpo7crbeginE)
_ZN34_INTERNAL_9d2dea37_4_k_cu_575651464cuda3std3__45__cpo7crbeginE:
	.zero		1
	.type		_ZN34_INTERNAL_9d2dea37_4_k_cu_575651464cuda3std6ranges3__45__cpo4nextE,@object
	.size		_ZN34_INTERNAL_9d2dea37_4_k_cu_575651464cuda3std6ranges3__45__cpo4nextE,(_ZN34_INTERNAL_9d2dea37_4_k_cu_575651464cuda3std6ranges3__45__cpo4swapE - _ZN34_INTERNAL_9d2dea37_4_k_cu_575651464cuda3std6ranges3__45__cpo4nextE)
_ZN34_INTERNAL_9d2dea37_4_k_cu_575651464cuda3std6ranges3__45__cpo4nextE:
	.zero		1
	.type		_ZN34_INTERNAL_9d2dea37_4_k_cu_575651464cuda3std6ranges3__45__cpo4swapE,@object
	.size		_ZN34_INTERNAL_9d2dea37_4_k_cu_575651464cuda3std6ranges3__45__cpo4swapE,(_ZN34_INTERNAL_9d2dea37_4_k_cu_575651466thrust24THRUST_300001_SM_1000_NS12placeholders2_1E - _ZN34_INTERNAL_9d2dea37_4_k_cu_575651464cuda3std6ranges3__45__cpo4swapE)
_ZN34_INTERNAL_9d2dea37_4_k_cu_575651464cuda3std6ranges3__45__cpo4swapE:
	.zero		1
	.type		_ZN34_INTERNAL_9d2dea37_4_k_cu_575651466thrust24THRUST_300001_SM_1000_NS12placeholders2_1E,@object
	.size		_ZN34_INTERNAL_9d2dea37_4_k_cu_575651466thrust24THRUST_300001_SM_1000_NS12placeholders2_1E,(_ZN34_INTERNAL_9d2dea37_4_k_cu_575651466thrust24THRUST_300001_SM_1000_NS12placeholders2_3E - _ZN34_INTERNAL_9d2dea37_4_k_cu_575651466thrust24THRUST_300001_SM_1000_NS12placeholders2_1E)
_ZN34_INTERNAL_9d2dea37_4_k_cu_575651466thrust24THRUST_300001_SM_1000_NS12placeholders2_1E:
	.zero		1
	.type		_ZN34_INTERNAL_9d2dea37_4_k_cu_575651466thrust24THRUST_300001_SM_1000_NS12placeholders2_3E,@object
	.size		_ZN34_INTERNAL_9d2dea37_4_k_cu_575651466thrust24THRUST_300001_SM_1000_NS12placeholders2_3E,(_ZN34_INTERNAL_9d2dea37_4_k_cu_575651464cuda3std3__45__cpo5beginE - _ZN34_INTERNAL_9d2dea37_4_k_cu_575651466thrust24THRUST_300001_SM_1000_NS12placeholders2_3E)
_ZN34_INTERNAL_9d2dea37_4_k_cu_575651466thrust24THRUST_300001_SM_1000_NS12placeholders2_3E:
	.zero		1
	.type		_ZN34_INTERNAL_9d2dea37_4_k_cu_575651464cuda3std3__45__cpo5beginE,@object
	.size		_ZN34_INTERNAL_9d2dea37_4_k_cu_575651464cuda3std3__45__cpo5beginE,(_ZN34_INTERNAL_9d2dea37_4_k_cu_575651464cuda3std6ranges3__45__cpo5beginE - _ZN34_INTERNAL_9d2dea37_4_k_cu_575651464cuda3std3__45__cpo5beginE)
_ZN34_INTERNAL_9d2dea37_4_k_cu_575651464cuda3std3__45__cpo5beginE:
	.zero		1
	.type		_ZN34_INTERNAL_9d2dea37_4_k_cu_575651464cuda3std6ranges3__45__cpo5beginE,@object
	.size		_ZN34_INTERNAL_9d2dea37_4_k_cu_575651464cuda3std6ranges3__45__cpo5beginE,(_ZN34_INTERNAL_9d2dea37_4_k_cu_575651464cuda3std3__436_GLOBAL__N__9d2dea37_4_k_cu_575651466ignoreE - _ZN34_INTERNAL_9d2dea37_4_k_cu_575651464cuda3std6ranges3__45__cpo5beginE)
_ZN34_INTERNAL_9d2dea37_4_k_cu_575651464cuda3std6ranges3__45__cpo5beginE:
	.zero		1
	.type		_ZN34_INTERNAL_9d2dea37_4_k_cu_575651464cuda3std3__436_GLOBAL__N__9d2dea37_4_k_cu_575651466ignoreE,@object
	.size		_ZN34_INTERNAL_9d2dea37_4_k_cu_575651464cuda3std3__436_GLOBAL__N__9d2dea37_4_k_cu_575651466ignoreE,(_ZN34_INTERNAL_9d2dea37_4_k_cu_575651464cuda3std6ranges3__45__cpo4dataE - _ZN34_INTERNAL_9d2dea37_4_k_cu_575651464cuda3std3__436_GLOBAL__N__9d2dea37_4_k_cu_575651466ignoreE)
_ZN34_INTERNAL_9d2dea37_4_k_cu_575651464cuda3std3__436_GLOBAL__N__9d2dea37_4_k_cu_575651466ignoreE:
	.zero		1
	.type		_ZN34_INTERNAL_9d2dea37_4_k_cu_575651464cuda3std6ranges3__45__cpo4dataE,@object
	.size		_ZN34_INTERNAL_9d2dea37_4_k_cu_575651464cuda3std6ranges3__45__cpo4dataE,(_ZN34_INTERNAL_9d2dea37_4_k_cu_575651466thrust24THRUST_300001_SM_1000_NS12placeholders2_7E - _ZN34_INTERNAL_9d2dea37_4_k_cu_575651464cuda3std6ranges3__45__cpo4dataE)
_ZN34_INTERNAL_9d2dea37_4_k_cu_575651464cuda3std6ranges3__45__cpo4dataE:
	.zero		1
	.type		_ZN34_INTERNAL_9d2dea37_4_k_cu_575651466thrust24THRUST_300001_SM_1000_NS12placeholders2_7E,@object
	.size		_ZN34_INTERNAL_9d2dea37_4_k_cu_575651466thrust24THRUST_300001_SM_1000_NS12placeholders2_7E,(_ZN34_INTERNAL_9d2dea37_4_k_cu_575651464cuda3std3__45__cpo6rbeginE - _ZN34_INTERNAL_9d2dea37_4_k_cu_575651466thrust24THRUST_300001_SM_1000_NS12placeholders2_7E)
_ZN34_INTERNAL_9d2dea37_4_k_cu_575651466thrust24THRUST_300001_SM_1000_NS12placeholders2_7E:
	.zero		1
	.type		_ZN34_INTERNAL_9d2dea37_4_k_cu_575651464cuda3std3__45__cpo6rbeginE,@object
	.size		_ZN34_INTERNAL_9d2dea37_4_k_cu_575651464cuda3std3__45__cpo6rbeginE,(_ZN34_INTERNAL_9d2dea37_4_k_cu_575651464cuda3std6ranges3__45__cpo7advanceE - _ZN34_INTERNAL_9d2dea37_4_k_cu_575651464cuda3std3__45__cpo6rbeginE)
_ZN34_INTERNAL_9d2dea37_4_k_cu_575651464cuda3std3__45__cpo6rbeginE:
	.zero		1
	.type		_ZN34_INTERNAL_9d2dea37_4_k_cu_575651464cuda3std6ranges3__45__cpo7advanceE,@object
	.size		_ZN34_INTERNAL_9d2dea37_4_k_cu_575651464cuda3std6ranges3__45__cpo7advanceE,(_ZN34_INTERNAL_9d2dea37_4_k_cu_575651464cuda3std3__47nulloptE - _ZN34_INTERNAL_9d2dea37_4_k_cu_575651464cuda3std6ranges3__45__cpo7advanceE)
_ZN34_INTERNAL_9d2dea37_4_k_cu_575651464cuda3std6ranges3__45__cpo7advanceE:
	.zero		1
	.type		_ZN34_INTERNAL_9d2dea37_4_k_cu_575651464cuda3std3__47nulloptE,@object
	.size		_ZN34_INTERNAL_9d2dea37_4_k_cu_575651464cuda3std3__47nulloptE,(_ZN34_INTERNAL_9d2dea37_4_k_cu_575651464cuda3std6ranges3__45__cpo8distanceE - _ZN34_INTERNAL_9d2dea37_4_k_cu_575651464cuda3std3__47nulloptE)
_ZN34_INTERNAL_9d2dea37_4_k_cu_575651464cuda3std3__47nulloptE:
	.zero		1
	.type		_ZN34_INTERNAL_9d2dea37_4_k_cu_575651464cuda3std6ranges3__45__cpo8distanceE,@object
	.size		_ZN34_INTERNAL_9d2dea37_4_k_cu_575651464cuda3std6ranges3__45__cpo8distanceE,(_ZN34_INTERNAL_9d2dea37_4_k_cu_575651466thrust24THRUST_300001_SM_1000_NS12placeholders2_6E - _ZN34_INTERNAL_9d2dea37_4_k_cu_575651464cuda3std6ranges3__45__cpo8distanceE)
_ZN34_INTERNAL_9d2dea37_4_k_cu_575651464cuda3std6ranges3__45__cpo8distanceE:
	.zero		1
	.type		_ZN34_INTERNAL_9d2dea37_4_k_cu_575651466thrust24THRUST_300001_SM_1000_NS12placeholders2_6E,@object
	.size		_ZN34_INTERNAL_9d2dea37_4_k_cu_575651466thrust24THRUST_300001_SM_1000_NS12placeholders2_6E,(_ZN34_INTERNAL_9d2dea37_4_k_cu_575651464cuda3std3__45__cpo4cendE - _ZN34_INTERNAL_9d2dea37_4_k_cu_575651466thrust24THRUST_300001_SM_1000_NS12placeholders2_6E)
_ZN34_INTERNAL_9d2dea37_4_k_cu_575651466thrust24THRUST_300001_SM_1000_NS12placeholders2_6E:
	.zero		1
	.type		_ZN34_INTERNAL_9d2dea37_4_k_cu_575651464cuda3std3__45__cpo4cendE,@object
	.size		_ZN34_INTERNAL_9d2dea37_4_k_cu_575651464cuda3std3__45__cpo4cendE,(_ZN34_INTERNAL_9d2dea37_4_k_cu_575651464cuda3std6ranges3__45__cpo4cendE - _ZN34_INTERNAL_9d2dea37_4_k_cu_575651464cuda3std3__45__cpo4cendE)
_ZN34_INTERNAL_9d2dea37_4_k_cu_575651464cuda3std3__45__cpo4cendE:
	.zero		1
	.type		_ZN34_INTERNAL_9d2dea37_4_k_cu_575651464cuda3std6ranges3__45__cpo4cendE,@object
	.size		_ZN34_INTERNAL_9d2dea37_4_k_cu_575651464cuda3std6ranges3__45__cpo4cendE,(_ZN34_INTERNAL_9d2dea37_4_k_cu_575651464cuda3std3__420unreachable_sentinelE - _ZN34_INTERNAL_9d2dea37_4_k_cu_575651464cuda3std6ranges3__45__cpo4cendE)
_ZN34_INTERNAL_9d2dea37_4_k_cu_575651464cuda3std6ranges3__45__cpo4cendE:
	.zero		1
	.type		_ZN34_INTERNAL_9d2dea37_4_k_cu_575651464cuda3std3__420unreachable_sentinelE,@object
	.size		_ZN34_INTERNAL_9d2dea37_4_k_cu_575651464cuda3std3__420unreachable_sentinelE,(_ZN34_INTERNAL_9d2dea37_4_k_cu_575651464cuda3std6ranges3__45__cpo5ssizeE - _ZN34_INTERNAL_9d2dea37_4_k_cu_575651464cuda3std3__420unreachable_sentinelE)
_ZN34_INTERNAL_9d2dea37_4_k_cu_575651464cuda3std3__420unreachable_sentinelE:
	.zero		1
	.type		_ZN34_INTERNAL_9d2dea37_4_k_cu_575651464cuda3std6ranges3__45__cpo5ssizeE,@object
	.size		_ZN34_INTERNAL_9d2dea37_4_k_cu_575651464cuda3std6ranges3__45__cpo5ssizeE,(_ZN34_INTERNAL_9d2dea37_4_k_cu_575651466thrust24THRUST_300001_SM_1000_NS12placeholders3_10E - _ZN34_INTERNAL_9d2dea37_4_k_cu_575651464cuda3std6ranges3__45__cpo5ssizeE)
_ZN34_INTERNAL_9d2dea37_4_k_cu_575651464cuda3std6ranges3__45__cpo5ssizeE:
	.zero		1
	.type		_ZN34_INTERNAL_9d2dea37_4_k_cu_575651466thrust24THRUST_300001_SM_1000_NS12placeholders3_10E,@object
	.size		_ZN34_INTERNAL_9d2dea37_4_k_cu_575651466thrust24THRUST_300001_SM_1000_NS12placeholders3_10E,(_ZN34_INTERNAL_9d2dea37_4_k_cu_575651464cuda3std3__45__cpo5crendE - _ZN34_INTERNAL_9d2dea37_4_k_cu_575651466thrust24THRUST_300001_SM_1000_NS12placeholders3_10E)
_ZN34_INTERNAL_9d2dea37_4_k_cu_575651466thrust24THRUST_300001_SM_1000_NS12placeholders3_10E:
	.zero		1
	.type		_ZN34_INTERNAL_9d2dea37_4_k_cu_575651464cuda3std3__45__cpo5crendE,@object
	.size		_ZN34_INTERNAL_9d2dea37_4_k_cu_575651464cuda3std3__45__cpo5crendE,(_ZN34_INTERNAL_9d2dea37_4_k_cu_575651464cuda3std6ranges3__45__cpo4prevE - _ZN34_INTERNAL_9d2dea37_4_k_cu_575651464cuda3std3__45__cpo5crendE)
_ZN34_INTERNAL_9d2dea37_4_k_cu_575651464cuda3std3__45__cpo5crendE:
	.zero		1
	.type		_ZN34_INTERNAL_9d2dea37_4_k_cu_575651464cuda3std6ranges3__45__cpo4prevE,@object
	.size		_ZN34_INTERNAL_9d2dea37_4_k_cu_575651464cuda3std6ranges3__45__cpo4prevE,(_ZN34_INTERNAL_9d2dea37_4_k_cu_575651464cuda3std6ranges3__45__cpo9iter_moveE - _ZN34_INTERNAL_9d2dea37_4_k_cu_575651464cuda3std6ranges3__45__cpo4prevE)
_ZN34_INTERNAL_9d2dea37_4_k_cu_575651464cuda3std6ranges3__45__cpo4prevE:
	.zero		1
	.type		_ZN34_INTERNAL_9d2dea37_4_k_cu_575651464cuda3std6ranges3__45__cpo9iter_moveE,@object
	.size		_ZN34_INTERNAL_9d2dea37_4_k_cu_575651464cuda3std6ranges3__45__cpo9iter_moveE,(_ZN34_INTERNAL_9d2dea37_4_k_cu_575651466thrust24THRUST_300001_SM_1000_NS12placeholders2_2E - _ZN34_INTERNAL_9d2dea37_4_k_cu_575651464cuda3std6ranges3__45__cpo9iter_moveE)
_ZN34_INTERNAL_9d2dea37_4_k_cu_575651464cuda3std6ranges3__45__cpo9iter_moveE:
	.zero		1
	.type		_ZN34_INTERNAL_9d2dea37_4_k_cu_575651466thrust24THRUST_300001_SM_1000_NS12placeholders2_2E,@object
	.size		_ZN34_INTERNAL_9d2dea37_4_k_cu_575651466thrust24THRUST_300001_SM_1000_NS12placeholders2_2E,(_ZN34_INTERNAL_9d2dea37_4_k_cu_575651466thrust24THRUST_300001_SM_1000_NS12placeholders2_4E - _ZN34_INTERNAL_9d2dea37_4_k_cu_575651466thrust24THRUST_300001_SM_1000_NS12placeholders2_2E)
_ZN34_INTERNAL_9d2dea37_4_k_cu_575651466thrust24THRUST_300001_SM_1000_NS12placeholders2_2E:
	.zero		1
	.type		_ZN34_INTERNAL_9d2dea37_4_k_cu_575651466thrust24THRUST_300001_SM_1000_NS12placeholders2_4E,@object
	.size		_ZN34_INTERNAL_9d2dea37_4_k_cu_575651466thrust24THRUST_300001_SM_1000_NS12placeholders2_4E,(_ZN34_INTERNAL_9d2dea37_4_k_cu_575651464cuda3std3__45__cpo3endE - _ZN34_INTERNAL_9d2dea37_4_k_cu_575651466thrust24THRUST_300001_SM_1000_NS12placeholders2_4E)
_ZN34_INTERNAL_9d2dea37_4_k_cu_575651466thrust24THRUST_300001_SM_1000_NS12placeholders2_4E:
	.zero		1
	.type		_ZN34_INTERNAL_9d2dea37_4_k_cu_575651464cuda3std3__45__cpo3endE,@object
	.size		_ZN34_INTERNAL_9d2dea37_4_k_cu_575651464cuda3std3__45__cpo3endE,(_ZN34_INTERNAL_9d2dea37_4_k_cu_575651464cuda3std6ranges3__45__cpo3endE - _ZN34_INTERNAL_9d2dea37_4_k_cu_575651464cuda3std3__45__cpo3endE)
_ZN34_INTERNAL_9d2dea37_4_k_cu_575651464cuda3std3__45__cpo3endE:
	.zero		1
	.type		_ZN34_INTERNAL_9d2dea37_4_k_cu_575651464cuda3std6ranges3__45__cpo3endE,@object
	.size		_ZN34_INTERNAL_9d2dea37_4_k_cu_575651464cuda3std6ranges3__45__cpo3endE,(_ZN34_INTERNAL_9d2dea37_4_k_cu_575651464cuda3std3__419piecewise_constructE - _ZN34_INTERNAL_9d2dea37_4_k_cu_575651464cuda3std6ranges3__45__cpo3endE)
_ZN34_INTERNAL_9d2dea37_4_k_cu_575651464cuda3std6ranges3__45__cpo3endE:
	.zero		1
	.type		_ZN34_INTERNAL_9d2dea37_4_k_cu_575651464cuda3std3__419piecewise_constructE,@object
	.size		_ZN34_INTERNAL_9d2dea37_4_k_cu_575651464cuda3std3__419piecewise_constructE,(_ZN34_INTERNAL_9d2dea37_4_k_cu_575651464cuda3std6ranges3__45__cpo5cdataE - _ZN34_INTERNAL_9d2dea37_4_k_cu_575651464cuda3std3__419piecewise_constructE)
_ZN34_INTERNAL_9d2dea37_4_k_cu_575651464cuda3std3__419piecewise_constructE:
	.zero		1
	.type		_ZN34_INTERNAL_9d2dea37_4_k_cu_575651464cuda3std6ranges3__45__cpo5cdataE,@object
	.size		_ZN34_INTERNAL_9d2dea37_4_k_cu_575651464cuda3std6ranges3__45__cpo5cdataE,(_ZN34_INTERNAL_9d2dea37_4_k_cu_575651466thrust24THRUST_300001_SM_1000_NS12placeholders2_8E - _ZN34_INTERNAL_9d2dea37_4_k_cu_575651464cuda3std6ranges3__45__cpo5cdataE)
_ZN34_INTERNAL_9d2dea37_4_k_cu_575651464cuda3std6ranges3__45__cpo5cdataE:
	.zero		1
	.type		_ZN34_INTERNAL_9d2dea37_4_k_cu_575651466thrust24THRUST_300001_SM_1000_NS12placeholders2_8E,@object
	.size		_ZN34_INTERNAL_9d2dea37_4_k_cu_575651466thrust24THRUST_300001_SM_1000_NS12placeholders2_8E,(_ZN34_INTERNAL_9d2dea37_4_k_cu_575651464cuda3std3__45__cpo4rendE - _ZN34_INTERNAL_9d2dea37_4_k_cu_575651466thrust24THRUST_300001_SM_1000_NS12placeholders2_8E)
_ZN34_INTERNAL_9d2dea37_4_k_cu_575651466thrust24THRUST_300001_SM_1000_NS12placeholders2_8E:
	.zero		1
	.type		_ZN34_INTERNAL_9d2dea37_4_k_cu_575651464cuda3std3__45__cpo4rendE,@object
	.size		_ZN34_INTERNAL_9d2dea37_4_k_cu_575651464cuda3std3__45__cpo4rendE,(_ZN34_INTERNAL_9d2dea37_4_k_cu_575651464cuda3std6ranges3__45__cpo9iter_swapE - _ZN34_INTERNAL_9d2dea37_4_k_cu_575651464cuda3std3__45__cpo4rendE)
_ZN34_INTERNAL_9d2dea37_4_k_cu_575651464cuda3std3__45__cpo4rendE:
	.zero		1
	.type		_ZN34_INTERNAL_9d2dea37_4_k_cu_575651464cuda3std6ranges3__45__cpo9iter_swapE,@object
	.size		_ZN34_INTERNAL_9d2dea37_4_k_cu_575651464cuda3std6ranges3__45__cpo9iter_swapE,(_ZN34_INTERNAL_9d2dea37_4_k_cu_575651464cuda3std3__48unexpectE - _ZN34_INTERNAL_9d2dea37_4_k_cu_575651464cuda3std6ranges3__45__cpo9iter_swapE)
_ZN34_INTERNAL_9d2dea37_4_k_cu_575651464cuda3std6ranges3__45__cpo9iter_swapE:
	.zero		1
	.type		_ZN34_INTERNAL_9d2dea37_4_k_cu_575651464cuda3std3__48unexpectE,@object
	.size		_ZN34_INTERNAL_9d2dea37_4_k_cu_575651464cuda3std3__48unexpectE,(_ZN34_INTERNAL_9d2dea37_4_k_cu_575651466thrust24THRUST_300001_SM_1000_NS6system6detail10sequential3seqE - _ZN34_INTERNAL_9d2dea37_4_k_cu_575651464cuda3std3__48unexpectE)
_ZN34_INTERNAL_9d2dea37_4_k_cu_575651464cuda3std3__48unexpectE:
	.zero		1
	.type		_ZN34_INTERNAL_9d2dea37_4_k_cu_575651466thrust24THRUST_300001_SM_1000_NS6system6detail10sequential3seqE,@object
	.size		_ZN34_INTERNAL_9d2dea37_4_k_cu_575651466thrust24THRUST_300001_SM_1000_NS6system6detail10sequential3seqE,(.L_29 - _ZN34_INTERNAL_9d2dea37_4_k_cu_575651466thrust24THRUST_300001_SM_1000_NS6system6detail10sequential3seqE)
_ZN34_INTERNAL_9d2dea37_4_k_cu_575651466thrust24THRUST_300001_SM_1000_NS6system6detail10sequential3seqE:
	.zero		1
.L_29:


//--------------------- .nv.shared._Z19online_softmax_topkILi5ELi64EEvPKfPiPfii --------------------------
	.section	.nv.shared._Z19online_softmax_topkILi5ELi64EEvPKfPiPfii,"aw",@nobits
	.sectionflags	@""
	.align	8
.nv.shared._Z19online_softmax_topkILi5ELi64EEvPKfPiPfii:
	.zero		1176


//--------------------- .nv.shared._Z19online_softmax_topkILi5ELi128EEvPKfPiPfii --------------------------
	.section	.nv.shared._Z19online_softmax_topkILi5ELi128EEvPKfPiPfii,"aw",@nobits
	.sectionflags	@""
	.align	8
.nv.shared._Z19online_softmax_topkILi5ELi128EEvPKfPiPfii:
	.zero		1272


//--------------------- .nv.shared._Z19online_softmax_topkILi5ELi256EEvPKfPiPfii --------------------------
	.section	.nv.shared._Z19online_softmax_topkILi5ELi256EEvPKfPiPfii,"aw",@nobits
	.sectionflags	@""
	.align	8
.nv.shared._Z19online_softmax_topkILi5ELi256EEvPKfPiPfii:
	.zero		1464


//--------------------- .nv.shared._Z17safe_softmax_topkILi5ELi32EEvPKfPiPfii --------------------------
	.section	.nv.shared._Z17safe_softmax_topkILi5ELi32EEvPKfPiPfii,"aw",@nobits
	.sectionflags	@""
	.align	4
.nv.shared._Z17safe_softmax_topkILi5ELi32EEvPKfPiPfii:
	.zero		1028


//--------------------- .nv.shared._Z17safe_softmax_topkILi5ELi64EEvPKfPiPfii --------------------------
	.section	.nv.shared._Z17safe_softmax_topkILi5ELi64EEvPKfPiPfii,"aw",@nobits
	.sectionflags	@""
	.align	4
.nv.shared._Z17safe_softmax_topkILi5ELi64EEvPKfPiPfii:
	.zero		1180


//--------------------- .nv.shared._Z17safe_softmax_topkILi5ELi128EEvPKfPiPfii --------------------------
	.section	.nv.shared._Z17safe_softmax_topkILi5ELi128EEvPKfPiPfii,"aw",@nobits
	.sectionflags	@""
	.align	4
.nv.shared._Z17safe_softmax_topkILi5ELi128EEvPKfPiPfii:
	.zero		1276


//--------------------- .nv.shared._Z17safe_softmax_topkILi5ELi256EEvPKfPiPfii --------------------------
	.section	.nv.shared._Z17safe_softmax_topkILi5ELi256EEvPKfPiPfii,"aw",@nobits
	.sectionflags	@""
	.align	4
.nv.shared._Z17safe_softmax_topkILi5ELi256EEvPKfPiPfii:
	.zero		1476


//--------------------- .nv.shared._Z4topkILi5ELi64EEvPKfPiPfii --------------------------
	.section	.nv.shared._Z4topkILi5ELi64EEvPKfPiPfii,"aw",@nobits
	.sectionflags	@""
	.align	4
.nv.shared._Z4topkILi5ELi64EEvPKfPiPfii:
	.zero		1148


//--------------------- .nv.shared._Z4topkILi5ELi128EEvPKfPiPfii --------------------------
	.section	.nv.shared._Z4topkILi5ELi128EEvPKfPiPfii,"aw",@nobits
	.sectionflags	@""
	.align	4
.nv.shared._Z4topkILi5ELi128EEvPKfPiPfii:
	.zero		1228


//--------------------- .nv.shared._Z4topkILi5ELi256EEvPKfPiPfii --------------------------
	.section	.nv.shared._Z4topkILi5ELi256EEvPKfPiPfii,"aw",@nobits
	.sectionflags	@""
	.align	4
.nv.shared._Z4topkILi5ELi256EEvPKfPiPfii:
	.zero		1392


//--------------------- .nv.shared._Z14online_softmaxILi32EEvPKfPfi --------------------------
	.section	.nv.shared._Z14online_softmaxILi32EEvPKfPfi,"aw",@nobits
	.sectionflags	@""
	.align	8
.nv.shared._Z14online_softmaxILi32EEvPKfPfi:
	.zero		1032


//--------------------- .nv.shared._Z14online_softmaxILi64EEvPKfPfi --------------------------
	.section	.nv.shared._Z14online_softmaxILi64EEvPKfPfi,"aw",@nobits
	.sectionflags	@""
	.align	8
.nv.shared._Z14online_softmaxILi64EEvPKfPfi:
	.zero		1064


//--------------------- .nv.shared._Z14online_softmaxILi128EEvPKfPfi --------------------------
	.section	.nv.shared._Z14online_softmaxILi128EEvPKfPfi,"aw",@nobits
	.sectionflags	@""
	.align	8
.nv.shared._Z14online_softmaxILi128EEvPKfPfi:
	.zero		1080


//--------------------- .nv.shared._Z12safe_softmaxILi32EEvPKfPfi --------------------------
	.section	.nv.shared._Z12safe_softmaxILi32EEvPKfPfi,"aw",@nobits
	.sectionflags	@""
	.align	4
.nv.shared._Z12safe_softmaxILi32EEvPKfPfi:
	.zero		1032


//--------------------- .nv.shared._Z12safe_softmaxILi64EEvPKfPfi --------------------------
	.section	.nv.shared._Z12safe_softmaxILi64EEvPKfPfi,"aw",@nobits
	.sectionflags	@""
	.align	4
.nv.shared._Z12safe_softmaxILi64EEvPKfPfi:
	.zero		1048


//--------------------- .nv.shared._Z12safe_softmaxILi128EEvPKfPfi --------------------------
	.section	.nv.shared._Z12safe_softmaxILi128EEvPKfPfi,"aw",@nobits
	.sectionflags	@""
	.align	4
.nv.shared._Z12safe_softmaxILi128EEvPKfPfi:
	.zero		1056


//--------------------- .nv.shared._Z13naive_softmaxILi32EEvPKfPfi --------------------------
	.section	.nv.shared._Z13naive_softmaxILi32EEvPKfPfi,"aw",@nobits
	.sectionflags	@""
	.align	4
.nv.shared._Z13naive_softmaxILi32EEvPKfPfi:
	.zero		1028


//--------------------- .nv.shared._Z13naive_softmaxILi64EEvPKfPfi --------------------------
	.section	.nv.shared._Z13naive_softmaxILi64EEvPKfPfi,"aw",@nobits
	.sectionflags	@""
	.align	4
.nv.shared._Z13naive_softmaxILi64EEvPKfPfi:
	.zero		1044


//--------------------- .nv.shared._Z13naive_softmaxILi128EEvPKfPfi --------------------------
	.section	.nv.shared._Z13naive_softmaxILi128EEvPKfPfi,"aw",@nobits
	.sectionflags	@""
	.align	4
.nv.shared._Z13naive_softmaxILi128EEvPKfPfi:
	.zero		1052


//--------------------- .nv.shared._Z14online_softmaxILi256EEvPKfPfi --------------------------
	.section	.nv.shared._Z14online_softmaxILi256EEvPKfPfi,"aw",@nobits
	.sectionflags	@""
	.align	8
.nv.shared._Z14online_softmaxILi256EEvPKfPfi:
	.zero		1112


//--------------------- .nv.shared._Z12safe_softmaxILi256EEvPKfPfi --------------------------
	.section	.nv.shared._Z12safe_softmaxILi256EEvPKfPfi,"aw",@nobits
	.sectionflags	@""
	.align	4
.nv.shared._Z12safe_softmaxILi256EEvPKfPfi:
	.zero		1076


//--------------------- .nv.shared._Z13naive_softmaxILi256EEvPKfPfi --------------------------
	.section	.nv.shared._Z13naive_softmaxILi256EEvPKfPfi,"aw",@nobits
	.sectionflags	@""
	.align	4
.nv.shared._Z13naive_softmaxILi256EEvPKfPfi:
	.zero		1072


//--------------------- .nv.constant0._ZN3cub18CUB_300001_SM_10006detail11EmptyKernelIvEEvv --------------------------
	.section	.nv.constant0._ZN3cub18CUB_300001_SM_10006detail11EmptyKernelIvEEvv,"a",@progbits
	.sectionflags	@""
	.align	4
.nv.constant0._ZN3cub18CUB_300001_SM_10006detail11EmptyKernelIvEEvv:
	.zero		896


//--------------------- .nv.constant0._Z19online_softmax_topkILi5ELi32EEvPKfPiPfii --------------------------
	.section	.nv.constant0._Z19online_softmax_topkILi5ELi32EEvPKfPiPfii,"a",@progbits
	.sectionflags	@""
	.align	4
.nv.constant0._Z19online_softmax_topkILi5ELi32EEvPKfPiPfii:
	.zero		928


//--------------------- .nv.constant0._Z19online_softmax_topkILi5ELi64EEvPKfPiPfii --------------------------
	.section	.nv.constant0._Z19online_softmax_topkILi5ELi64EEvPKfPiPfii,"a",@progbits
	.sectionflags	@""
	.align	4
.nv.constant0._Z19online_softmax_topkILi5ELi64EEvPKfPiPfii:
	.zero		928


//--------------------- .nv.constant0._Z19online_softmax_topkILi5ELi128EEvPKfPiPfii --------------------------
	.section	.nv.constant0._Z19online_softmax_topkILi5ELi128EEvPKfPiPfii,"a",@progbits
	.sectionflags	@""
	.align	4
.nv.constant0._Z19online_softmax_topkILi5ELi128EEvPKfPiPfii:
	.zero		928


//--------------------- .nv.constant0._Z19online_softmax_topkILi5ELi256EEvPKfPiPfii --------------------------
	.section	.nv.constant0._Z19online_softmax_topkILi5ELi256EEvPKfPiPfii,"a",@progbits
	.sectionflags	@""
	.align	4
.nv.constant0._Z19online_softmax_topkILi5ELi256EEvPKfPiPfii:
	.zero		928


//--------------------- .nv.constant0._Z17safe_softmax_topkILi5ELi32EEvPKfPiPfii --------------------------
	.section	.nv.constant0._Z17safe_softmax_topkILi5ELi32EEvPKfPiPfii,"a",@progbits
	.sectionflags	@""
	.align	4
.nv.constant0._Z17safe_softmax_topkILi5ELi32EEvPKfPiPfii:
	.zero		928


//--------------------- .nv.constant0._Z17safe_softmax_topkILi5ELi64EEvPKfPiPfii --------------------------
	.section	.nv.constant0._Z17safe_softmax_topkILi5ELi64EEvPKfPiPfii,"a",@progbits
	.sectionflags	@""
	.align	4
.nv.constant0._Z17safe_softmax_topkILi5ELi64EEvPKfPiPfii:
	.zero		928


//--------------------- .nv.constant0._Z17safe_softmax_topkILi5ELi128EEvPKfPiPfii --------------------------
	.section	.nv.constant0._Z17safe_softmax_topkILi5ELi128EEvPKfPiPfii,"a",@progbits
	.sectionflags	@""
	.align	4
.nv.constant0._Z17safe_softmax_topkILi5ELi128EEvPKfPiPfii:
	.zero		928


//--------------------- .nv.constant0._Z17safe_softmax_topkILi5ELi256EEvPKfPiPfii --------------------------
	.section	.nv.constant0._Z17safe_softmax_topkILi5ELi256EEvPKfPiPfii,"a",@progbits
	.sectionflags	@""
	.align	4
.nv.constant0._Z17safe_softmax_topkILi5ELi256EEvPKfPiPfii:
	.zero		928


//--------------------- .nv.constant0._Z4topkILi5ELi32EEvPKfPiPfii --------------------------
	.section	.nv.constant0._Z4topkILi5ELi32EEvPKfPiPfii,"a",@progbits
	.sectionflags	@""
	.align	4
.nv.constant0._Z4topkILi5ELi32EEvPKfPiPfii:
	.zero		928


//--------------------- .nv.constant0._Z4topkILi5ELi64EEvPKfPiPfii --------------------------
	.section	.nv.constant0._Z4topkILi5ELi64EEvPKfPiPfii,"a",@progbits
	.sectionflags	@""
	.align	4
.nv.constant0._Z4topkILi5ELi64EEvPKfPiPfii:
	.zero		928


//--------------------- .nv.constant0._Z4topkILi5ELi128EEvPKfPiPfii --------------------------
	.section	.nv.constant0._Z4topkILi5ELi128EEvPKfPiPfii,"a",@progbits
	.sectionflags	@""
	.align	4
.nv.constant0._Z4topkILi5ELi128EEvPKfPiPfii:
	.zero		928


//--------------------- .nv.constant0._Z4topkILi5ELi256EEvPKfPiPfii --------------------------
	.section	.nv.constant0._Z4topkILi5ELi256EEvPKfPiPfii,"a",@progbits
	.sectionflags	@""
	.align	4
.nv.constant0._Z4topkILi5ELi256EEvPKfPiPfii:
	.zero		928


//--------------------- .nv.constant0._Z14online_softmaxILi32EEvPKfPfi --------------------------
	.section	.nv.constant0._Z14online_softmaxILi32EEvPKfPfi,"a",@progbits
	.sectionflags	@""
	.align	4
.nv.constant0._Z14online_softmaxILi32EEvPKfPfi:
	.zero		916


//--------------------- .nv.constant0._Z14online_softmaxILi64EEvPKfPfi --------------------------
	.section	.nv.constant0._Z14online_softmaxILi64EEvPKfPfi,"a",@progbits
	.sectionflags	@""
	.align	4
.nv.constant0._Z14online_softmaxILi64EEvPKfPfi:
	.zero		916


//--------------------- .nv.constant0._Z14online_softmaxILi128EEvPKfPfi --------------------------
	.section	.nv.constant0._Z14online_softmaxILi128EEvPKfPfi,"a",@progbits
	.sectionflags	@""
	.align	4
.nv.constant0._Z14online_softmaxILi128EEvPKfPfi:
	.zero		916


//--------------------- .nv.constant0._Z12safe_softmaxILi32EEvPKfPfi --------------------------
	.section	.nv.constant0._Z12safe_softmaxILi32EEvPKfPfi,"a",@progbits
	.sectionflags	@""
	.align	4
.nv.constant0._Z12safe_softmaxILi32EEvPKfPfi:
	.zero		916


//--------------------- .nv.constant0._Z12safe_softmaxILi64EEvPKfPfi --------------------------
	.section	.nv.constant0._Z12safe_softmaxILi64EEvPKfPfi,"a",@progbits
	.sectionflags	@""
	.align	4
.nv.constant0._Z12safe_softmaxILi64EEvPKfPfi:
	.zero		916


//--------------------- .nv.constant0._Z12safe_softmaxILi128EEvPKfPfi --------------------------
	.section	.nv.constant0._Z12safe_softmaxILi128EEvPKfPfi,"a",@progbits
	.sectionflags	@""
	.align	4
.nv.constant0._Z12safe_softmaxILi128EEvPKfPfi:
	.zero		916


//--------------------- .nv.constant0._Z13naive_softmaxILi32EEvPKfPfi --------------------------
	.section	.nv.constant0._Z13naive_softmaxILi32EEvPKfPfi,"a",@progbits
	.sectionflags	@""
	.align	4
.nv.constant0._Z13naive_softmaxILi32EEvPKfPfi:
	.zero		916


//--------------------- .nv.constant0._Z13naive_softmaxILi64EEvPKfPfi --------------------------
	.section	.nv.constant0._Z13naive_softmaxILi64EEvPKfPfi,"a",@progbits
	.sectionflags	@""
	.align	4
.nv.constant0._Z13naive_softmaxILi64EEvPKfPfi:
	.zero		916


//--------------------- .nv.constant0._Z13naive_softmaxILi128EEvPKfPfi --------------------------
	.section	.nv.constant0._Z13naive_softmaxILi128EEvPKfPfi,"a",@progbits
	.sectionflags	@""
	.align	4
.nv.constant0._Z13naive_softmaxILi128EEvPKfPfi:
	.zero		916


//--------------------- .nv.constant0._Z14online_softmaxILi256EEvPKfPfi --------------------------
	.section	.nv.constant0._Z14online_softmaxILi256EEvPKfPfi,"a",@progbits
	.sectionflags	@""
	.align	4
.nv.constant0._Z14online_softmaxILi256EEvPKfPfi:
	.zero		916


//--------------------- .nv.constant0._Z12safe_softmaxILi256EEvPKfPfi --------------------------
	.section	.nv.constant0._Z12safe_softmaxILi256EEvPKfPfi,"a",@progbits
	.sectionflags	@""
	.align	4
.nv.constant0._Z12safe_softmaxILi256EEvPKfPfi:
	.zero		916


//--------------------- .nv.constant0._Z13naive_softmaxILi256EEvPKfPfi --------------------------
	.section	.nv.constant0._Z13naive_softmaxILi256EEvPKfPfi,"a",@progbits
	.sectionflags	@""
	.align	4
.nv.constant0._Z13naive_softmaxILi256EEvPKfPfi:
	.zero		916


//--------------------- SYMBOLS --------------------------

	.type		.nv.reservedSmem.offset0,@object
	.size		.nv.reservedSmem.offset0,0x4
	.type		.nv.reservedSmem.cap,@object
	.size		.nv.reservedSmem.cap,0x4
